	.target	sm_120

	.elftype	@"ET_EXEC"


//--------------------- .note.nv.tkinfo           --------------------------
	.section	.note.nv.tkinfo,"",@"SHT_NOTE"
	.sectionflags	@"SHF_NOTE_NV_TKINFO"
	.tkinfo
        /*0018*/ 	.word	0x00000080
        /*0030*/ 	.string	""
        /*0030*/ 	.string	"ptxas"
        /*0030*/ 	.string	"Cuda compilation tools, release 12.8, V12.8.61"
        /*0030*/ 	.string	"Build system must define TOOLS_VERSION_EXTENDED"
        /*0030*/ 	.string	"-arch sm_120 "



//--------------------- .note.nv.cuver            --------------------------
	.section	.note.nv.cuver,"",@"SHT_NOTE"
	.sectionflags	@"SHF_NOTE_NV_CUVER"
        /*0018*/ 	.short	0x0001
        /*001a*/ 	.short	0x0078
        /*001c*/ 	.short	0x0001
        /*001e*/ 	.short	0x0000
        /*0020*/ 	.short	0x0001
        /*0022*/ 	.short	0x0000


//--------------------- .nv.info                  --------------------------
	.section	.nv.info,"",@"SHT_CUDA_INFO"
	.align	4


	//----- nvinfo : EIATTR_REGCOUNT
	.align		4
        /*0000*/ 	.byte	0x04, 0x2f
        /*0002*/ 	.short	(.L_35 - .L_34)
	.align		4
.L_34:
        /*0004*/ 	.word	index@(jit_computeValues)
        /*0008*/ 	.word	0x000000ff


	//----- nvinfo : EIATTR_FRAME_SIZE
	.align		4
.L_35:
        /*000c*/ 	.byte	0x04, 0x11
        /*000e*/ 	.short	(.L_37 - .L_36)
	.align		4
.L_36:
        /*0010*/ 	.word	index@($__internal_0_$__cuda_sm20_rem_u64)
        /*0014*/ 	.word	0x000002d8


	//----- nvinfo : EIATTR_FRAME_SIZE
	.align		4
.L_37:
        /*0018*/ 	.byte	0x04, 0x11
        /*001a*/ 	.short	(.L_39 - .L_38)
	.align		4
.L_38:
        /*001c*/ 	.word	index@($jit_computeValues$_ZN23kb31_septic_extension_taSERKS_)
        /*0020*/ 	.word	0x000002d8


	//----- nvinfo : EIATTR_FRAME_SIZE
	.align		4
.L_39:
        /*0024*/ 	.byte	0x04, 0x11
        /*0026*/ 	.short	(.L_41 - .L_40)
	.align		4
.L_40:
        /*0028*/ 	.word	index@($jit_computeValues$_ZN23kb31_septic_extension_tC1Ev)
        /*002c*/ 	.word	0x000002d8


	//----- nvinfo : EIATTR_FRAME_SIZE
	.align		4
.L_41:
        /*0030*/ 	.byte	0x04, 0x11
        /*0032*/ 	.short	(.L_43 - .L_42)
	.align		4
.L_42:
        /*0034*/ 	.word	index@($jit_computeValues$_ZN23kb31_septic_extension_t4zeroEv)
        /*0038*/ 	.word	0x000002d8


	//----- nvinfo : EIATTR_FRAME_SIZE
	.align		4
.L_43:
        /*003c*/ 	.byte	0x04, 0x11
        /*003e*/ 	.short	(.L_45 - .L_44)
	.align		4
.L_44:
        /*0040*/ 	.word	index@($jit_computeValues$_ZN20kb31_septic_digest_tC1Ev)
        /*0044*/ 	.word	0x000002d8


	//----- nvinfo : EIATTR_FRAME_SIZE
	.align		4
.L_45:
        /*0048*/ 	.byte	0x04, 0x11
        /*004a*/ 	.short	(.L_47 - .L_46)
	.align		4
.L_46:
        /*004c*/ 	.word	index@($jit_computeValues$_ZN19kb31_septic_curve_tC1Ev)
        /*0050*/ 	.word	0x000002d8


	//----- nvinfo : EIATTR_FRAME_SIZE
	.align		4
.L_47:
        /*0054*/ 	.byte	0x04, 0x11
        /*0056*/ 	.short	(.L_49 - .L_48)
	.align		4
.L_48:
        /*0058*/ 	.word	index@(jit_computeValues)
        /*005c*/ 	.word	0x000002d8


	//----- nvinfo : EIATTR_MIN_STACK_SIZE
	.align		4
.L_49:
        /*0060*/ 	.byte	0x04, 0x12
        /*0062*/ 	.short	(.L_51 - .L_50)
	.align		4
.L_50:
        /*0064*/ 	.word	index@(jit_computeValues)
        /*0068*/ 	.word	0x000002d8
.L_51:


//--------------------- .nv.info.jit_computeValues --------------------------
	.section	.nv.info.jit_computeValues,"",@"SHT_CUDA_INFO"
	.sectionflags	@""
	.align	4


	//----- nvinfo : EIATTR_CUDA_API_VERSION
	.align		4
        /*0000*/ 	.byte	0x04, 0x37
        /*0002*/ 	.short	(.L_53 - .L_52)
.L_52:
        /*0004*/ 	.word	0x00000080


	//----- nvinfo : EIATTR_KPARAM_INFO
	.align		4
.L_53:
        /*0008*/ 	.byte	0x04, 0x17
        /*000a*/ 	.short	(.L_55 - .L_54)
.L_54:
        /*000c*/ 	.word	0x00000000
        /*0010*/ 	.short	0x0010
        /*0012*/ 	.short	0x0110
        /*0014*/ 	.byte	0x00, 0xf0, 0x81, 0x00


	//----- nvinfo : EIATTR_KPARAM_INFO
	.align		4
.L_55:
        /*0018*/ 	.byte	0x04, 0x17
        /*001a*/ 	.short	(.L_57 - .L_56)
.L_56:
        /*001c*/ 	.word	0x00000000
        /*0020*/ 	.short	0x000f
        /*0022*/ 	.short	0x0108
        /*0024*/ 	.byte	0x00, 0xf0, 0x21, 0x00


	//----- nvinfo : EIATTR_KPARAM_INFO
	.align		4
.L_57:
        /*0028*/ 	.byte	0x04, 0x17
        /*002a*/ 	.short	(.L_59 - .L_58)
.L_58:
        /*002c*/ 	.word	0x00000000
        /*0030*/ 	.short	0x000e
        /*0032*/ 	.short	0x0100
        /*0034*/ 	.byte	0x00, 0xf0, 0x21, 0x00


	//----- nvinfo : EIATTR_KPARAM_INFO
	.align		4
.L_59:
        /*0038*/ 	.byte	0x04, 0x17
        /*003a*/ 	.short	(.L_61 - .L_60)
.L_60:
        /*003c*/ 	.word	0x00000000
        /*0040*/ 	.short	0x000d
        /*0042*/ 	.short	0x00f8
        /*0044*/ 	.byte	0x00, 0xf0, 0x21, 0x00


	//----- nvinfo : EIATTR_KPARAM_INFO
	.align		4
.L_61:
        /*0048*/ 	.byte	0x04, 0x17
        /*004a*/ 	.short	(.L_63 - .L_62)
.L_62:
        /*004c*/ 	.word	0x00000000
        /*0050*/ 	.short	0x000c
        /*0052*/ 	.short	0x00f0
        /*0054*/ 	.byte	0x00, 0xf0, 0x21, 0x00


	//----- nvinfo : EIATTR_KPARAM_INFO
	.align		4
.L_63:
        /*0058*/ 	.byte	0x04, 0x17
        /*005a*/ 	.short	(.L_65 - .L_64)
.L_64:
        /*005c*/ 	.word	0x00000000
        /*0060*/ 	.short	0x000b
        /*0062*/ 	.short	0x00e8
        /*0064*/ 	.byte	0x00, 0xf0, 0x21, 0x00


	//----- nvinfo : EIATTR_KPARAM_INFO
	.align		4
.L_65:
        /*0068*/ 	.byte	0x04, 0x17
        /*006a*/ 	.short	(.L_67 - .L_66)
.L_66:
        /*006c*/ 	.word	0x00000000
        /*0070*/ 	.short	0x000a
        /*0072*/ 	.short	0x00e0
        /*0074*/ 	.byte	0x00, 0xf0, 0x21, 0x00


	//----- nvinfo : EIATTR_KPARAM_INFO
	.align		4
.L_67:
        /*0078*/ 	.byte	0x04, 0x17
        /*007a*/ 	.short	(.L_69 - .L_68)
.L_68:
        /*007c*/ 	.word	0x00000000
        /*0080*/ 	.short	0x0009
        /*0082*/ 	.short	0x00d8
        /*0084*/ 	.byte	0x00, 0xf0, 0x21, 0x00


	//----- nvinfo : EIATTR_KPARAM_INFO
	.align		4
.L_69:
        /*0088*/ 	.byte	0x04, 0x17
        /*008a*/ 	.short	(.L_71 - .L_70)
.L_70:
        /*008c*/ 	.word	0x00000000
        /*0090*/ 	.short	0x0008
        /*0092*/ 	.short	0x00b8
        /*0094*/ 	.byte	0x00, 0xf0, 0x81, 0x00


	//----- nvinfo : EIATTR_KPARAM_INFO
	.align		4
.L_71:
        /*0098*/ 	.byte	0x04, 0x17
        /*009a*/ 	.short	(.L_73 - .L_72)
.L_72:
        /*009c*/ 	.word	0x00000000
        /*00a0*/ 	.short	0x0007
        /*00a2*/ 	.short	0x0098
        /*00a4*/ 	.byte	0x00, 0xf0, 0x81, 0x00


	//----- nvinfo : EIATTR_KPARAM_INFO
	.align		4
.L_73:
        /*00a8*/ 	.byte	0x04, 0x17
        /*00aa*/ 	.short	(.L_75 - .L_74)
.L_74:
        /*00ac*/ 	.word	0x00000000
        /*00b0*/ 	.short	0x0006
        /*00b2*/ 	.short	0x0078
        /*00b4*/ 	.byte	0x00, 0xf0, 0x81, 0x00


	//----- nvinfo : EIATTR_KPARAM_INFO
	.align		4
.L_75:
        /*00b8*/ 	.byte	0x04, 0x17
        /*00ba*/ 	.short	(.L_77 - .L_76)
.L_76:
        /*00bc*/ 	.word	0x00000000
        /*00c0*/ 	.short	0x0005
        /*00c2*/ 	.short	0x0068
        /*00c4*/ 	.byte	0x00, 0xf0, 0x41, 0x00


	//----- nvinfo : EIATTR_KPARAM_INFO
	.align		4
.L_77:
        /*00c8*/ 	.byte	0x04, 0x17
        /*00ca*/ 	.short	(.L_79 - .L_78)
.L_78:
        /*00cc*/ 	.word	0x00000000
        /*00d0*/ 	.short	0x0004
        /*00d2*/ 	.short	0x0058
        /*00d4*/ 	.byte	0x00, 0xf0, 0x41, 0x00


	//----- nvinfo : EIATTR_KPARAM_INFO
	.align		4
.L_79:
        /*00d8*/ 	.byte	0x04, 0x17
        /*00da*/ 	.short	(.L_81 - .L_80)
.L_80:
        /*00dc*/ 	.word	0x00000000
        /*00e0*/ 	.short	0x0003
        /*00e2*/ 	.short	0x0020
        /*00e4*/ 	.byte	0x00, 0xf0, 0xe1, 0x00


	//----- nvinfo : EIATTR_KPARAM_INFO
	.align		4
.L_81:
        /*00e8*/ 	.byte	0x04, 0x17
        /*00ea*/ 	.short	(.L_83 - .L_82)
.L_82:
        /*00ec*/ 	.word	0x00000000
        /*00f0*/ 	.short	0x0002
        /*00f2*/ 	.short	0x0010
        /*00f4*/ 	.byte	0x00, 0xf0, 0x41, 0x00


	//----- nvinfo : EIATTR_KPARAM_INFO
	.align		4
.L_83:
        /*00f8*/ 	.byte	0x04, 0x17
        /*00fa*/ 	.short	(.L_85 - .L_84)
.L_84:
        /*00fc*/ 	.word	0x00000000
        /*0100*/ 	.short	0x0001
        /*0102*/ 	.short	0x0008
        /*0104*/ 	.byte	0x00, 0xf0, 0x21, 0x00


	//----- nvinfo : EIATTR_KPARAM_INFO
	.align		4
.L_85:
        /*0108*/ 	.byte	0x04, 0x17
        /*010a*/ 	.short	(.L_87 - .L_86)
.L_86:
        /*010c*/ 	.word	0x00000000
        /*0110*/ 	.short	0x0000
        /*0112*/ 	.short	0x0000
        /*0114*/ 	.byte	0x00, 0xf0, 0x21, 0x00


	//----- nvinfo : EIATTR_SPARSE_MMA_MASK
	.align		4
.L_87:
        /*0118*/ 	.byte	0x03, 0x50
        /*011a*/ 	.short	0x0000


	//----- nvinfo : EIATTR_MAXREG_COUNT
	.align		4
        /*011c*/ 	.byte	0x03, 0x1b
        /*011e*/ 	.short	0x00ff


	//----- nvinfo : EIATTR_ANNOTATIONS
	.align		4
        /*0120*/ 	.byte	0x04, 0x55
        /*0122*/ 	.short	(.L_89 - .L_88)


	//   ....[0]....
.L_88:
        /*0124*/ 	.word	0x00000001
        /*0128*/ 	.byte	0xc0, 0x20, 0x00, 0x00, 0x01, 0x00, 0x00, 0x00, 0xe0, 0x20, 0x00, 0x00, 0x01, 0x00, 0x00, 0x00
        /* <DEDUP_REMOVED lines=78> */
        /*0618*/ 	.byte	0x70, 0xc6, 0x05, 0x00


	//----- nvinfo : EIATTR_VRC_CTA_INIT_COUNT
	.align		4
.L_89:
        /*061c*/ 	.byte	0x02, 0x4a
	.zero		1
	.zero		1


	//----- nvinfo : EIATTR_EXIT_INSTR_OFFSETS
	.align		4
        /*0620*/ 	.byte	0x04, 0x1c
        /*0622*/ 	.short	(.L_91 - .L_90)


	//   ....[0]....
.L_90:
        /*0624*/ 	.word	0x000001f0


	//   ....[1]....
        /*0628*/ 	.word	0x00062680


	//----- nvinfo : EIATTR_CRS_STACK_SIZE
	.align		4
.L_91:
        /*062c*/ 	.byte	0x04, 0x1e
        /*062e*/ 	.short	(.L_93 - .L_92)
.L_92:
        /*0630*/ 	.word	0x00000000


	//----- nvinfo : EIATTR_CBANK_PARAM_SIZE
	.align		4
.L_93:
        /*0634*/ 	.byte	0x03, 0x19
        /*0636*/ 	.short	0x0130


	//----- nvinfo : EIATTR_PARAM_CBANK
	.align		4
        /*0638*/ 	.byte	0x04, 0x0a
        /*063a*/ 	.short	(.L_95 - .L_94)
	.align		4
.L_94:
        /*063c*/ 	.word	index@(.nv.constant0.jit_computeValues)
        /*0640*/ 	.short	0x0380
        /*0642*/ 	.short	0x0130


	//----- nvinfo : EIATTR_SW_WAR
	.align		4
.L_95:
        /*0644*/ 	.byte	0x04, 0x36
        /*0646*/ 	.short	(.L_97 - .L_96)
.L_96:
        /*0648*/ 	.word	0x00000000
.L_97:


//--------------------- .nv.compat                --------------------------
	.section	.nv.compat,"",@"SHT_CUDA_COMPAT_INFO"
	.align	4
        /*0000*/ 	.byte	0x02, 0x02, 0x02, 0x00, 0x02, 0x05, 0x05, 0x00, 0x02, 0x03, 0x00, 0x00, 0x02, 0x06, 0x01, 0x00


//--------------------- .nv.callgraph             --------------------------
	.section	.nv.callgraph,"",@"SHT_CUDA_CALLGRAPH"
	.align	4
	.sectionentsize	8
	.align		4
        /*0000*/ 	.word	0x00000000
	.align		4
        /*0004*/ 	.word	0xffffffff
	.align		4
        /*0008*/ 	.word	0x00000000
	.align		4
        /*000c*/ 	.word	0xfffffffe
	.align		4
        /*0010*/ 	.word	0x00000000
	.align		4
        /*0014*/ 	.word	0xfffffffd
	.align		4
        /*0018*/ 	.word	0x00000000
	.align		4
        /*001c*/ 	.word	0xfffffffc


//--------------------- .nv.constant4             --------------------------
	.section	.nv.constant4,"a",@progbits
	.align	8
	.align		8
.nv.constant4:
        /*0000*/ 	.dword	_ZN6kb31_t6DEGREEE
	.align		8
        /*0008*/ 	.dword	_ZN6kb31_t5NBITSE
	.align		8
        /*0010*/ 	.dword	_ZN6kb31_t3MODE
	.align		8
        /*0018*/ 	.dword	_ZN6kb31_t1ME
	.align		8
        /*0020*/ 	.dword	_ZN6kb31_t2RRE
	.align		8
        /*0028*/ 	.dword	_ZN6kb31_t3ONEE
	.align		8
        /*0030*/ 	.dword	_ZN6kb31_t10MONTY_BITSE
	.align		8
        /*0038*/ 	.dword	_ZN6kb31_t8MONTY_MUE
	.align		8
        /*0040*/ 	.dword	_ZN6kb31_t10MONTY_MASKE
	.align		8
        /*0048*/ 	.dword	_ZN6kb31_t8TOP_BITSE
	.align		8
        /*0050*/ 	.dword	_ZN23kb31_septic_extension_t15frobenius_constE
	.align		8
        /*0058*/ 	.dword	_ZN23kb31_septic_extension_t22double_frobenius_constE
	.align		8
        /*0060*/ 	.dword	_ZN23kb31_septic_extension_t10A_EC_LOGUPE
	.align		8
        /*0068*/ 	.dword	_ZN23kb31_septic_extension_t10B_EC_LOGUPE
	.align		8
        /*0070*/ 	.dword	_ZN19kb31_septic_curve_t7dummy_xE
	.align		8
        /*0078*/ 	.dword	_ZN19kb31_septic_curve_t7dummy_yE
	.align		8
        /*0080*/ 	.dword	_ZN19kb31_septic_curve_t7start_xE
	.align		8
        /*0088*/ 	.dword	_ZN19kb31_septic_curve_t7start_yE
	.align		8
        /*0090*/ 	.dword	_ZN16kb31_extension_t1DE
	.align		8
        /*0098*/ 	.dword	_ZN16kb31_extension_t1WE
	.align		8
        /*00a0*/ 	.dword	_ZN26__nv_atomic_triv_cp_helperIjE5__valE
	.align		8
        /*00a8*/ 	.dword	_ZN44_INTERNAL_00000000_13_jit_kernel_cu_d23cb39829poseidon2_constants_koalabear3t1620half_external_roundsE
	.align		8
        /*00b0*/ 	.dword	_ZN44_INTERNAL_00000000_13_jit_kernel_cu_d23cb39829poseidon2_constants_koalabear3t1615internal_roundsE
	.align		8
        /*00b8*/ 	.dword	_ZN44_INTERNAL_00000000_13_jit_kernel_cu_d23cb39829poseidon2_constants_koalabear3t165alphaE
	.align		8
        /*00c0*/ 	.dword	_ZN44_INTERNAL_00000000_13_jit_kernel_cu_d23cb39829poseidon2_constants_koalabear3t1615round_constantsE
	.align		8
        /*00c8*/ 	.dword	_ZN44_INTERNAL_00000000_13_jit_kernel_cu_d23cb3989poseidon223EXTERNAL_ROUNDS_DEFAULTE


//--------------------- .nv.constant3             --------------------------
	.section	.nv.constant3,"a",@progbits
	.align	4
.nv.constant3:
	.type		_ZN44_INTERNAL_00000000_13_jit_kernel_cu_d23cb3989constants20kb31_frobenius_constE,@object
	.size		_ZN44_INTERNAL_00000000_13_jit_kernel_cu_d23cb3989constants20kb31_frobenius_constE,(_ZN44_INTERNAL_00000000_13_jit_kernel_cu_d23cb3989constants27kb31_double_frobenius_constE - _ZN44_INTERNAL_00000000_13_jit_kernel_cu_d23cb3989constants20kb31_frobenius_constE)
_ZN44_INTERNAL_00000000_13_jit_kernel_cu_d23cb3989constants20kb31_frobenius_constE:
        /* <DEDUP_REMOVED lines=13> */
	.type		_ZN44_INTERNAL_00000000_13_jit_kernel_cu_d23cb3989constants27kb31_double_frobenius_constE,@object
	.size		_ZN44_INTERNAL_00000000_13_jit_kernel_cu_d23cb3989constants27kb31_double_frobenius_constE,(_ZN44_INTERNAL_00000000_13_jit_kernel_cu_d23cb3989constants15KB31_A_EC_LOGUPE - _ZN44_INTERNAL_00000000_13_jit_kernel_cu_d23cb3989constants27kb31_double_frobenius_constE)
_ZN44_INTERNAL_00000000_13_jit_kernel_cu_d23cb3989constants27kb31_double_frobenius_constE:
        /* <DEDUP_REMOVED lines=13> */
	.type		_ZN44_INTERNAL_00000000_13_jit_kernel_cu_d23cb3989constants15KB31_A_EC_LOGUPE,@object
	.size		_ZN44_INTERNAL_00000000_13_jit_kernel_cu_d23cb3989constants15KB31_A_EC_LOGUPE,(_ZN44_INTERNAL_00000000_13_jit_kernel_cu_d23cb3989constants15KB31_B_EC_LOGUPE - _ZN44_INTERNAL_00000000_13_jit_kernel_cu_d23cb3989constants15KB31_A_EC_LOGUPE)
_ZN44_INTERNAL_00000000_13_jit_kernel_cu_d23cb3989constants15KB31_A_EC_LOGUPE:
        /*0188*/ 	.byte	0x2c, 0xbb, 0xb6, 0x70, 0x79, 0xce, 0xfe, 0x5e, 0x50, 0x0b, 0x68, 0x68, 0xe1, 0x04, 0x2a, 0x37
        /*0198*/ 	.byte	0x61, 0x47, 0xe5, 0x19, 0x25, 0xc9, 0x7d, 0x2d, 0xa1, 0x58, 0xae, 0x3b
	.type		_ZN44_INTERNAL_00000000_13_jit_kernel_cu_d23cb3989constants15KB31_B_EC_LOGUPE,@object
	.size		_ZN44_INTERNAL_00000000_13_jit_kernel_cu_d23cb3989constants15KB31_B_EC_LOGUPE,(_ZN44_INTERNAL_00000000_13_jit_kernel_cu_d23cb3989constants12kb31_dummy_xE - _ZN44_INTERNAL_00000000_13_jit_kernel_cu_d23cb3989constants15KB31_B_EC_LOGUPE)
_ZN44_INTERNAL_00000000_13_jit_kernel_cu_d23cb3989constants15KB31_B_EC_LOGUPE:
        /*01a4*/ 	.byte	0xce, 0x77, 0x01, 0x47, 0x5a, 0x6c, 0x4c, 0x44, 0x08, 0x8c, 0x66, 0x31, 0x90, 0x4a, 0xcd, 0x5c
        /*01b4*/ 	.byte	0x3a, 0xbd, 0x92, 0x34, 0x70, 0x39, 0x96, 0x61, 0xf7, 0x4b, 0xac, 0x5f
	.type		_ZN44_INTERNAL_00000000_13_jit_kernel_cu_d23cb3989constants12kb31_dummy_xE,@object
	.size		_ZN44_INTERNAL_00000000_13_jit_kernel_cu_d23cb3989constants12kb31_dummy_xE,(_ZN44_INTERNAL_00000000_13_jit_kernel_cu_d23cb3989constants12kb31_dummy_yE - _ZN44_INTERNAL_00000000_13_jit_kernel_cu_d23cb3989constants12kb31_dummy_xE)
_ZN44_INTERNAL_00000000_13_jit_kernel_cu_d23cb3989constants12kb31_dummy_xE:
        /*01c0*/ 	.byte	0x48, 0x52, 0x49, 0x76, 0xee, 0xb5, 0xa6, 0x5c, 0xfd, 0x7e, 0x55, 0x67, 0x78, 0xd1, 0xfb, 0x2c
        /*01d0*/ 	.byte	0x75, 0x0e, 0x3b, 0x3d, 0xf9, 0xe5, 0x6a, 0x3f, 0x30, 0xf3, 0x1c, 0x37
	.type		_ZN44_INTERNAL_00000000_13_jit_kernel_cu_d23cb3989constants12kb31_dummy_yE,@object
	.size		_ZN44_INTERNAL_00000000_13_jit_kernel_cu_d23cb3989constants12kb31_dummy_yE,(_ZN44_INTERNAL_00000000_13_jit_kernel_cu_d23cb3989constants12kb31_start_xE - _ZN44_INTERNAL_00000000_13_jit_kernel_cu_d23cb3989constants12kb31_dummy_yE)
_ZN44_INTERNAL_00000000_13_jit_kernel_cu_d23cb3989constants12kb31_dummy_yE:
        /*01dc*/ 	.byte	0x35, 0xcf, 0x98, 0x04, 0x53, 0x0b, 0x50, 0x60, 0xb3, 0x26, 0x96, 0x20, 0x7c, 0xc6, 0xbc, 0x62
        /*01ec*/ 	.byte	0xb2, 0xbd, 0x9b, 0x0c, 0x48, 0xa0, 0xa5, 0x43, 0x21, 0x56, 0xe5, 0x56
	.type		_ZN44_INTERNAL_00000000_13_jit_kernel_cu_d23cb3989constants12kb31_start_xE,@object
	.size		_ZN44_INTERNAL_00000000_13_jit_kernel_cu_d23cb3989constants12kb31_start_xE,(_ZN44_INTERNAL_00000000_13_jit_kernel_cu_d23cb3989constants12kb31_start_yE - _ZN44_INTERNAL_00000000_13_jit_kernel_cu_d23cb3989constants12kb31_start_xE)
_ZN44_INTERNAL_00000000_13_jit_kernel_cu_d23cb3989constants12kb31_start_xE:
        /*01f8*/ 	.byte	0x12, 0x3f, 0xef, 0x53, 0x58, 0x4e, 0xc2, 0x3d, 0x1c, 0xce, 0xf8, 0x3c, 0xfd, 0x1a, 0x20, 0x73
        /*0208*/ 	.byte	0x48, 0xbe, 0x33, 0x62, 0x39, 0x80, 0x7d, 0x09, 0x78, 0x4b, 0xfd, 0x0c
	.type		_ZN44_INTERNAL_00000000_13_jit_kernel_cu_d23cb3989constants12kb31_start_yE,@object
	.size		_ZN44_INTERNAL_00000000_13_jit_kernel_cu_d23cb3989constants12kb31_start_yE,(.L_24 - _ZN44_INTERNAL_00000000_13_jit_kernel_cu_d23cb3989constants12kb31_start_yE)
_ZN44_INTERNAL_00000000_13_jit_kernel_cu_d23cb3989constants12kb31_start_yE:
        /*0214*/ 	.byte	0xd9, 0xbe, 0x30, 0x18, 0xa3, 0x5a, 0xc6, 0x0d, 0x20, 0x92, 0x33, 0x57, 0x26, 0x77, 0xf4, 0x49
        /*0224*/ 	.byte	0x50, 0x17, 0xd8, 0x23, 0x5c, 0xfa, 0x55, 0x52, 0xd7, 0x42, 0x2d, 0x41
.L_24:


//--------------------- .text.jit_computeValues   --------------------------
	.section	.text.jit_computeValues,"ax",@progbits
	.align	128
        .global         jit_computeValues
        .type           jit_computeValues,@function
        .size           jit_computeValues,(.L_x_9 - jit_computeValues)
        .other          jit_computeValues,@"STO_CUDA_ENTRY STV_DEFAULT"
jit_computeValues:
.text.jit_computeValues:
[----:B------:R-:W0:Y:S01]  /*0000*/  LDC R1, c[0x0][0x37c] ;  /* 0x0000df00ff017b82 */ /* 0x000e220000000800 */
[----:B------:R-:W1:Y:S01]  /*0010*/  S2R R7, SR_TID.X ;  /* 0x0000000000077919 */ /* 0x000e620000002100 */
[----:B------:R-:W2:Y:S06]  /*0020*/  LDCU UR7, c[0x0][0x2fc] ;  /* 0x00005f80ff0777ac */ /* 0x000eac0008000800 */
[----:B------:R-:W1:Y:S01]  /*0030*/  S2UR UR6, SR_CTAID.X ;  /* 0x00000000000679c3 */ /* 0x000e620000002500 */
[----:B0-----:R-:W-:Y:S01]  /*0040*/  IADD3 R1, PT, PT, R1, -0x2d8, RZ ;  /* 0xfffffd2801017810 */ /* 0x001fe20007ffe0ff */
[----:B------:R-:W0:Y:S01]  /*0050*/  LDCU UR4, c[0x0][0x3e8] ;  /* 0x00007d00ff0477ac */ /* 0x000e220008000800 */
[----:B------:R-:W-:-:S05]  /*0060*/  UMOV UR5, 0x1 ;  /* 0x0000000100057882 */ /* 0x000fca0000000000 */
[----:B------:R-:W1:Y:S08]  /*0070*/  LDC R6, c[0x0][0x360] ;  /* 0x0000d800ff067b82 */ /* 0x000e700000000800 */
[----:B------:R-:W3:Y:S01]  /*0080*/  LDC.64 R2, c[0x0][0x3a0] ;  /* 0x0000e800ff027b82 */ /* 0x000ee20000000a00 */
[----:B0-----:R-:W-:-:S07]  /*0090*/  USHF.L.U32 UR4, UR5, UR4, URZ ;  /* 0x0000000405047299 */ /* 0x001fce00080006ff */
[----:B------:R-:W0:Y:S01]  /*00a0*/  LDC.64 R4, c[0x0][0x3a8] ;  /* 0x0000ea00ff047b82 */ /* 0x000e220000000a00 */
[----:B------:R-:W-:-:S07]  /*00b0*/  USHF.R.S32.HI UR5, URZ, 0x1f, UR4 ;  /* 0x0000001fff057899 */ /* 0x000fce0008011404 */
[----:B------:R-:W4:Y:S01]  /*00c0*/  LDC.64 R8, c[0x0][0x3b0] ;  /* 0x0000ec00ff087b82 */ /* 0x000f220000000a00 */
[----:B-1----:R-:W-:Y:S02]  /*00d0*/  IMAD R6, R6, UR6, R7 ;  /* 0x0000000606067c24 */ /* 0x002fe4000f8e0207 */
[----:B------:R-:W-:Y:S01]  /*00e0*/  HFMA2 R7, -RZ, RZ, 0, 0 ;  /* 0x00000000ff077431 */ /* 0x000fe200000001ff */
[----:B------:R-:W2:Y:S04]  /*00f0*/  LDCU UR6, c[0x0][0x2f8] ;  /* 0x00005f00ff0677ac */ /* 0x000ea80008000800 */
[----:B------:R-:W-:Y:S02]  /*0100*/  ISETP.LT.U64.AND P0, PT, R6, UR4, PT ;  /* 0x0000000406007c0c */ /* 0x000fe4000bf11070 */
[----:B------:R-:W1:Y:S01]  /*0110*/  LDC.64 R10, c[0x0][0x3b8] ;  /* 0x0000ee00ff0a7b82 */ /* 0x000e620000000a00 */
[----:B---3--:R3:W-:Y:S04]  /*0120*/  STL.64 [R1], R2 ;  /* 0x0000000201007387 */ /* 0x0087e80000100a00 */
[----:B0-----:R0:W-:Y:S03]  /*0130*/  STL.64 [R1+0x8], R4 ;  /* 0x0000080401007387 */ /* 0x0011e60000100a00 */
[----:B------:R-:W5:Y:S01]  /*0140*/  LDC.64 R12, c[0x0][0x3c0] ;  /* 0x0000f000ff0c7b82 */ /* 0x000f620000000a00 */
[----:B---3--:R-:W-:Y:S01]  /*0150*/  MOV R2, R1 ;  /* 0x0000000100027202 */ /* 0x008fe20000000f00 */
[----:B------:R-:W-:Y:S01]  /*0160*/  HFMA2 R3, -RZ, RZ, 0, 0 ;  /* 0x00000000ff037431 */ /* 0x000fe200000001ff */
[----:B----4-:R0:W-:Y:S05]  /*0170*/  STL.64 [R1+0x10], R8 ;  /* 0x0000100801007387 */ /* 0x0101ea0000100a00 */
[----:B------:R-:W3:Y:S01]  /*0180*/  LDC.64 R14, c[0x0][0x3c8] ;  /* 0x0000f200ff0e7b82 */ /* 0x000ee20000000a00 */
[----:B--2---:R-:W-:-:S07]  /*0190*/  IADD.64 R2, R2, UR6 ;  /* 0x0000000602027c35 */ /* 0x004fce000f8e0200 */
[----:B------:R-:W2:Y:S01]  /*01a0*/  LDC.64 R16, c[0x0][0x3d0] ;  /* 0x0000f400ff107b82 */ /* 0x000ea20000000a00 */
[----:B-1----:R0:W-:Y:S04]  /*01b0*/  STL.64 [R1+0x18], R10 ;  /* 0x0000180a01007387 */ /* 0x0021e80000100a00 */
[----:B-----5:R0:W-:Y:S04]  /*01c0*/  STL.64 [R1+0x20], R12 ;  /* 0x0000200c01007387 */ /* 0x0201e80000100a00 */
[----:B---3--:R0:W-:Y:S04]  /*01d0*/  STL.64 [R1+0x28], R14 ;  /* 0x0000280e01007387 */ /* 0x0081e80000100a00 */
[----:B--2---:R0:W-:Y:S01]  /*01e0*/  STL.64 [R1+0x30], R16 ;  /* 0x0000301001007387 */ /* 0x0041e20000100a00 */
[----:B------:R-:W-:Y:S05]  /*01f0*/  @!P0 EXIT ;  /* 0x000000000000894d */ /* 0x000fea0003800000 */
[----:B------:R-:W-:Y:S02]  /*0200*/  IADD.64 R34, R2, 0xb8 ;  /* 0x000000b802227835 */ /* 0x000fe400078e0200 */
[----:B------:R-:W-:-:S07]  /*0210*/  MOV R19, 0x230 ;  /* 0x0000023000137802 */ /* 0x000fce0000000f00 */
[----:B0-----:R-:W-:Y:S05]  /*0220*/  CALL.REL.NOINC `($jit_computeValues$_ZN20kb31_septic_digest_tC1Ev) ;  /* 0x0000062400b47944 */ /* 0x001fea0003c00000 */
[----:B------:R-:W0:Y:S01]  /*0230*/  LDCU.U16 UR4, c[0x0][0x410] ;  /* 0x00008200ff0477ac */ /* 0x000e220008000400 */
[----:B------:R-:W1:Y:S01]  /*0240*/  LDC.64 R12, c[0x0][0x408] ;  /* 0x00010200ff0c7b82 */ /* 0x000e620000000a00 */
[----:B------:R-:W2:Y:S01]  /*0250*/  LDCU.U16 UR5, c[0x0][0x412] ;  /* 0x00008240ff0577ac */ /* 0x000ea20008000400 */
[----:B------:R-:W3:Y:S06]  /*0260*/  LDCU.U16 UR6, c[0x0][0x414] ;  /* 0x00008280ff0677ac */ /* 0x000eec0008000400 */
[----:B------:R-:W4:Y:S01]  /*0270*/  LDC.64 R14, c[0x0][0x418] ;  /* 0x00010600ff0e7b82 */ /* 0x000f220000000a00 */
[----:B------:R-:W5:Y:S01]  /*0280*/  LDCU.U16 UR7, c[0x0][0x416] ;  /* 0x000082c0ff0777ac */ /* 0x000f620008000400 */
[----:B------:R-:W1:Y:S06]  /*0290*/  LDCU.U16 UR8, c[0x0][0x430] ;  /* 0x00008600ff0877ac */ /* 0x000e6c0008000400 */
[----:B------:R-:W4:Y:S01]  /*02a0*/  LDC.64 R16, c[0x0][0x420] ;  /* 0x00010800ff107b82 */ /* 0x000f220000000a00 */
[----:B0-----:R-:W-:Y:S01]  /*02b0*/  MOV R4, UR4 ;  /* 0x0000000400047c02 */ /* 0x001fe20008000f00 */
[----:B------:R-:W0:Y:S01]  /*02c0*/  LDCU.U16 UR9, c[0x0][0x432] ;  /* 0x00008640ff0977ac */ /* 0x000e220008000400 */
[----:B--2---:R-:W-:Y:S01]  /*02d0*/  MOV R5, UR5 ;  /* 0x0000000500057c02 */ /* 0x004fe20008000f00 */
[----:B------:R-:W2:Y:S04]  /*02e0*/  LDCU.U16 UR10, c[0x0][0x434] ;  /* 0x00008680ff0a77ac */ /* 0x000ea80008000400 */
[----:B------:R-:W0:Y:S01]  /*02f0*/  LDC.64 R20, c[0x0][0x468] ;  /* 0x00011a00ff147b82 */ /* 0x000e220000000a00 */
[----:B---3--:R-:W-:Y:S01]  /*0300*/  MOV R0, UR6 ;  /* 0x0000000600007c02 */ /* 0x008fe20008000f00 */
[----:B------:R-:W-:Y:S01]  /*0310*/  PRMT R4, R4, 0x5410, R5 ;  /* 0x0000541004047816 */ /* 0x000fe20000000005 */
[----:B------:R-:W3:Y:S01]  /*0320*/  LDCU.U16 UR11, c[0x0][0x436] ;  /* 0x000086c0ff0b77ac */ /* 0x000ee20008000400 */
[----:B-1----:R-:W-:Y:S01]  /*0330*/  STL.64 [R1+0x48], R12 ;  /* 0x0000480c01007387 */ /* 0x002fe20000100a00 */
[----:B-----5:R-:W-:Y:S01]  /*0340*/  MOV R9, UR7 ;  /* 0x0000000700097c02 */ /* 0x020fe20008000f00 */
[----:B------:R-:W1:Y:S02]  /*0350*/  LDCU.U16 UR12, c[0x0][0x450] ;  /* 0x00008a00ff0c77ac */ /* 0x000e640008000400 */
[----:B------:R-:W5:Y:S01]  /*0360*/  LDC.64 R22, c[0x0][0x438] ;  /* 0x00010e00ff167b82 */ /* 0x000f620000000a00 */
[----:B----4-:R-:W-:Y:S01]  /*0370*/  STL.64 [R1+0x58], R14 ;  /* 0x0000580e01007387 */ /* 0x010fe20000100a00 */
[----:B------:R-:W-:Y:S01]  /*0380*/  PRMT R5, R0, 0x5410, R9 ;  /* 0x0000541000057816 */ /* 0x000fe20000000009 */
[----:B------:R-:W4:Y:S01]  /*0390*/  LDCU.U16 UR13, c[0x0][0x452] ;  /* 0x00008a40ff0d77ac */ /* 0x000f220008000400 */
[----:B------:R-:W5:Y:S04]  /*03a0*/  LDCU.U16 UR4, c[0x0][0x454] ;  /* 0x00008a80ff0477ac */ /* 0x000f680008000400 */
[----:B------:R-:W5:Y:S01]  /*03b0*/  LDC.64 R8, c[0x0][0x3f8] ;  /* 0x0000fe00ff087b82 */ /* 0x000f620000000a00 */
[----:B------:R-:W-:Y:S01]  /*03c0*/  STL.64 [R1+0x60], R16 ;  /* 0x0000601001007387 */ /* 0x000fe20000100a00 */
[----:B--2---:R-:W-:Y:S01]  /*03d0*/  MOV R0, UR10 ;  /* 0x0000000a00007c02 */ /* 0x004fe20008000f00 */
[----:B------:R-:W2:Y:S02]  /*03e0*/  LDCU.U16 UR5, c[0x0][0x456] ;  /* 0x00008ac0ff0577ac */ /* 0x000ea40008000400 */
[----:B------:R2:W-:Y:S01]  /*03f0*/  STL.64 [R1+0x50], R4 ;  /* 0x0000500401007387 */ /* 0x0005e20000100a00 */
[----:B---3--:R-:W-:-:S02]  /*0400*/  MOV R37, UR11 ;  /* 0x0000000b00257c02 */ /* 0x008fc40008000f00 */
[----:B------:R-:W3:Y:S01]  /*0410*/  LDC.64 R24, c[0x0][0x440] ;  /* 0x00011000ff187b82 */ /* 0x000ee20000000a00 */
[----:B0-----:R-:W-:Y:S01]  /*0420*/  STL.64 [R1+0x78], R20 ;  /* 0x0000781401007387 */ /* 0x001fe20000100a00 */
[----:B-1----:R-:W-:Y:S01]  /*0430*/  MOV R36, UR12 ;  /* 0x0000000c00247c02 */ /* 0x002fe20008000f00 */
[----:B----4-:R-:W-:-:S05]  /*0440*/  MOV R39, UR13 ;  /* 0x0000000d00277c02 */ /* 0x010fca0008000f00 */
[----:B------:R-:W0:Y:S01]  /*0450*/  LDC.64 R26, c[0x0][0x448] ;  /* 0x00011200ff1a7b82 */ /* 0x000e220000000a00 */
[----:B-----5:R-:W-:Y:S01]  /*0460*/  STL.64 [R1+0x80], R22 ;  /* 0x0000801601007387 */ /* 0x020fe20000100a00 */
[----:B--2---:R-:W-:Y:S01]  /*0470*/  MOV R4, UR8 ;  /* 0x0000000800047c02 */ /* 0x004fe20008000f00 */
[----:B------:R-:W-:Y:S01]  /*0480*/  MOV R5, UR9 ;  /* 0x0000000900057c02 */ /* 0x000fe20008000f00 */
[----:B------:R-:W-:Y:S01]  /*0490*/  MOV R38, UR4 ;  /* 0x0000000400267c02 */ /* 0x000fe20008000f00 */
[----:B------:R-:W-:-:S03]  /*04a0*/  MOV R41, UR5 ;  /* 0x0000000500297c02 */ /* 0x000fc60008000f00 */
[----:B------:R-:W1:Y:S01]  /*04b0*/  LDC.64 R28, c[0x0][0x458] ;  /* 0x00011600ff1c7b82 */ /* 0x000e620000000a00 */
[----:B------:R-:W-:Y:S01]  /*04c0*/  STL.64 [R1+0x38], R8 ;  /* 0x0000380801007387 */ /* 0x000fe20000100a00 */
[----:B------:R-:W-:Y:S02]  /*04d0*/  PRMT R4, R4, 0x5410, R5 ;  /* 0x0000541004047816 */ /* 0x000fe40000000005 */
[----:B------:R-:W-:Y:S01]  /*04e0*/  PRMT R5, R0, 0x5410, R37 ;  /* 0x0000541000057816 */ /* 0x000fe20000000025 */
[----:B------:R-:W-:-:S03]  /*04f0*/  MOV R0, R34 ;  /* 0x0000002200007202 */ /* 0x000fc60000000f00 */
[----:B------:R-:W2:Y:S01]  /*0500*/  LDC.64 R30, c[0x0][0x390] ;  /* 0x0000e400ff1e7b82 */ /* 0x000ea20000000a00 */
[----:B---3--:R-:W-:Y:S04]  /*0510*/  STL.64 [R1+0x88], R24 ;  /* 0x0000881801007387 */ /* 0x008fe80000100a00 */
[----:B------:R3:W-:Y:S03]  /*0520*/  STL.64 [R1+0x70], R4 ;  /* 0x0000700401007387 */ /* 0x0007e60000100a00 */
[----:B------:R-:W4:Y:S01]  /*0530*/  LDC.64 R32, c[0x0][0x398] ;  /* 0x0000e600ff207b82 */ /* 0x000f220000000a00 */
[----:B0-----:R-:W-:Y:S07]  /*0540*/  STL.64 [R1+0x90], R26 ;  /* 0x0000901a01007387 */ /* 0x001fee0000100a00 */
[----:B------:R-:W0:Y:S01]  /*0550*/  LDC.64 R10, c[0x0][0x400] ;  /* 0x00010000ff0a7b82 */ /* 0x000e220000000a00 */
[----:B-1----:R-:W-:Y:S01]  /*0560*/  STL.64 [R1+0xa0], R28 ;  /* 0x0000a01c01007387 */ /* 0x002fe20000100a00 */
[----:B---3--:R-:W-:-:S02]  /*0570*/  PRMT R4, R36, 0x5410, R39 ;  /* 0x0000541024047816 */ /* 0x008fc40000000027 */
[----:B------:R-:W-:-:S04]  /*0580*/  PRMT R5, R38, 0x5410, R41 ;  /* 0x0000541026057816 */ /* 0x000fc80000000029 */
[----:B------:R-:W1:Y:S01]  /*0590*/  LDC.64 R18, c[0x0][0x428] ;  /* 0x00010a00ff127b82 */ /* 0x000e620000000a00 */
[----:B--2---:R-:W-:Y:S04]  /*05a0*/  STL.64 [R1+0xa8], R30 ;  /* 0x0000a81e01007387 */ /* 0x004fe80000100a00 */
[----:B------:R2:W-:Y:S04]  /*05b0*/  STL.64 [R1+0x98], R4 ;  /* 0x0000980401007387 */ /* 0x0005e80000100a00 */
[----:B----4-:R-:W-:Y:S04]  /*05c0*/  STL.64 [R1+0xb0], R32 ;  /* 0x0000b02001007387 */ /* 0x010fe80000100a00 */
[----:B0-----:R0:W-:Y:S01]  /*05d0*/  STL.64 [R1+0x40], R10 ;  /* 0x0000400a01007387 */ /* 0x0011e20000100a00 */
[----:B--2---:R-:W-:Y:S01]  /*05e0*/  MOV R5, R35 ;  /* 0x0000002300057202 */ /* 0x004fe20000000f00 */
[----:B------:R-:W-:-:S02]  /*05f0*/  MOV R4, R2 ;  /* 0x0000000200047202 */ /* 0x000fc40000000f00 */
[----:B-1----:R1:W-:Y:S01]  /*0600*/  STL.64 [R1+0x68], R18 ;  /* 0x0000681201007387 */ /* 0x0023e20000100a00 */
[----:B0-----:R-:W-:Y:S01]  /*0610*/  MOV R11, R3 ;  /* 0x00000003000b7202 */ /* 0x001fe20000000f00 */
[----:B-1----:R-:W-:-:S07]  /*0620*/  MOV R18, 0x640 ;  /* 0x0000064000127802 */ /* 0x002fce0000000f00 */
[----:B------:R-:W-:Y:S05]  /*0630*/  CALL.REL.NOINC `($jit_computeValues$_ZN23kb31_septic_extension_taSERKS_) ;  /* 0x00000624007c7944 */ /* 0x000fea0003c00000 */
[----:B------:R-:W0:Y:S01]  /*0640*/  LDCU UR5, c[0x0][0x3e8] ;  /* 0x00007d00ff0577ac */ /* 0x000e220008000800 */
[C---:B------:R-:W-:Y:S02]  /*0650*/  IADD.64 R4, R2.reuse, 0xd4 ;  /* 0x000000d402047835 */ /* 0x040fe400078e0200 */
[----:B------:R-:W-:Y:S02]  /*0660*/  IADD.64 R10, R2, 0x1c ;  /* 0x0000001c020a7835 */ /* 0x000fe400078e0200 */
[----:B------:R-:W0:Y:S01]  /*0670*/  LDCU UR4, c[0x0][0x3d8] ;  /* 0x00007b00ff0477ac */ /* 0x000e220008000800 */
[----:B------:R-:W-:Y:S01]  /*0680*/  MOV R18, 0x730 ;  /* 0x0000073000127802 */ /* 0x000fe20000000f00 */
[----:B------:R-:W-:Y:S02]  /*0690*/  MOV R0, R4 ;  /* 0x0000000400007202 */ /* 0x000fe40000000f00 */
[----:B------:R-:W-:Y:S01]  /*06a0*/  MOV R4, R10 ;  /* 0x0000000a00047202 */ /* 0x000fe20000000f00 */
[----:B------:R-:W1:Y:S01]  /*06b0*/  LDCU.64 UR8, c[0x0][0x358] ;  /* 0x00006b00ff0877ac */ /* 0x000e620008000a00 */
[----:B0-----:R-:W-:-:S03]  /*06c0*/  UIADD3 UR4, UPT, UPT, UR5, -UR4, URZ ;  /* 0x8000000405047290 */ /* 0x001fc6000fffe0ff */
[----:B------:R-:W-:Y:S02]  /*06d0*/  UMOV UR5, 0x1 ;  /* 0x0000000100057882 */ /* 0x000fe40000000000 */
[----:B------:R-:W-:-:S04]  /*06e0*/  USHF.L.U32 UR4, UR5, UR4, URZ ;  /* 0x0000000405047299 */ /* 0x000fc800080006ff */
[----:B------:R-:W-:Y:S02]  /*06f0*/  USHF.R.S32.HI UR5, URZ, 0x1f, UR4 ;  /* 0x0000001fff057899 */ /* 0x000fe40008011404 */
[----:B------:R-:W-:-:S04]  /*0700*/  MOV R8, UR4 ;  /* 0x0000000400087c02 */ /* 0x000fc80008000f00 */
[----:B-1----:R-:W-:-:S07]  /*0710*/  MOV R9, UR5 ;  /* 0x0000000500097c02 */ /* 0x002fce0008000f00 */
[----:B------:R-:W-:Y:S05]  /*0720*/  CALL.REL.NOINC `($jit_computeValues$_ZN23kb31_septic_extension_taSERKS_) ;  /* 0x0000062400407944 */ /* 0x000fea0003c00000 */
[----:B------:R-:W2:Y:S01]  /*0730*/  LDL.64 R36, [R1+0x58] ;  /* 0x0000580001247983 */ /* 0x000ea20000100a00 */
[----:B------:R-:W0:Y:S01]  /*0740*/  LDCU UR4, c[0x0][0x3e8] ;  /* 0x00007d00ff0477ac */ /* 0x000e220008000800 */
[----:B------:R-:W1:Y:S02]  /*0750*/  LDC.64 R2, c[0x0][0x480] ;  /* 0x00012000ff027b82 */ /* 0x000e640000000a00 */
[----:B------:R-:W3:Y:S01]  /*0760*/  LDL.64 R4, [R1+0x68] ;  /* 0x0000680001047983 */ /* 0x000ee20000100a00 */
[----:B------:R-:W-:-:S05]  /*0770*/  UMOV UR5, 0x1 ;  /* 0x0000000100057882 */ /* 0x000fca0000000000 */
[----:B------:R-:W4:Y:S01]  /*0780*/  LDC.64 R20, c[0x0][0x460] ;  /* 0x00011800ff147b82 */ /* 0x000f220000000a00 */
[----:B0-----:R-:W-:-:S04]  /*0790*/  USHF.L.U32 UR4, UR5, UR4, URZ ;  /* 0x0000000405047299 */ /* 0x001fc800080006ff */
[----:B------:R-:W-:Y:S02]  /*07a0*/  USHF.R.S32.HI UR5, URZ, 0x1f, UR4 ;  /* 0x0000001fff057899 */ /* 0x000fe40008011404 */
[----:B------:R-:W-:Y:S01]  /*07b0*/  MOV R10, UR4 ;  /* 0x00000004000a7c02 */ /* 0x000fe20008000f00 */
[----:B-1----:R-:W-:-:S03]  /*07c0*/  IMAD.WIDE.U32 R2, R6, 0x4, R2 ;  /* 0x0000000406027825 */ /* 0x002fc600078e0002 */
[----:B------:R-:W-:Y:S02]  /*07d0*/  MOV R11, UR5 ;  /* 0x00000005000b7c02 */ /* 0x000fe40008000f00 */
[----:B------:R0:W3:Y:S04]  /*07e0*/  LDG.E R0, desc[UR8][R2.64] ;  /* 0x0000000802007981 */ /* 0x0000e8000c1e1900 */
[----:B------:R1:W-:Y:S04]  /*07f0*/  STL.64 [R1+0x130], R10 ;  /* 0x0001300a01007387 */ /* 0x0003e80000100a00 */
[----:B----4-:R4:W-:Y:S01]  /*0800*/  STL.64 [R1+0x100], R20 ;  /* 0x0001001401007387 */ /* 0x0109e20000100a00 */
[----:B--2---:R-:W-:-:S04]  /*0810*/  IMAD.WIDE.U32 R32, R6, 0x4, R36 ;  /* 0x0000000406207825 */ /* 0x004fc800078e0024 */
[C---:B---3--:R-:W-:Y:S02]  /*0820*/  IMAD R30, R5.reuse, 0xc, RZ ;  /* 0x0000000c051e7824 */ /* 0x048fe400078e02ff */
[----:B------:R-:W-:Y:S02]  /*0830*/  IMAD R15, R5, 0x14, RZ ;  /* 0x00000014050f7824 */ /* 0x000fe400078e02ff */
[----:B------:R-:W-:-:S04]  /*0840*/  IMAD.WIDE.U32 R12, R4, 0xc, R32 ;  /* 0x0000000c040c7825 */ /* 0x000fc800078e0020 */
[----:B-1----:R-:W-:Y:S01]  /*0850*/  IMAD.WIDE.U32 R10, R4, 0x14, R32 ;  /* 0x00000014040a7825 */ /* 0x002fe200078e0020 */
[----:B------:R-:W-:-:S03]  /*0860*/  IADD3 R227, PT, PT, R13, R30, RZ ;  /* 0x0000001e0de37210 */ /* 0x000fc60007ffe0ff */
[----:B------:R-:W-:Y:S01]  /*0870*/  IMAD R13, R5, 0x2c, RZ ;  /* 0x0000002c050d7824 */ /* 0x000fe200078e02ff */
[----:B------:R-:W-:Y:S01]  /*0880*/  IADD3 R153, PT, PT, R11, R15, RZ ;  /* 0x0000000f0b997210 */ /* 0x000fe20007ffe0ff */
[----:B------:R-:W-:Y:S02]  /*0890*/  IMAD R11, R5, 0x28, RZ ;  /* 0x00000028050b7824 */ /* 0x000fe400078e02ff */
[----:B------:R-:W-:-:S04]  /*08a0*/  IMAD.WIDE.U32 R232, R4, 0x28, R32 ;  /* 0x0000002804e87825 */ /* 0x000fc800078e0020 */
[----:B------:R-:W-:Y:S01]  /*08b0*/  IMAD.WIDE.U32 R156, R4, 0x2c, R32 ;  /* 0x0000002c049c7825 */ /* 0x000fe200078e0020 */
[----:B------:R-:W-:Y:S01]  /*08c0*/  MOV R226, R12 ;  /* 0x0000000c00e27202 */ /* 0x000fe20000000f00 */
[----:B------:R-:W-:Y:S01]  /*08d0*/  MOV R152, R10 ;  /* 0x0000000a00987202 */ /* 0x000fe20000000f00 */
[----:B------:R-:W-:Y:S02]  /*08e0*/  IADD3 R233, PT, PT, R233, R11, RZ ;  /* 0x0000000be9e97210 */ /* 0x000fe40007ffe0ff */
[----:B------:R-:W-:Y:S01]  /*08f0*/  IADD3 R157, PT, PT, R157, R13, RZ ;  /* 0x0000000d9d9d7210 */ /* 0x000fe20007ffe0ff */
[----:B------:R-:W1:Y:S08]  /*0900*/  LDC.64 R10, c[0x0][0x470] ;  /* 0x00011c00ff0a7b82 */ /* 0x000e700000000a00 */
[----:B------:R-:W2:Y:S01]  /*0910*/  LDC.64 R12, c[0x0][0x478] ;  /* 0x00011e00ff0c7b82 */ /* 0x000ea20000000a00 */
[----:B0-----:R-:W-:-:S02]  /*0920*/  IMAD R3, R5, 0x24, RZ ;  /* 0x0000002405037824 */ /* 0x001fc400078e02ff */
[----:B------:R-:W-:-:S04]  /*0930*/  IMAD.WIDE.U32 R230, R4, 0x24, R32 ;  /* 0x0000002404e67825 */ /* 0x000fc800078e0020 */
[----:B------:R-:W-:Y:S01]  /*0940*/  IMAD.WIDE.U32 R220, R4, 0x38, R32 ;  /* 0x0000003804dc7825 */ /* 0x000fe200078e0020 */
[----:B------:R-:W-:-:S03]  /*0950*/  IADD3 R231, PT, PT, R231, R3, RZ ;  /* 0x00000003e7e77210 */ /* 0x000fc60007ffe0ff */
[----:B------:R-:W-:Y:S02]  /*0960*/  IMAD R3, R5, 0x38, RZ ;  /* 0x0000003805037824 */ /* 0x000fe400078e02ff */
[----:B------:R-:W-:-:S03]  /*0970*/  IMAD.WIDE.U32 R164, R4, 0x50, R32 ;  /* 0x0000005004a47825 */ /* 0x000fc600078e0020 */
[----:B------:R-:W-:Y:S01]  /*0980*/  IADD3 R221, PT, PT, R221, R3, RZ ;  /* 0x00000003dddd7210 */ /* 0x000fe20007ffe0ff */
[----:B------:R-:W-:Y:S02]  /*0990*/  IMAD R3, R5, 0x50, RZ ;  /* 0x0000005005037824 */ /* 0x000fe400078e02ff */
[----:B-1----:R-:W-:-:S04]  /*09a0*/  IMAD.WIDE.U32 R10, R6, 0x4, R10 ;  /* 0x00000004060a7825 */ /* 0x002fc800078e000a */
[----:B--2---:R-:W-:Y:S01]  /*09b0*/  IMAD.WIDE.U32 R12, R6, 0x4, R12 ;  /* 0x00000004060c7825 */ /* 0x004fe200078e000c */
[----:B------:R-:W-:Y:S01]  /*09c0*/  IADD3 R165, PT, PT, R165, R3, RZ ;  /* 0x00000003a5a57210 */ /* 0x000fe20007ffe0ff */
[----:B------:R0:W2:Y:S04]  /*09d0*/  LDG.E R2, desc[UR8][R10.64] ;  /* 0x000000080a027981 */ /* 0x0000a8000c1e1900 */
[----:B------:R1:W2:Y:S01]  /*09e0*/  LDG.E R3, desc[UR8][R12.64] ;  /* 0x000000080c037981 */ /* 0x0002a2000c1e1900 */
[----:B------:R-:W-:Y:S02]  /*09f0*/  IMAD R17, R5, 0x190, RZ ;  /* 0x0000019005117824 */ /* 0x000fe400078e02ff */
[----:B------:R-:W-:-:S04]  /*0a00*/  IMAD.WIDE.U32 R18, R4, 0x190, R32 ;  /* 0x0000019004127825 */ /* 0x000fc800078e0020 */
[----:B------:R-:W-:Y:S01]  /*0a10*/  IMAD R15, R5, 0x30, RZ ;  /* 0x00000030050f7824 */ /* 0x000fe200078e02ff */
[----:B------:R-:W-:Y:S01]  /*0a20*/  IADD3 R39, PT, PT, R19, R17, RZ ;  /* 0x0000001113277210 */ /* 0x000fe20007ffe0ff */
[----:B------:R-:W-:Y:S02]  /*0a30*/  IMAD R17, R5, 0x34, RZ ;  /* 0x0000003405117824 */ /* 0x000fe400078e02ff */
[----:B------:R-:W-:-:S04]  /*0a40*/  IMAD.WIDE.U32 R228, R4, 0x30, R32 ;  /* 0x0000003004e47825 */ /* 0x000fc800078e0020 */
[----:B------:R-:W-:Y:S01]  /*0a50*/  IMAD.WIDE.U32 R158, R4, 0x34, R32 ;  /* 0x00000034049e7825 */ /* 0x000fe200078e0020 */
[----:B------:R-:W-:-:S03]  /*0a60*/  IADD3 R229, PT, PT, R229, R15, RZ ;  /* 0x0000000fe5e57210 */ /* 0x000fc60007ffe0ff */
[----:B------:R-:W-:Y:S01]  /*0a70*/  IMAD R15, R5, 0x3c, RZ ;  /* 0x0000003c050f7824 */ /* 0x000fe200078e02ff */
[----:B------:R-:W-:Y:S01]  /*0a80*/  IADD3 R159, PT, PT, R159, R17, RZ ;  /* 0x000000119f9f7210 */ /* 0x000fe20007ffe0ff */
[C---:B------:R-:W-:Y:S02]  /*0a90*/  IMAD R17, R5.reuse, 0x44, RZ ;  /* 0x0000004405117824 */ /* 0x040fe400078e02ff */
[----:B------:R-:W-:Y:S02]  /*0aa0*/  IMAD R19, R5, 0x48, RZ ;  /* 0x0000004805137824 */ /* 0x000fe400078e02ff */
[----:B------:R-:W-:-:S04]  /*0ab0*/  IMAD.WIDE.U32 R160, R4, 0x3c, R32 ;  /* 0x0000003c04a07825 */ /* 0x000fc800078e0020 */
[----:B------:R-:W-:-:S04]  /*0ac0*/  IMAD.WIDE.U32 R218, R4, 0x44, R32 ;  /* 0x0000004404da7825 */ /* 0x000fc800078e0020 */
[C-C-:B------:R-:W-:Y:S01]  /*0ad0*/  IMAD.WIDE.U32 R162, R4.reuse, 0x48, R32.reuse ;  /* 0x0000004804a27825 */ /* 0x140fe200078e0020 */
[----:B------:R-:W-:Y:S02]  /*0ae0*/  IADD3 R161, PT, PT, R161, R15, RZ ;  /* 0x0000000fa1a17210 */ /* 0x000fe40007ffe0ff */
[----:B------:R-:W-:Y:S01]  /*0af0*/  IADD3 R219, PT, PT, R219, R17, RZ ;  /* 0x00000011dbdb7210 */ /* 0x000fe20007ffe0ff */
[----:B------:R-:W-:Y:S01]  /*0b00*/  IMAD R15, R5, 0x54, RZ ;  /* 0x00000054050f7824 */ /* 0x000fe200078e02ff */
[----:B------:R-:W-:Y:S01]  /*0b10*/  IADD3 R163, PT, PT, R163, R19, RZ ;  /* 0x00000013a3a37210 */ /* 0x000fe20007ffe0ff */
[----:B------:R-:W-:-:S04]  /*0b20*/  IMAD.WIDE.U32 R208, R4, 0x54, R32 ;  /* 0x0000005404d07825 */ /* 0x000fc800078e0020 */
[C---:B------:R-:W-:Y:S02]  /*0b30*/  IMAD R17, R5.reuse, 0x58, RZ ;  /* 0x0000005805117824 */ /* 0x040fe400078e02ff */
[----:B------:R-:W-:Y:S02]  /*0b40*/  IMAD R19, R5, 0x5c, RZ ;  /* 0x0000005c05137824 */ /* 0x000fe400078e02ff */
[----:B------:R-:W-:-:S04]  /*0b50*/  IMAD.WIDE.U32 R166, R4, 0x58, R32 ;  /* 0x0000005804a67825 */ /* 0x000fc800078e0020 */
[C-C-:B------:R-:W-:Y:S01]  /*0b60*/  IMAD.WIDE.U32 R206, R4.reuse, 0x5c, R32.reuse ;  /* 0x0000005c04ce7825 */ /* 0x140fe200078e0020 */
[----:B------:R-:W-:Y:S02]  /*0b70*/  IADD3 R209, PT, PT, R209, R15, RZ ;  /* 0x0000000fd1d17210 */ /* 0x000fe40007ffe0ff */
[----:B------:R-:W-:Y:S01]  /*0b80*/  IADD3 R167, PT, PT, R167, R17, RZ ;  /* 0x00000011a7a77210 */ /* 0x000fe20007ffe0ff */
[----:B------:R-:W-:Y:S01]  /*0b90*/  IMAD R15, R5, 0x64, RZ ;  /* 0x00000064050f7824 */ /* 0x000fe200078e02ff */
[----:B------:R-:W-:Y:S01]  /*0ba0*/  IADD3 R207, PT, PT, R207, R19, RZ ;  /* 0x00000013cfcf7210 */ /* 0x000fe20007ffe0ff */
[C---:B------:R-:W-:Y:S02]  /*0bb0*/  IMAD R17, R5.reuse, 0x68, RZ ;  /* 0x0000006805117824 */ /* 0x040fe400078e02ff */
[----:B------:R-:W-:Y:S02]  /*0bc0*/  IMAD R19, R5, 0x6c, RZ ;  /* 0x0000006c05137824 */ /* 0x000fe400078e02ff */
[----:B------:R-:W-:-:S04]  /*0bd0*/  IMAD.WIDE.U32 R204, R4, 0x64, R32 ;  /* 0x0000006404cc7825 */ /* 0x000fc800078e0020 */
[----:B------:R-:W-:-:S04]  /*0be0*/  IMAD.WIDE.U32 R170, R4, 0x68, R32 ;  /* 0x0000006804aa7825 */ /* 0x000fc800078e0020 */
[----:B------:R-:W-:-:S04]  /*0bf0*/  IMAD.WIDE.U32 R202, R4, 0x6c, R32 ;  /* 0x0000006c04ca7825 */ /* 0x000fc800078e0020 */
[C---:B0-----:R-:W-:Y:S02]  /*0c00*/  IMAD R11, R5.reuse, 0x78, RZ ;  /* 0x00000078050b7824 */ /* 0x041fe400078e02ff */
[----:B-1----:R-:W-:Y:S02]  /*0c10*/  IMAD R13, R5, 0x7c, RZ ;  /* 0x0000007c050d7824 */ /* 0x002fe400078e02ff */
[----:B------:R-:W-:-:S04]  /*0c20*/  IMAD.WIDE.U32 R174, R4, 0x78, R32 ;  /* 0x0000007804ae7825 */ /* 0x000fc800078e0020 */
[----:B------:R-:W-:Y:S01]  /*0c30*/  IMAD.WIDE.U32 R198, R4, 0x7c, R32 ;  /* 0x0000007c04c67825 */ /* 0x000fe200078e0020 */
[----:B------:R-:W-:Y:S02]  /*0c40*/  IADD3 R205, PT, PT, R205, R15, RZ ;  /* 0x0000000fcdcd7210 */ /* 0x000fe40007ffe0ff */
[----:B------:R-:W-:Y:S02]  /*0c50*/  IADD3 R171, PT, PT, R171, R17, RZ ;  /* 0x00000011abab7210 */ /* 0x000fe40007ffe0ff */
[----:B------:R-:W-:Y:S01]  /*0c60*/  IADD3 R203, PT, PT, R203, R19, RZ ;  /* 0x00000013cbcb7210 */ /* 0x000fe20007ffe0ff */
[----:B------:R-:W-:Y:S01]  /*0c70*/  IMAD R15, R5, 0x84, RZ ;  /* 0x00000084050f7824 */ /* 0x000fe200078e02ff */
[----:B------:R-:W-:Y:S01]  /*0c80*/  IADD3 R175, PT, PT, R175, R11, RZ ;  /* 0x0000000bafaf7210 */ /* 0x000fe20007ffe0ff */
[----:B------:R-:W-:Y:S01]  /*0c90*/  IMAD R17, R5, 0x88, RZ ;  /* 0x0000008805117824 */ /* 0x000fe200078e02ff */
[----:B------:R-:W-:Y:S01]  /*0ca0*/  IADD3 R199, PT, PT, R199, R13, RZ ;  /* 0x0000000dc7c77210 */ /* 0x000fe20007ffe0ff */
[----:B------:R-:W-:-:S02]  /*0cb0*/  IMAD R19, R5, 0x8c, RZ ;  /* 0x0000008c05137824 */ /* 0x000fc400078e02ff */
[----:B------:R-:W-:-:S04]  /*0cc0*/  IMAD.WIDE.U32 R176, R4, 0x84, R32 ;  /* 0x0000008404b07825 */ /* 0x000fc800078e0020 */
[----:B------:R-:W-:-:S04]  /*0cd0*/  IMAD.WIDE.U32 R196, R4, 0x88, R32 ;  /* 0x0000008804c47825 */ /* 0x000fc800078e0020 */
[----:B------:R-:W-:-:S04]  /*0ce0*/  IMAD.WIDE.U32 R178, R4, 0x8c, R32 ;  /* 0x0000008c04b27825 */ /* 0x000fc800078e0020 */
[C---:B------:R-:W-:Y:S02]  /*0cf0*/  IMAD R11, R5.reuse, 0x90, RZ ;  /* 0x00000090050b7824 */ /* 0x040fe400078e02ff */
[----:B------:R-:W-:Y:S02]  /*0d00*/  IMAD R13, R5, 0x94, RZ ;  /* 0x00000094050d7824 */ /* 0x000fe400078e02ff */
        /* <DEDUP_REMOVED lines=136> */
[C-C-:B------:R-:W-:Y:S01]  /*1590*/  IMAD.WIDE.U32 R66, R4.reuse, 0x14c, R32.reuse ;  /* 0x0000014c04427825 */ /* 0x140fe200078e0020 */
[----:B------:R-:W-:Y:S02]  /*15a0*/  IADD3 R75, PT, PT, R75, R15, RZ ;  /* 0x0000000f4b4b7210 */ /* 0x000fe40007ffe0ff */
[----:B------:R-:W-:Y:S02]  /*15b0*/  IADD3 R73, PT, PT, R73, R17, RZ ;  /* 0x0000001149497210 */ /* 0x000fe40007ffe0ff */
[----:B------:R-:W-:Y:S01]  /*15c0*/  IADD3 R71, PT, PT, R71, R19, RZ ;  /* 0x0000001347477210 */ /* 0x000fe20007ffe0ff */
[----:B----4-:R-:W-:Y:S01]  /*15d0*/  IMAD R21, R5, 0x4c, RZ ;  /* 0x0000004c05157824 */ /* 0x010fe200078e02ff */
[----:B------:R-:W-:Y:S01]  /*15e0*/  IADD3 R69, PT, PT, R69, R11, RZ ;  /* 0x0000000b45457210 */ /* 0x000fe20007ffe0ff */
[----:B------:R-:W-:Y:S01]  /*15f0*/  IMAD.WIDE.U32 R214, R4, 0x4c, R32 ;  /* 0x0000004c04d67825 */ /* 0x000fe200078e0020 */
[----:B------:R-:W-:-:S03]  /*1600*/  IADD3 R67, PT, PT, R67, R13, RZ ;  /* 0x0000000d43437210 */ /* 0x000fc60007ffe0ff */
[C---:B------:R-:W-:Y:S02]  /*1610*/  IMAD R15, R5.reuse, 0x150, RZ ;  /* 0x00000150050f7824 */ /* 0x040fe400078e02ff */
[C---:B------:R-:W-:Y:S02]  /*1620*/  IMAD R17, R5.reuse, 0x154, RZ ;  /* 0x0000015405117824 */ /* 0x040fe400078e02ff */
[----:B------:R-:W-:Y:S02]  /*1630*/  IMAD R19, R5, 0x158, RZ ;  /* 0x0000015805137824 */ /* 0x000fe400078e02ff */
        /* <DEDUP_REMOVED lines=9> */
[----:B------:R-:W-:Y:S02]  /*16d0*/  IADD3 R63, PT, PT, R63, R17, RZ ;  /* 0x000000113f3f7210 */ /* 0x000fe40007ffe0ff */
[----:B------:R-:W-:Y:S01]  /*16e0*/  IADD3 R61, PT, PT, R61, R19, RZ ;  /* 0x000000133d3d7210 */ /* 0x000fe20007ffe0ff */
[----:B------:R-:W-:Y:S01]  /*16f0*/  IMAD R21, R5, 0x60, RZ ;  /* 0x0000006005157824 */ /* 0x000fe200078e02ff */
        /* <DEDUP_REMOVED lines=12> */
[----:B------:R-:W-:Y:S01]  /*17c0*/  IMAD.WIDE.U32 R46, R4, 0x174, R32 ;  /* 0x00000174042e7825 */ /* 0x000fe200078e0020 */
[----:B------:R-:W-:-:S03]  /*17d0*/  IADD3 R169, PT, PT, R169, R21, RZ ;  /* 0x00000015a9a97210 */ /* 0x000fc60007ffe0ff */
[C---:B------:R-:W-:Y:S02]  /*17e0*/  IMAD R14, R5.reuse, 0x18, RZ ;  /* 0x00000018050e7824 */ /* 0x040fe400078e02ff */
[----:B------:R-:W-:Y:S02]  /*17f0*/  IMAD R16, R5, 0x1c, RZ ;  /* 0x0000001c05107824 */ /* 0x000fe400078e02ff */
[----:B------:R-:W-:Y:S01]  /*1800*/  IMAD.WIDE.U32 R154, R4, 0x18, R32 ;  /* 0x00000018049a7825 */ /* 0x000fe200078e0020 */
[----:B------:R-:W-:-:S03]  /*1810*/  IADD3 R55, PT, PT, R55, R15, RZ ;  /* 0x0000000f37377210 */ /* 0x000fc60007ffe0ff */
[C-C-:B------:R-:W-:Y:S01]  /*1820*/  IMAD.WIDE.U32 R212, R4.reuse, 0x1c, R32.reuse ;  /* 0x0000001c04d47825 */ /* 0x140fe200078e0020 */
[----:B------:R-:W-:Y:S02]  /*1830*/  IADD3 R53, PT, PT, R53, R17, RZ ;  /* 0x0000001135357210 */ /* 0x000fe40007ffe0ff */
[----:B------:R-:W-:Y:S02]  /*1840*/  IADD3 R51, PT, PT, R51, R19, RZ ;  /* 0x0000001333337210 */ /* 0x000fe40007ffe0ff */
[----:B------:R-:W-:Y:S01]  /*1850*/  IADD3 R49, PT, PT, R49, R11, RZ ;  /* 0x0000000b31317210 */ /* 0x000fe20007ffe0ff */
[----:B------:R-:W-:Y:S01]  /*1860*/  IMAD R21, R5, 0x70, RZ ;  /* 0x0000007005157824 */ /* 0x000fe200078e02ff */
[----:B------:R-:W-:Y:S01]  /*1870*/  IADD3 R47, PT, PT, R47, R13, RZ ;  /* 0x0000000d2f2f7210 */ /* 0x000fe20007ffe0ff */
[C---:B------:R-:W-:Y:S01]  /*1880*/  IMAD.WIDE.U32 R172, R4.reuse, 0x70, R32 ;  /* 0x0000007004ac7825 */ /* 0x040fe200078e0020 */
[----:B------:R-:W-:Y:S02]  /*1890*/  IADD3 R155, PT, PT, R155, R14, RZ ;  /* 0x0000000e9b9b7210 */ /* 0x000fe40007ffe0ff */
[----:B------:R-:W-:Y:S01]  /*18a0*/  IADD3 R213, PT, PT, R213, R16, RZ ;  /* 0x00000010d5d57210 */ /* 0x000fe20007ffe0ff */
[----:B------:R-:W-:Y:S01]  /*18b0*/  MOV R38, R18 ;  /* 0x0000001200267202 */ /* 0x000fe20000000f00 */
[C---:B------:R-:W-:Y:S01]  /*18c0*/  IMAD R15, R5.reuse, 0x178, RZ ;  /* 0x00000178050f7824 */ /* 0x040fe200078e02ff */
[C-C-:B------:R-:W-:Y:S01]  /*18d0*/  SHF.L.U64.HI R11, R4.reuse, 0x2, R5.reuse ;  /* 0x00000002040b7819 */ /* 0x140fe20000010205 */
[C---:B------:R-:W-:Y:S01]  /*18e0*/  IMAD R17, R5.reuse, 0x17c, RZ ;  /* 0x0000017c05117824 */ /* 0x040fe200078e02ff */
[----:B------:R-:W-:Y:S01]  /*18f0*/  SHF.L.U64.HI R13, R4, 0x3, R5 ;  /* 0x00000003040d7819 */ /* 0x000fe20000010205 */
[----:B------:R-:W-:-:S02]  /*1900*/  IMAD R19, R5, 0x180, RZ ;  /* 0x0000018005137824 */ /* 0x000fc400078e02ff */
[C---:B------:R-:W-:Y:S01]  /*1910*/  IMAD.WIDE.U32 R44, R4.reuse, 0x178, R32 ;  /* 0x00000178042c7825 */ /* 0x040fe200078e0020 */
[----:B------:R-:W-:-:S03]  /*1920*/  LEA R224, P0, R4, R32, 0x4 ;  /* 0x0000002004e07211 */ /* 0x000fc600078020ff */
[C---:B------:R-:W-:Y:S01]  /*1930*/  IMAD.WIDE.U32 R42, R4.reuse, 0x17c, R32 ;  /* 0x0000017c042a7825 */ /* 0x040fe200078e0020 */
[----:B------:R-:W-:-:S03]  /*1940*/  LEA R20, P1, R4, R32, 0x5 ;  /* 0x0000002004147211 */ /* 0x000fc600078228ff */
[C---:B------:R-:W-:Y:S01]  /*1950*/  IMAD.WIDE.U32 R40, R4.reuse, 0x180, R32 ;  /* 0x0000018004287825 */ /* 0x040fe200078e0020 */
[CC--:B------:R-:W-:Y:S02]  /*1960*/  LEA R18, P2, R4.reuse, R32.reuse, 0x6 ;  /* 0x0000002004127211 */ /* 0x0c0fe400078430ff */
[CC--:B------:R-:W-:Y:S01]  /*1970*/  LEA R16, P3, R4.reuse, R32.reuse, 0x7 ;  /* 0x0000002004107211 */ /* 0x0c0fe200078638ff */
[C---:B------:R-:W-:Y:S01]  /*1980*/  IMAD.SHL.U32 R10, R4.reuse, 0x4, RZ ;  /* 0x00000004040a7824 */ /* 0x040fe200078e00ff */
[C---:B------:R-:W-:Y:S01]  /*1990*/  LEA R14, P4, R4.reuse, R32, 0x8 ;  /* 0x00000020040e7211 */ /* 0x040fe200078840ff */
[----:B------:R-:W-:Y:S01]  /*19a0*/  IMAD.SHL.U32 R12, R4, 0x8, RZ ;  /* 0x00000008040c7824 */ /* 0x000fe200078e00ff */
[----:B------:R-:W-:Y:S02]  /*19b0*/  IADD3 R173, PT, PT, R173, R21, RZ ;  /* 0x00000015adad7210 */ /* 0x000fe40007ffe0ff */
[----:B------:R-:W-:Y:S02]  /*19c0*/  IADD3 R45, PT, PT, R45, R15, RZ ;  /* 0x0000000f2d2d7210 */ /* 0x000fe40007ffe0ff */
[----:B------:R-:W-:-:S02]  /*19d0*/  IADD3 R43, PT, PT, R43, R17, RZ ;  /* 0x000000112b2b7210 */ /* 0x000fc40007ffe0ff */
[----:B------:R-:W-:Y:S01]  /*19e0*/  IADD3 R41, PT, PT, R41, R19, RZ ;  /* 0x0000001329297210 */ /* 0x000fe20007ffe0ff */
[----:B------:R-:W-:Y:S01]  /*19f0*/  STL.64 [R1+0x108], RZ ;  /* 0x000108ff01007387 */ /* 0x000fe20000100a00 */
[C---:B------:R-:W-:Y:S01]  /*1a00*/  IMAD.WIDE.U32 R200, R4.reuse, 0x74, R32 ;  /* 0x0000007404c87825 */ /* 0x040fe200078e0020 */
[----:B------:R-:W-:Y:S01]  /*1a10*/  LEA.HI.X R225, R4, R33, R5, 0x4, P0 ;  /* 0x0000002104e17211 */ /* 0x000fe200000f2405 */
[----:B------:R-:W-:Y:S02]  /*1a20*/  IADD.64 R34, R32, R10 ;  /* 0x0000000a20227235 */ /* 0x000fe400078e0200 */
[----:B------:R-:W-:Y:S01]  /*1a30*/  STL.64 [R1+0x110], RZ ;  /* 0x000110ff01007387 */ /* 0x000fe20000100a00 */
[C---:B------:R-:W-:Y:S01]  /*1a40*/  IMAD.WIDE.U32 R142, R4.reuse, 0x184, R32 ;  /* 0x00000184048e7825 */ /* 0x040fe200078e0020 */
[----:B------:R-:W-:Y:S01]  /*1a50*/  LEA.HI.X R21, R4, R33, R5, 0x5, P1 ;  /* 0x0000002104157211 */ /* 0x000fe200008f2c05 */
[----:B------:R-:W-:Y:S02]  /*1a60*/  IADD.64 R150, R32, R12 ;  /* 0x0000000c20967235 */ /* 0x000fe400078e0200 */
[----:B------:R-:W-:Y:S01]  /*1a70*/  STL.64 [R1+0x118], RZ ;  /* 0x000118ff01007387 */ /* 0x000fe20000100a00 */
[C---:B------:R-:W-:Y:S01]  /*1a80*/  IMAD.WIDE.U32 R144, R4.reuse, 0x188, R32 ;  /* 0x0000018804907825 */ /* 0x040fe200078e0020 */
[----:B------:R-:W-:-:S02]  /*1a90*/  LEA.HI.X R19, R4, R33, R5, 0x6, P2 ;  /* 0x0000002104137211 */ /* 0x000fc400010f3405 */
[----:B------:R-:W-:Y:S01]  /*1aa0*/  STL.64 [R1+0x128], R6 ;  /* 0x0001280601007387 */ /* 0x000fe20000100a00 */
[C---:B------:R-:W-:Y:S01]  /*1ab0*/  IMAD.WIDE.U32 R146, R4.reuse, 0x18c, R32 ;  /* 0x0000018c04927825 */ /* 0x040fe200078e0020 */
[CC--:B------:R-:W-:Y:S02]  /*1ac0*/  LEA.HI.X R17, R4.reuse, R33.reuse, R5, 0x7, P3 ;  /* 0x0000002104117211 */ /* 0x0c0fe400018f3c05 */
[----:B------:R-:W-:Y:S01]  /*1ad0*/  STL.64 [R1+0x120], R8 ;  /* 0x0001200801007387 */ /* 0x000fe20000100a00 */
[C---:B------:R-:W-:Y:S01]  /*1ae0*/  IMAD.WIDE.U32 R148, R4.reuse, 0x194, R32 ;  /* 0x0000019404947825 */ /* 0x040fe200078e0020 */
[----:B------:R-:W-:Y:S02]  /*1af0*/  LEA.HI.X R15, R4, R33, R5, 0x8, P4 ;  /* 0x00000021040f7211 */ /* 0x000fe400020f4405 */
[----:B--2---:R-:W-:Y:S04]  /*1b00*/  STL.64 [R1+0xf0], R2 ;  /* 0x0000f00201007387 */ /* 0x004fe80000100a00 */
[----:B------:R-:W-:Y:S04]  /*1b10*/  STL [R1+0xf8], R0 ;  /* 0x0000f80001007387 */ /* 0x000fe80000100800 */
[----:B------:R0:W2:Y:S04]  /*1b20*/  LD.E R216, desc[UR8][R32.64] ;  /* 0x0000000820d87980 */ /* 0x0000a8000c101900 */
[----:B------:R-:W3:Y:S01]  /*1b30*/  LD.E R31, desc[UR8][R34.64] ;  /* 0x00000008221f7980 */ /* 0x000ee2000c101900 */
[----:B------:R-:W-:-:S02]  /*1b40*/  IMAD R23, R5, 0x74, RZ ;  /* 0x0000007405177824 */ /* 0x000fc400078e02ff */
[----:B------:R-:W-:Y:S01]  /*1b50*/  IMAD R24, R5, 0x184, RZ ;  /* 0x0000018405187824 */ /* 0x000fe200078e02ff */
[----:B------:R-:W4:Y:S04]  /*1b60*/  LD.E R96, desc[UR8][R96.64] ;  /* 0x0000000860607980 */ /* 0x000f28000c101900 */
[----:B------:R-:W2:Y:S04]  /*1b70*/  LD.E R33, desc[UR8][R94.64] ;  /* 0x000000085e217980 */ /* 0x000ea8000c101900 */
[----:B------:R-:W4:Y:S01]  /*1b80*/  LD.E R32, desc[UR8][R92.64] ;  /* 0x000000085c207980 */ /* 0x000f22000c101900 */
[----:B------:R-:W-:-:S02]  /*1b90*/  IADD3 R201, PT, PT, R201, R23, RZ ;  /* 0x00000017c9c97210 */ /* 0x000fc40007ffe0ff */
[----:B------:R-:W-:Y:S01]  /*1ba0*/  IADD3 R25, PT, PT, R143, R24, RZ ;  /* 0x000000188f197210 */ /* 0x000fe20007ffe0ff */
[----:B------:R-:W-:Y:S01]  /*1bb0*/  MOV R24, R142 ;  /* 0x0000008e00187202 */ /* 0x000fe20000000f00 */
[----:B------:R-:W4:Y:S04]  /*1bc0*/  LD.E R90, desc[UR8][R90.64] ;  /* 0x000000085a5a7980 */ /* 0x000f28000c101900 */
[----:B------:R-:W5:Y:S04]  /*1bd0*/  LD.E R142, desc[UR8][R150.64] ;  /* 0x00000008968e7980 */ /* 0x000f68000c101900 */
[----:B------:R-:W4:Y:S04]  /*1be0*/  LD.E R88, desc[UR8][R88.64] ;  /* 0x0000000858587980 */ /* 0x000f28000c101900 */
[----:B------:R-:W4:Y:S04]  /*1bf0*/  LD.E R86, desc[UR8][R86.64] ;  /* 0x0000000856567980 */ /* 0x000f28000c101900 */
[----:B------:R-:W5:Y:S04]  /*1c00*/  LD.E R151, desc[UR8][R162.64] ;  /* 0x00000008a2977980 */ /* 0x000f68000c101900 */
[----:B------:R-:W4:Y:S04]  /*1c10*/  LD.E R84, desc[UR8][R84.64] ;  /* 0x0000000854547980 */ /* 0x000f28000c101900 */
[----:B------:R-:W4:Y:S04]  /*1c20*/  LD.E R35, desc[UR8][R78.64] ;  /* 0x000000084e237980 */ /* 0x000f28000c101900 */
[----:B------:R-:W5:Y:S04]  /*1c30*/  LD.E R162, desc[UR8][R200.64] ;  /* 0x00000008c8a27980 */ /* 0x000f68000c101900 */
[----:B------:R-:W4:Y:S01]  /*1c40*/  LD.E R34, desc[UR8][R62.64] ;  /* 0x000000083e227980 */ /* 0x000f22000c101900 */
[----:B------:R-:W-:-:S02]  /*1c50*/  IMAD R26, R5, 0x188, RZ ;  /* 0x00000188051a7824 */ /* 0x000fc400078e02ff */
[----:B------:R-:W-:Y:S01]  /*1c60*/  IMAD R28, R5, 0x18c, RZ ;  /* 0x0000018c051c7824 */ /* 0x000fe200078e02ff */
[----:B------:R-:W5:Y:S04]  /*1c70*/  LD.E R223, desc[UR8][R152.64] ;  /* 0x0000000898df7980 */ /* 0x000f68000c101900 */
[----:B------:R-:W5:Y:S01]  /*1c80*/  LD.E R200, desc[UR8][R14.64] ;  /* 0x000000080ec87980 */ /* 0x000f62000c101900 */
[----:B------:R-:W-:Y:S01]  /*1c90*/  IADD3 R27, PT, PT, R145, R26, RZ ;  /* 0x0000001a911b7210 */ /* 0x000fe20007ffe0ff */
[----:B------:R-:W-:Y:S01]  /*1ca0*/  MOV R26, R144 ;  /* 0x00000090001a7202 */ /* 0x000fe20000000f00 */
[----:B------:R-:W-:Y:S01]  /*1cb0*/  IMAD R22, R5, 0x194, RZ ;  /* 0x0000019405167824 */ /* 0x000fe200078e02ff */
[----:B------:R-:W5:Y:S01]  /*1cc0*/  LD.E R144, desc[UR8][R232.64] ;  /* 0x00000008e8907980 */ /* 0x000f62000c101900 */
[----:B------:R-:W-:Y:S01]  /*1cd0*/  IADD3 R29, PT, PT, R147, R28, RZ ;  /* 0x0000001c931d7210 */ /* 0x000fe20007ffe0ff */
[----:B------:R-:W-:-:S02]  /*1ce0*/  MOV R28, R146 ;  /* 0x00000092001c7202 */ /* 0x000fc40000000f00 */
[----:B------:R-:W-:Y:S01]  /*1cf0*/  IADD3 R23, PT, PT, R149, R22, RZ ;  /* 0x0000001695177210 */ /* 0x000fe20007ffe0ff */
[----:B------:R-:W5:Y:S04]  /*1d00*/  LD.E R217, desc[UR8][R154.64] ;  /* 0x000000089ad97980 */ /* 0x000f68000c101900 */
[----:B------:R-:W5:Y:S04]  /*1d10*/  LD.E R145, desc[UR8][R156.64] ;  /* 0x000000089c917980 */ /* 0x000f68000c101900 */
[----:B------:R1:W5:Y:S01]  /*1d20*/  LD.E R233, desc[UR8][R24.64] ;  /* 0x0000000818e97980 */ /* 0x000362000c101900 */
[----:B------:R-:W-:-:S03]  /*1d30*/  MOV R22, R148 ;  /* 0x0000009400167202 */ /* 0x000fc60000000f00 */
[----:B------:R-:W5:Y:S04]  /*1d40*/  LD.E R147, desc[UR8][R158.64] ;  /* 0x000000089e937980 */ /* 0x000f68000c101900 */
        /* <DEDUP_REMOVED lines=55> */
[----:B---3--:R3:W-:Y:S04]  /*20c0*/  STL [R1+0x200], R31 ;  /* 0x0002001f01007387 */ /* 0x0087e80000100800 */
[----:B------:R-:W5:Y:S04]  /*20d0*/  LD.E R250, desc[UR8][R76.64] ;  /* 0x000000084cfa7980 */ /* 0x000f68000c101900 */
[----:B--2---:R-:W-:Y:S04]  /*20e0*/  STL [R1+0x1c8], R33 ;  /* 0x0001c82101007387 */ /* 0x004fe80000100800 */
[----:B----4-:R0:W-:Y:S04]  /*20f0*/  STL [R1+0x1b8], R32 ;  /* 0x0001b82001007387 */ /* 0x0101e80000100800 */
[----:B---3--:R-:W2:Y:S04]  /*2100*/  LD.E R31, desc[UR8][R46.64] ;  /* 0x000000082e1f7980 */ /* 0x008ea8000c101900 */
[----:B------:R-:W5:Y:S01]  /*2110*/  LD.E R249, desc[UR8][R74.64] ;  /* 0x000000084af97980 */ /* 0x000f62000c101900 */
[----:B0-----:R-:W-:-:S03]  /*2120*/  IMAD.WIDE.U32 R32, R4, 0xc, R38 ;  /* 0x0000000c04207825 */ /* 0x001fc600078e0026 */
[----:B------:R-:W5:Y:S02]  /*2130*/  LD.E R248, desc[UR8][R72.64] ;  /* 0x0000000848f87980 */ /* 0x000f64000c101900 */
[----:B------:R-:W-:Y:S02]  /*2140*/  IADD3 R33, PT, PT, R30, R33, RZ ;  /* 0x000000211e217210 */ /* 0x000fe40007ffe0ff */
[----:B------:R-:W5:Y:S04]  /*2150*/  LD.E R247, desc[UR8][R70.64] ;  /* 0x0000000846f77980 */ /* 0x000f68000c101900 */
[----:B------:R-:W3:Y:S01]  /*2160*/  LD.E R14, desc[UR8][R32.64] ;  /* 0x00000008200e7980 */ /* 0x000ee2000c101900 */
[----:B-1----:R-:W-:Y:S01]  /*2170*/  IMAD.WIDE.U32 R24, R4, 0xc, R32 ;  /* 0x0000000c04187825 */ /* 0x002fe200078e0020 */
[----:B------:R-:W-:-:S02]  /*2180*/  IADD.64 R10, R10, R32 ;  /* 0x000000200a0a7235 */ /* 0x000fc400078e0200 */
[----:B------:R-:W-:-:S03]  /*2190*/  IADD.64 R12, R12, R32 ;  /* 0x000000200c0c7235 */ /* 0x000fc600078e0200 */
[----:B------:R-:W-:Y:S01]  /*21a0*/  IADD3 R25, PT, PT, R30, R25, RZ ;  /* 0x000000191e197210 */ /* 0x000fe20007ffe0ff */
        /* <DEDUP_REMOVED lines=22> */
[----:B------:R-:W5:Y:S01]  /*2310*/  LD.E R204, desc[UR8][R24.64] ;  /* 0x0000000818cc7980 */ /* 0x000f62000c101900 */
[----:B------:R-:W-:-:S03]  /*2320*/  IADD.64 R8, R6, R8 ;  /* 0x0000000806087235 */ /* 0x000fc600078e0200 */
[----:B------:R0:W5:Y:S04]  /*2330*/  LD.E R199, desc[UR8][R16.64] ;  /* 0x0000000810c77980 */ /* 0x000168000c101900 */
[----:B------:R1:W-:Y:S04]  /*2340*/  STL [R1+0x1d8], R216 ;  /* 0x0001d8d801007387 */ /* 0x0003e80000100800 */
[----:B------:R1:W-:Y:S01]  /*2350*/  STL [R1+0x1d0], R96 ;  /* 0x0001d06001007387 */ /* 0x0003e20000100800 */
[----:B0-----:R-:W-:-:S03]  /*2360*/  LOP3.LUT R16, R9, UR5, RZ, 0xfc, !PT ;  /* 0x0000000509107c12 */ /* 0x001fc6000f8efcff */
[----:B------:R1:W-:Y:S04]  /*2370*/  STL [R1+0x1b4], R90 ;  /* 0x0001b45a01007387 */ /* 0x0003e80000100800 */
[----:B------:R1:W-:Y:S04]  /*2380*/  STL [R1+0x1b0], R88 ;  /* 0x0001b05801007387 */ /* 0x0003e80000100800 */
[----:B------:R1:W-:Y:S04]  /*2390*/  STL [R1+0x1ac], R86 ;  /* 0x0001ac5601007387 */ /* 0x0003e80000100800 */
[----:B------:R1:W-:Y:S04]  /*23a0*/  STL [R1+0x1a8], R84 ;  /* 0x0001a85401007387 */ /* 0x0003e80000100800 */
[----:B------:R1:W-:Y:S04]  /*23b0*/  STL [R1+0x1c4], R35 ;  /* 0x0001c42301007387 */ /* 0x0003e80000100800 */
[----:B------:R1:W-:Y:S01]  /*23c0*/  STL [R1+0x1c0], R34 ;  /* 0x0001c02201007387 */ /* 0x0003e20000100800 */
[----:B------:R-:W-:Y:S01]  /*23d0*/  ISETP.NE.U32.AND P0, PT, R16, RZ, PT ;  /* 0x000000ff1000720c */ /* 0x000fe20003f05070 */
[----:B------:R-:W-:Y:S02]  /*23e0*/  BSSY.RECONVERGENT B0, `(.L_x_0) ;  /* 0x000001b000007945 */ /* 0x000fe40003800200 */
[----:B--2---:R1:W-:Y:S04]  /*23f0*/  STL [R1+0x1bc], R31 ;  /* 0x0001bc1f01007387 */ /* 0x0043e80000100800 */
[----:B---3--:R1:W-:Y:S06]  /*2400*/  STL [R1+0x298], R14 ;  /* 0x0002980e01007387 */ /* 0x0083ec0000100800 */
[----:B------:R-:W-:Y:S05]  /*2410*/  @P0 BRA `(.L_x_1) ;  /* 0x00000000004c0947 */ /* 0x000fea0003800000 */
[----:B------:R-:W-:Y:S02]  /*2420*/  UI2F.U32.RP UR6, UR4 ;  /* 0x000000040006725a */ /* 0x000fe40008209000 */
[----:B------:R-:W-:Y:S01]  /*2430*/  IADD3 R13, PT, PT, RZ, -UR4, RZ ;  /* 0x80000004ff0d7c10 */ /* 0x000fe2000fffe0ff */
[----:B------:R-:W-:Y:S01]  /*2440*/  HFMA2 R10, -RZ, RZ, 0, 0 ;  /* 0x00000000ff0a7431 */ /* 0x000fe200000001ff */
[----:B------:R-:W-:Y:S01]  /*2450*/  ISETP.NE.U32.AND P1, PT, RZ, UR4, PT ;  /* 0x00000004ff007c0c */ /* 0x000fe2000bf25070 */
[----:B------:R-:W-:-:S04]  /*2460*/  MOV R39, RZ ;  /* 0x000000ff00277202 */ /* 0x000fc80000000f00 */
[----:B------:R-:W0:Y:S02]  /*2470*/  MUFU.RCP R9, UR6 ;  /* 0x0000000600097d08 */ /* 0x000e240008001000 */
[----:B0-----:R-:W-:-:S04]  /*2480*/  IADD3 R9, PT, PT, R9, 0xffffffe, RZ ;  /* 0x0ffffffe09097810 */ /* 0x001fc80007ffe0ff */
[----:B------:R-:W0:Y:S02]  /*2490*/  F2I.FTZ.U32.TRUNC.NTZ R11, R9 ;  /* 0x00000009000b7305 */ /* 0x000e24000021f000 */
[----:B0-----:R-:W-:-:S04]  /*24a0*/  IMAD R13, R13, R11, RZ ;  /* 0x0000000b0d0d7224 */ /* 0x001fc800078e02ff */
[----:B------:R-:W-:-:S06]  /*24b0*/  IMAD.HI.U32 R11, R11, R13, R10 ;  /* 0x0000000d0b0b7227 */ /* 0x000fcc00078e000a */
[----:B------:R-:W-:-:S05]  /*24c0*/  IMAD.HI.U32 R11, R11, R8, RZ ;  /* 0x000000080b0b7227 */ /* 0x000fca00078e00ff */
[----:B------:R-:W-:-:S05]  /*24d0*/  IADD3 R11, PT, PT, -R11, RZ, RZ ;  /* 0x000000ff0b0b7210 */ /* 0x000fca0007ffe1ff */
[----:B------:R-:W-:-:S05]  /*24e0*/  IMAD R38, R11, UR4, R8 ;  /* 0x000000040b267c24 */ /* 0x000fca000f8e0208 */
[----:B------:R-:W-:-:S13]  /*24f0*/  ISETP.GE.U32.AND P0, PT, R38, UR4, PT ;  /* 0x0000000426007c0c */ /* 0x000fda000bf06070 */
[----:B------:R-:W-:-:S05]  /*2500*/  @P0 IADD3 R38, PT, PT, R38, -UR4, RZ ;  /* 0x8000000426260c10 */ /* 0x000fca000fffe0ff */
[----:B------:R-:W-:-:S13]  /*2510*/  ISETP.GE.U32.AND P0, PT, R38, UR4, PT ;  /* 0x0000000426007c0c */ /* 0x000fda000bf06070 */
[----:B------:R-:W-:Y:S02]  /*2520*/  @P0 IADD3 R38, PT, PT, R38, -UR4, RZ ;  /* 0x8000000426260c10 */ /* 0x000fe4000fffe0ff */
[----:B------:R-:W-:Y:S01]  /*2530*/  @!P1 LOP3.LUT R38, RZ, UR4, RZ, 0x33, !PT ;  /* 0x00000004ff269c12 */ /* 0x000fe2000f8e33ff */
[----:B------:R-:W-:Y:S06]  /*2540*/  BRA `(.L_x_2) ;  /* 0x0000000000107947 */ /* 0x000fec0003800000 */
.L_x_1:
[----:B------:R-:W-:-:S07]  /*2550*/  MOV R16, 0x2570 ;  /* 0x0000257000107802 */ /* 0x000fce0000000f00 */
[----:B-1---5:R-:W-:Y:S05]  /*2560*/  CALL.REL.NOINC `($__internal_0_$__cuda_sm20_rem_u64) ;  /* 0x00000608002c7944 */ /* 0x022fea0003c00000 */
[----:B------:R-:W-:Y:S01]  /*2570*/  MOV R38, R8 ;  /* 0x0000000800267202 */ /* 0x000fe20000000f00 */
[----:B------:R-:W-:-:S07]  /*2580*/  MOV R39, R9 ;  /* 0x0000000900277202 */ /* 0x000fce0000000f00 */
.L_x_2:
[----:B------:R-:W-:Y:S05]  /*2590*/  BSYNC.RECONVERGENT B0 ;  /* 0x0000000000007941 */ /* 0x000fea0003800200 */
.L_x_0:
[----:B------:R-:W-:Y:S01]  /*25a0*/  MOV R32, R38 ;  /* 0x0000002600207202 */ /* 0x000fe20000000f00 */
[----:B------:R-:W-:Y:S01]  /*25b0*/  MOV R33, R39 ;  /* 0x0000002700217202 */ /* 0x000fe20000000f00 */
[C---:B------:R-:W-:Y:S01]  /*25c0*/  IMAD R229, R5.reuse, 0x3, RZ ;  /* 0x0000000305e57824 */ /* 0x040fe200078e02ff */
[C---:B------:R-:W-:Y:S01]  /*25d0*/  SHF.L.U64.HI R41, R4.reuse, 0x2, R5 ;  /* 0x0000000204297819 */ /* 0x040fe20000010205 */
[----:B------:R-:W-:Y:S01]  /*25e0*/  IMAD R27, R5, 0x68, RZ ;  /* 0x00000068051b7824 */ /* 0x000fe200078e02ff */
[----:B------:R-:W2:Y:S01]  /*25f0*/  LDL.64 R62, [R1+0x80] ;  /* 0x00008000013e7983 */ /* 0x000ea20000100a00 */
[----:B------:R-:W-:-:S03]  /*2600*/  IMAD.WIDE.U32 R32, R4, 0x3, R32 ;  /* 0x0000000304207825 */ /* 0x000fc600078e0020 */
[----:B------:R-:W3:Y:S02]  /*2610*/  LDL.64 R18, [R1+0x100] ;  /* 0x0001000001127983 */ /* 0x000ee40000100a00 */
[----:B------:R-:W-:Y:S02]  /*2620*/  IADD3 R33, PT, PT, R33, R229, RZ ;  /* 0x000000e521217210 */ /* 0x000fe40007ffe0ff */
[----:B------:R-:W-:Y:S01]  /*2630*/  LEA R30, P0, R32, R36, 0x2 ;  /* 0x00000024201e7211 */ /* 0x000fe200078010ff */
[C---:B------:R-:W-:Y:S02]  /*2640*/  IMAD R7, R5.reuse, 0xc, RZ ;  /* 0x0000000c05077824 */ /* 0x040fe400078e02ff */
[----:B------:R-:W-:Y:S01]  /*2650*/  IMAD.SHL.U32 R40, R4, 0x4, RZ ;  /* 0x0000000404287824 */ /* 0x000fe200078e00ff */
[----:B-1----:R-:W-:Y:S01]  /*2660*/  LEA.HI.X R31, R32, R37, R33, 0x2, P0 ;  /* 0x00000025201f7211 */ /* 0x002fe200000f1421 */
[C---:B------:R-:W-:Y:S01]  /*2670*/  IMAD R21, R5.reuse, 0x24, RZ ;  /* 0x0000002405157824 */ /* 0x040fe200078e02ff */
[CC--:B------:R-:W-:Y:S01]  /*2680*/  LEA R10, P1, R4.reuse, R30.reuse, 0x4 ;  /* 0x0000001e040a7211 */ /* 0x0c0fe200078220ff */
[C---:B------:R-:W-:Y:S01]  /*2690*/  IMAD R25, R5.reuse, 0x64, RZ ;  /* 0x0000006405197824 */ /* 0x040fe200078e02ff */
[C---:B------:R-:W-:Y:S01]  /*26a0*/  LEA R8, P0, R4.reuse, R30, 0x3 ;  /* 0x0000001e04087211 */ /* 0x040fe200078018ff */
[C---:B------:R-:W-:Y:S01]  /*26b0*/  IMAD R23, R5.reuse, 0x28, RZ ;  /* 0x0000002805177824 */ /* 0x040fe200078e02ff */
[C---:B------:R-:W-:Y:S01]  /*26c0*/  LEA.HI.X R11, R4.reuse, R31, R5, 0x4, P1 ;  /* 0x0000001f040b7211 */ /* 0x040fe200008f2405 */
[----:B------:R-:W-:-:S02]  /*26d0*/  IADD.64 R214, R4, R4 ;  /* 0x0000000404d67235 */ /* 0x000fc400078e0200 */
[C---:B------:R-:W-:Y:S01]  /*26e0*/  IMAD R125, R5.reuse, 0xc4, RZ ;  /* 0x000000c4057d7824 */ /* 0x040fe200078e02ff */
[CC--:B------:R-:W-:Y:S01]  /*26f0*/  LEA R14, P1, R4.reuse, R30.reuse, 0x7 ;  /* 0x0000001e040e7211 */ /* 0x0c0fe200078238ff */
[----:B------:R-:W4:Y:S01]  /*2700*/  LD.E R206, desc[UR8][R10.64] ;  /* 0x000000080ace7980 */ /* 0x000f22000c101900 */
[CCC-:B------:R-:W-:Y:S02]  /*2710*/  LEA.HI.X R9, R4.reuse, R31.reuse, R5.reuse, 0x3, P0 ;  /* 0x0000001f04097211 */ /* 0x1c0fe400000f1c05 */
[CC--:B------:R-:W-:Y:S01]  /*2720*/  LEA.HI.X R15, R4.reuse, R31.reuse, R5, 0x7, P1 ;  /* 0x0000001f040f7211 */ /* 0x0c0fe200008f3c05 */
[----:B------:R-:W-:Y:S01]  /*2730*/  IMAD R119, R5, 0xc8, RZ ;  /* 0x000000c805777824 */ /* 0x000fe200078e02ff */
[C---:B------:R-:W-:Y:S01]  /*2740*/  LEA R12, P0, R4.reuse, R30, 0x5 ;  /* 0x0000001e040c7211 */ /* 0x040fe200078028ff */
[C---:B------:R-:W-:Y:S01]  /*2750*/  IMAD.WIDE.U32 R110, R4.reuse, 0x1c, R30 ;  /* 0x0000001c046e7825 */ /* 0x040fe200078e001e */
[----:B------:R-:W2:Y:S02]  /*2760*/  LD.E R205, desc[UR8][R8.64] ;  /* 0x0000000808cd7980 */ /* 0x000ea4000c101900 */
[----:B------:R-:W-:-:S02]  /*2770*/  LEA.HI.X R13, R4, R31, R5, 0x5, P0 ;  /* 0x0000001f040d7211 */ /* 0x000fc400000f2c05 */
[----:B------:R-:W2:Y:S01]  /*2780*/  LD.E R10, desc[UR8][R14.64] ;  /* 0x000000080e0a7980 */ /* 0x000ea2000c101900 */
[----:B------:R-:W-:-:S03]  /*2790*/  IMAD.WIDE.U32 R64, R4, 0x68, R30 ;  /* 0x0000006804407825 */ /* 0x000fc600078e001e */
[----:B------:R0:W4:Y:S01]  /*27a0*/  LD.E R207, desc[UR8][R12.64] ;  /* 0x000000080ccf7980 */ /* 0x000122000c101900 */
[C-C-:B------:R-:W-:Y:S01]  /*27b0*/  IMAD.WIDE.U32 R116, R4.reuse, 0xc, R30.reuse ;  /* 0x0000000c04747825 */ /* 0x140fe200078e001e */
[----:B------:R-:W-:Y:S02]  /*27c0*/  IADD3 R65, PT, PT, R27, R65, RZ ;  /* 0x000000411b417210 */ /* 0x000fe40007ffe0ff */
[----:B------:R-:W4:Y:S01]  /*27d0*/  LD.E R211, desc[UR8][R30.64] ;  /* 0x000000081ed37980 */ /* 0x000f22000c101900 */
[C---:B------:R-:W-:Y:S02]  /*27e0*/  IMAD R121, R5.reuse, 0xcc, RZ ;  /* 0x000000cc05797824 */ /* 0x040fe400078e02ff */
[C---:B------:R-:W-:Y:S01]  /*27f0*/  IMAD R123, R5.reuse, 0xc0, RZ ;  /* 0x000000c0057b7824 */ /* 0x040fe200078e02ff */
[----:B------:R-:W4:Y:S01]  /*2800*/  LDL.64 R106, [R1+0xa0] ;  /* 0x0000a000016a7983 */ /* 0x000f220000100a00 */
[----:B0-----:R-:W-:Y:S02]  /*2810*/  IMAD R13, R5, 0x1c, RZ ;  /* 0x0000001c050d7824 */ /* 0x001fe400078e02ff */
[----:B------:R-:W-:Y:S01]  /*2820*/  IMAD.WIDE.U32 R48, R4, 0x38, R30 ;  /* 0x0000003804307825 */ /* 0x000fe200078e001e */
[----:B------:R-:W-:Y:S01]  /*2830*/  IADD3 R117, PT, PT, R7, R117, RZ ;  /* 0x0000007507757210 */ /* 0x000fe20007ffe0ff */
[----:B------:R-:W4:Y:S01]  /*2840*/  LDL R219, [R1+0x114] ;  /* 0x0001140001db7983 */ /* 0x000f220000100800 */
[----:B------:R-:W-:Y:S01]  /*2850*/  IADD3 R111, PT, PT, R13, R111, RZ ;  /* 0x0000006f0d6f7210 */ /* 0x000fe20007ffe0ff */
[----:B------:R-:W-:-:S02]  /*2860*/  IMAD R13, R5, 0x38, RZ ;  /* 0x00000038050d7824 */ /* 0x000fc400078e02ff */
[----:B------:R-:W-:Y:S01]  /*2870*/  IMAD R27, R5, 0x7c, RZ ;  /* 0x0000007c051b7824 */ /* 0x000fe200078e02ff */
[----:B------:R-:W4:Y:S01]  /*2880*/  LDL R218, [R1+0x11c] ;  /* 0x00011c0001da7983 */ /* 0x000f220000100800 */
[C-C-:B------:R-:W-:Y:S01]  /*2890*/  IMAD.WIDE.U32 R74, R4.reuse, 0x7c, R30.reuse ;  /* 0x0000007c044a7825 */ /* 0x140fe200078e001e */
[----:B------:R-:W-:Y:S02]  /*28a0*/  IADD3 R49, PT, PT, R13, R49, RZ ;  /* 0x000000310d317210 */ /* 0x000fe40007ffe0ff */
[----:B------:R-:W4:Y:S01]  /*28b0*/  LDL R220, [R1+0x118] ;  /* 0x0001180001dc7983 */ /* 0x000f220000100800 */
[----:B------:R-:W-:Y:S01]  /*28c0*/  IMAD R7, R5, 0x14, RZ ;  /* 0x0000001405077824 */ /* 0x000fe200078e02ff */
[----:B------:R-:W-:Y:S01]  /*28d0*/  IADD3 R75, PT, PT, R27, R75, RZ ;  /* 0x0000004b1b4b7210 */ /* 0x000fe20007ffe0ff */
[--C-:B------:R-:W-:Y:S01]  /*28e0*/  IMAD.WIDE.U32 R114, R4, 0x14, R30.reuse ;  /* 0x0000001404727825 */ /* 0x100fe200078e001e */
[----:B------:R-:W-:Y:S02]  /*28f0*/  IADD.64 R8, R40, R30 ;  /* 0x0000001e28087235 */ /* 0x000fe400078e0200 */
[----:B------:R-:W4:Y:S01]  /*2900*/  LDL R221, [R1+0x110] ;  /* 0x0001100001dd7983 */ /* 0x000f220000100800 */
[----:B------:R-:W-:-:S03]  /*2910*/  IMAD.WIDE.U32 R108, R4, 0x24, R30 ;  /* 0x00000024046c7825 */ /* 0x000fc600078e001e */
[----:B------:R-:W4:Y:S01]  /*2920*/  LDL.64 R140, [R1+0x100] ;  /* 0x00010000018c7983 */ /* 0x000f220000100a00 */
[----:B------:R-:W-:Y:S02]  /*2930*/  IMAD R13, R5, 0x50, RZ ;  /* 0x00000050050d7824 */ /* 0x000fe400078e02ff */
[----:B------:R-:W-:Y:S01]  /*2940*/  IMAD.WIDE.U32 R58, R4, 0x50, R30 ;  /* 0x00000050043a7825 */ /* 0x000fe200078e001e */
[----:B------:R-:W-:-:S03]  /*2950*/  IADD3 R115, PT, PT, R7, R115, RZ ;  /* 0x0000007307737210 */ /* 0x000fc60007ffe0ff */
[----:B------:R-:W-:-:S04]  /*2960*/  IMAD.WIDE.U32 R84, R4, 0x94, R30 ;  /* 0x0000009404547825 */ /* 0x000fc800078e001e */
[----:B------:R-:W-:-:S04]  /*2970*/  IMAD.WIDE.U32 R42, R4, 0x2c, R30 ;  /* 0x0000002c042a7825 */ /* 0x000fc800078e001e */
[----:B------:R-:W-:-:S04]  /*2980*/  IMAD.WIDE.U32 R94, R4, 0xa8, R30 ;  /* 0x000000a8045e7825 */ /* 0x000fc800078e001e */
[----:B------:R-:W-:-:S04]  /*2990*/  IMAD.WIDE.U32 R44, R4, 0x30, R30 ;  /* 0x00000030042c7825 */ /* 0x000fc800078e001e */
[----:B------:R-:W-:-:S04]  /*29a0*/  IMAD.WIDE.U32 R54, R4, 0x48, R30 ;  /* 0x0000004804367825 */ /* 0x000fc800078e001e */
[C---:B------:R-:W-:Y:S02]  /*29b0*/  IMAD R11, R5.reuse, 0x18, RZ ;  /* 0x00000018050b7824 */ /* 0x040fe400078e02ff */
[C-C-:B------:R-:W-:Y:S01]  /*29c0*/  IMAD.WIDE.U32 R112, R4.reuse, 0x18, R30.reuse ;  /* 0x0000001804707825 */ /* 0x140fe200078e001e */
[C---:B------:R-:W-:Y:S01]  /*29d0*/  LEA R16, P0, R4.reuse, R30, 0x6 ;  /* 0x0000001e04107211 */ /* 0x040fe200078030ff */
[----:B------:R0:W4:Y:S02]  /*29e0*/  LD.E R209, desc[UR8][R8.64] ;  /* 0x0000000808d17980 */ /* 0x000124000c101900 */
[----:B------:R-:W-:Y:S01]  /*29f0*/  IMAD R27, R5, 0x94, RZ ;  /* 0x00000094051b7824 */ /* 0x000fe200078e02ff */
[----:B------:R-:W-:Y:S01]  /*2a00*/  IADD3 R109, PT, PT, R21, R109, RZ ;  /* 0x0000006d156d7210 */ /* 0x000fe20007ffe0ff */
[----:B------:R-:W-:Y:S01]  /*2a10*/  IMAD R7, R5, 0x2c, RZ ;  /* 0x0000002c05077824 */ /* 0x000fe200078e02ff */
[----:B------:R-:W-:Y:S01]  /*2a20*/  IADD3 R59, PT, PT, R13, R59, RZ ;  /* 0x0000003b0d3b7210 */ /* 0x000fe20007ffe0ff */
[----:B------:R-:W-:Y:S01]  /*2a30*/  IMAD R21, R5, 0x5c, RZ ;  /* 0x0000005c05157824 */ /* 0x000fe200078e02ff */
[----:B------:R-:W-:Y:S01]  /*2a40*/  IADD3 R85, PT, PT, R27, R85, RZ ;  /* 0x000000551b557210 */ /* 0x000fe20007ffe0ff */
[----:B------:R-:W-:Y:S01]  /*2a50*/  IMAD.WIDE.U32 R12, R4, 0x5c, R30 ;  /* 0x0000005c040c7825 */ /* 0x000fe200078e001e */
[----:B------:R-:W-:-:S02]  /*2a60*/  IADD3 R43, PT, PT, R7, R43, RZ ;  /* 0x0000002b072b7210 */ /* 0x000fc40007ffe0ff */
[----:B------:R-:W-:Y:S01]  /*2a70*/  IADD3 R113, PT, PT, R11, R113, RZ ;  /* 0x000000710b717210 */ /* 0x000fe20007ffe0ff */
[C---:B------:R-:W-:Y:S01]  /*2a80*/  IMAD.WIDE.U32 R46, R4.reuse, 0x34, R30 ;  /* 0x00000034042e7825 */ /* 0x040fe200078e001e */
[----:B------:R-:W-:Y:S01]  /*2a90*/  LEA.HI.X R17, R4, R31, R5, 0x6, P0 ;  /* 0x0000001f04117211 */ /* 0x000fe200000f3405 */
[----:B------:R-:W4:Y:S02]  /*2aa0*/  LD.E R42, desc[UR8][R42.64] ;  /* 0x000000082a2a7980 */ /* 0x000f24000c101900 */
[----:B------:R-:W-:Y:S01]  /*2ab0*/  IMAD R27, R5, 0xa8, RZ ;  /* 0x000000a8051b7824 */ /* 0x000fe200078e02ff */
[----:B------:R-:W-:Y:S01]  /*2ac0*/  IADD3 R13, PT, PT, R21, R13, RZ ;  /* 0x0000000d150d7210 */ /* 0x000fe20007ffe0ff */
[----:B0-----:R-:W-:Y:S01]  /*2ad0*/  IMAD R9, R5, 0x30, RZ ;  /* 0x0000003005097824 */ /* 0x001fe200078e02ff */
[----:B------:R0:W4:Y:S02]  /*2ae0*/  LD.E R208, desc[UR8][R16.64] ;  /* 0x0000000810d07980 */ /* 0x000124000c101900 */
[----:B------:R-:W-:-:S02]  /*2af0*/  IADD3 R95, PT, PT, R27, R95, RZ ;  /* 0x0000005f1b5f7210 */ /* 0x000fc40007ffe0ff */
[----:B------:R-:W-:Y:S01]  /*2b00*/  IADD3 R45, PT, PT, R9, R45, RZ ;  /* 0x0000002d092d7210 */ /* 0x000fe20007ffe0ff */
[----:B------:R-:W-:Y:S01]  /*2b10*/  IMAD R9, R5, 0x48, RZ ;  /* 0x0000004805097824 */ /* 0x000fe200078e02ff */
[----:B------:R-:W4:Y:S04]  /*2b20*/  LD.E R43, desc[UR8][R12.64] ;  /* 0x000000080c2b7980 */ /* 0x000f28000c101900 */
[----:B------:R-:W-:Y:S01]  /*2b30*/  IADD3 R55, PT, PT, R9, R55, RZ ;  /* 0x0000003709377210 */ /* 0x000fe20007ffe0ff */
[----:B------:R-:W-:Y:S01]  /*2b40*/  IMAD R11, R5, 0x34, RZ ;  /* 0x00000034050b7824 */ /* 0x000fe200078e02ff */
[----:B------:R-:W4:Y:S04]  /*2b50*/  LDL.64 R8, [R1+0x90] ;  /* 0x0000900001087983 */ /* 0x000f280000100a00 */
[----:B------:R-:W4:Y:S01]  /*2b60*/  LD.E R12, desc[UR8][R94.64] ;  /* 0x000000085e0c7980 */ /* 0x000f22000c101900 */
[----:B------:R-:W-:Y:S01]  /*2b70*/  IADD3 R47, PT, PT, R11, R47, RZ ;  /* 0x0000002f0b2f7210 */ /* 0x000fe20007ffe0ff */
[----:B------:R-:W-:-:S02]  /*2b80*/  IMAD R7, R5, 0x44, RZ ;  /* 0x0000004405077824 */ /* 0x000fc400078e02ff */
[----:B------:R-:W-:Y:S02]  /*2b90*/  IMAD R11, R5, 0x4c, RZ ;  /* 0x0000004c050b7824 */ /* 0x000fe400078e02ff */
[----:B------:R-:W-:-:S04]  /*2ba0*/  IMAD.WIDE.U32 R52, R4, 0x44, R30 ;  /* 0x0000004404347825 */ /* 0x000fc800078e001e */
[C-C-:B------:R-:W-:Y:S01]  /*2bb0*/  IMAD.WIDE.U32 R56, R4.reuse, 0x4c, R30.reuse ;  /* 0x0000004c04387825 */ /* 0x140fe200078e001e */
[----:B------:R-:W-:Y:S01]  /*2bc0*/  IADD3 R53, PT, PT, R7, R53, RZ ;  /* 0x0000003507357210 */ /* 0x000fe20007ffe0ff */
[----:B0-----:R-:W0:Y:S02]  /*2bd0*/  LDC.64 R16, c[0x0][0x380] ;  /* 0x0000e000ff107b82 */ /* 0x001e240000000a00 */
[----:B------:R-:W-:Y:S01]  /*2be0*/  IMAD R7, R5, 0x58, RZ ;  /* 0x0000005805077824 */ /* 0x000fe200078e02ff */
[----:B------:R-:W-:Y:S01]  /*2bf0*/  IADD3 R57, PT, PT, R11, R57, RZ ;  /* 0x000000390b397210 */ /* 0x000fe20007ffe0ff */
[----:B------:R-:W-:Y:S01]  /*2c00*/  IMAD.WIDE.U32 R66, R4, 0x6c, R30 ;  /* 0x0000006c04427825 */ /* 0x000fe200078e001e */
[----:B------:R-:W4:Y:S04]  /*2c10*/  LD.E R52, desc[UR8][R52.64] ;  /* 0x0000000834347980 */ /* 0x000f28000c101900 */
[----:B0-----:R0:W4:Y:S01]  /*2c20*/  LDG.E R216, desc[UR8][R16.64] ;  /* 0x0000000810d87981 */ /* 0x001122000c1e1900 */
[----:B------:R-:W-:-:S02]  /*2c30*/  IMAD R15, R5, 0x3c, RZ ;  /* 0x0000003c050f7824 */ /* 0x000fc400078e02ff */
[----:B------:R-:W-:-:S04]  /*2c40*/  IMAD.WIDE.U32 R50, R4, 0x3c, R30 ;  /* 0x0000003c04327825 */ /* 0x000fc800078e001e */
[----:B------:R-:W-:-:S04]  /*2c50*/  IMAD.WIDE.U32 R72, R4, 0x78, R30 ;  /* 0x0000007804487825 */ /* 0x000fc800078e001e */
[----:B------:R-:W-:-:S04]  /*2c60*/  IMAD.WIDE.U32 R76, R4, 0x84, R30 ;  /* 0x00000084044c7825 */ /* 0x000fc800078e001e */
[----:B------:R-:W-:-:S04]  /*2c70*/  IMAD.WIDE.U32 R34, R4, 0x28, R30 ;  /* 0x0000002804227825 */ /* 0x000fc800078e001e */
[----:B------:R-:W-:-:S04]  /*2c80*/  IMAD.WIDE.U32 R60, R4, 0x54, R30 ;  /* 0x00000054043c7825 */ /* 0x000fc800078e001e */
[----:B------:R-:W-:-:S04]  /*2c90*/  IMAD.WIDE.U32 R82, R4, 0x90, R30 ;  /* 0x0000009004527825 */ /* 0x000fc800078e001e */
[----:B------:R-:W-:-:S04]  /*2ca0*/  IMAD.WIDE.U32 R86, R4, 0x98, R30 ;  /* 0x0000009804567825 */ /* 0x000fc800078e001e */
[----:B------:R-:W-:-:S04]  /*2cb0*/  IMAD.WIDE.U32 R92, R4, 0xa4, R30 ;  /* 0x000000a4045c7825 */ /* 0x000fc800078e001e */
[--C-:B------:R-:W-:Y:S01]  /*2cc0*/  IMAD.WIDE.U32 R96, R4, 0xac, R30.reuse ;  /* 0x000000ac04607825 */ /* 0x100fe200078e001e */
[----:B------:R-:W-:Y:S02]  /*2cd0*/  IADD.64 R32, R214, R32 ;  /* 0x00000020d6207235 */ /* 0x000fe400078e0200 */
[----:B------:R-:W4:Y:S01]  /*2ce0*/  LD.E R44, desc[UR8][R44.64] ;  /* 0x000000082c2c7980 */ /* 0x000f22000c101900 */
[----:B0-----:R-:W-:Y:S01]  /*2cf0*/  IMAD.WIDE.U32 R16, R4, 0x64, R30 ;  /* 0x0000006404107825 */ /* 0x001fe200078e001e */
[----:B------:R-:W-:Y:S02]  /*2d00*/  IADD3 R51, PT, PT, R15, R51, RZ ;  /* 0x000000330f337210 */ /* 0x000fe40007ffe0ff */
[----:B------:R-:W4:Y:S02]  /*2d10*/  LD.E R46, desc[UR8][R46.64] ;  /* 0x000000082e2e7980 */ /* 0x000f24000c101900 */
[----:B------:R-:W-:Y:S01]  /*2d20*/  IADD3 R17, PT, PT, R25, R17, RZ ;  /* 0x0000001119117210 */ /* 0x000fe20007ffe0ff */
[----:B------:R-:W-:Y:S01]  /*2d30*/  IMAD R25, R5, 0x78, RZ ;  /* 0x0000007805197824 */ /* 0x000fe200078e02ff */
[----:B------:R-:W-:Y:S01]  /*2d40*/  IADD3 R35, PT, PT, R23, R35, RZ ;  /* 0x0000002317237210 */ /* 0x000fe20007ffe0ff */
[----:B------:R-:W-:-:S02]  /*2d50*/  IMAD R15, R5, 0x54, RZ ;  /* 0x00000054050f7824 */ /* 0x000fc400078e02ff */
[--C-:B------:R-:W-:Y:S01]  /*2d60*/  IMAD.WIDE.U32 R70, R4, 0x74, R30.reuse ;  /* 0x0000007404467825 */ /* 0x100fe200078e001e */
[----:B------:R-:W-:Y:S01]  /*2d70*/  IADD3 R73, PT, PT, R25, R73, RZ ;  /* 0x0000004919497210 */ /* 0x000fe20007ffe0ff */
[----:B------:R-:W-:Y:S02]  /*2d80*/  IADD.64 R32, R214, R32 ;  /* 0x00000020d6207235 */ /* 0x000fe400078e0200 */
[----:B------:R-:W-:Y:S01]  /*2d90*/  IMAD R25, R5, 0x90, RZ ;  /* 0x0000009005197824 */ /* 0x000fe200078e02ff */
[----:B------:R-:W-:Y:S01]  /*2da0*/  IADD3 R61, PT, PT, R15, R61, RZ ;  /* 0x0000003d0f3d7210 */ /* 0x000fe20007ffe0ff */
[----:B------:R-:W-:Y:S01]  /*2db0*/  IMAD R23, R5, 0x60, RZ ;  /* 0x0000006005177824 */ /* 0x000fe200078e02ff */
[----:B------:R-:W4:Y:S01]  /*2dc0*/  LD.E R34, desc[UR8][R34.64] ;  /* 0x0000000822227980 */ /* 0x000f22000c101900 */
[----:B------:R-:W-:Y:S01]  /*2dd0*/  IMAD.WIDE.U32 R14, R4, 0x60, R30 ;  /* 0x00000060040e7825 */ /* 0x000fe200078e001e */
[----:B------:R-:W-:Y:S02]  /*2de0*/  IADD3 R83, PT, PT, R25, R83, RZ ;  /* 0x0000005319537210 */ /* 0x000fe40007ffe0ff */
[----:B------:R-:W4:Y:S01]  /*2df0*/  LD.E R48, desc[UR8][R48.64] ;  /* 0x0000000830307980 */ /* 0x000f22000c101900 */
[----:B------:R-:W-:Y:S01]  /*2e00*/  IMAD R25, R5, 0xa4, RZ ;  /* 0x000000a405197824 */ /* 0x000fe200078e02ff */
[----:B------:R-:W-:-:S02]  /*2e10*/  IADD3 R15, PT, PT, R23, R15, RZ ;  /* 0x0000000f170f7210 */ /* 0x000fc40007ffe0ff */
[----:B------:R-:W4:Y:S02]  /*2e20*/  LD.E R53, desc[UR8][R82.64] ;  /* 0x0000000852357980 */ /* 0x000f24000c101900 */
[----:B------:R-:W-:Y:S02]  /*2e30*/  IADD3 R93, PT, PT, R25, R93, RZ ;  /* 0x0000005d195d7210 */ /* 0x000fe40007ffe0ff */
[----:B------:R-:W4:Y:S01]  /*2e40*/  LD.E R14, desc[UR8][R14.64] ;  /* 0x000000080e0e7980 */ /* 0x000f22000c101900 */
[C---:B------:R-:W-:Y:S02]  /*2e50*/  IMAD R124, R5.reuse, 0xd8, RZ ;  /* 0x000000d8057c7824 */ /* 0x040fe400078e02ff */
[C---:B------:R-:W-:Y:S01]  /*2e60*/  IMAD R129, R5.reuse, 0xdc, RZ ;  /* 0x000000dc05817824 */ /* 0x040fe200078e02ff */
[----:B------:R-:W4:Y:S01]  /*2e70*/  LD.E R58, desc[UR8][R58.64] ;  /* 0x000000083a3a7980 */ /* 0x000f22000c101900 */
[C---:B------:R-:W-:Y:S02]  /*2e80*/  IMAD R128, R5.reuse, 0xe0, RZ ;  /* 0x000000e005807824 */ /* 0x040fe400078e02ff */
[C---:B------:R-:W-:Y:S01]  /*2e90*/  IMAD R135, R5.reuse, 0xe8, RZ ;  /* 0x000000e805877824 */ /* 0x040fe200078e02ff */
[----:B------:R-:W4:Y:S04]  /*2ea0*/  LD.E R64, desc[UR8][R64.64] ;  /* 0x0000000840407980 */ /* 0x000f28000c101900 */
[----:B------:R-:W4:Y:S01]  /*2eb0*/  LD.E R15, desc[UR8][R16.64] ;  /* 0x00000008100f7980 */ /* 0x000f22000c101900 */
[----:B------:R-:W-:-:S02]  /*2ec0*/  IMAD R134, R5, 0xec, RZ ;  /* 0x000000ec05867824 */ /* 0x000fc400078e02ff */
[C---:B------:R-:W-:Y:S01]  /*2ed0*/  IMAD R139, R5.reuse, 0xf4, RZ ;  /* 0x000000f4058b7824 */ /* 0x040fe200078e02ff */
[----:B------:R-:W4:Y:S01]  /*2ee0*/  LD.E R74, desc[UR8][R74.64] ;  /* 0x000000084a4a7980 */ /* 0x000f22000c101900 */
[----:B------:R-:W-:-:S03]  /*2ef0*/  IMAD R138, R5, 0xfc, RZ ;  /* 0x000000fc058a7824 */ /* 0x000fc600078e02ff */
[----:B---3--:R-:W3:Y:S04]  /*2f00*/  LD.E R227, desc[UR8][R18.64+0x4] ;  /* 0x0000040812e37980 */ /* 0x008ee8000c101900 */
[----:B------:R-:W3:Y:S04]  /*2f10*/  LD.E R17, desc[UR8][R92.64] ;  /* 0x000000085c117980 */ /* 0x000ee8000c101900 */
[----:B------:R-:W3:Y:S04]  /*2f20*/  LD.E R222, desc[UR8][R18.64+0xc] ;  /* 0x00000c0812de7980 */ /* 0x000ee8000c101900 */
[----:B------:R-:W3:Y:S04]  /*2f30*/  LD.E R225, desc[UR8][R18.64+0x8] ;  /* 0x0000080812e17980 */ /* 0x000ee8000c101900 */
[----:B------:R-:W3:Y:S04]  /*2f40*/  LD.E R228, desc[UR8][R18.64] ;  /* 0x0000000812e47980 */ /* 0x000ee8000c101900 */
[----:B--2---:R0:W-:Y:S01]  /*2f50*/  STL [R1+0x204], R10 ;  /* 0x0002040a01007387 */ /* 0x0041e20000100800 */
[----:B------:R-:W-:-:S02]  /*2f60*/  IMAD R23, R5, 0x74, RZ ;  /* 0x0000007405177824 */ /* 0x000fc400078e02ff */
[----:B------:R-:W-:Y:S02]  /*2f70*/  IMAD R21, R5, 0x70, RZ ;  /* 0x0000007005157824 */ /* 0x000fe400078e02ff */
[--C-:B------:R-:W-:Y:S01]  /*2f80*/  IMAD.WIDE.U32 R68, R4, 0x70, R30.reuse ;  /* 0x0000007004447825 */ /* 0x100fe200078e001e */
[----:B------:R-:W-:Y:S02]  /*2f90*/  IADD.64 R32, R214, R32 ;  /* 0x00000020d6207235 */ /* 0x000fe400078e0200 */
[----:B------:R-:W2:Y:S01]  /*2fa0*/  LD.E R56, desc[UR8][R56.64] ;  /* 0x0000000838387980 */ /* 0x000ea2000c101900 */
[----:B0-----:R-:W-:-:S03]  /*2fb0*/  IMAD.WIDE.U32 R10, R4, 0x58, R30 ;  /* 0x00000058040a7825 */ /* 0x001fc600078e001e */
[----:B------:R-:W2:Y:S02]  /*2fc0*/  LD.E R54, desc[UR8][R54.64] ;  /* 0x0000000836367980 */ /* 0x000ea4000c101900 */
[----:B------:R-:W-:Y:S01]  /*2fd0*/  IADD3 R11, PT, PT, R7, R11, RZ ;  /* 0x0000000b070b7210 */ /* 0x000fe20007ffe0ff */
[----:B------:R-:W-:Y:S01]  /*2fe0*/  IMAD R7, R5, 0x6c, RZ ;  /* 0x0000006c05077824 */ /* 0x000fe200078e02ff */
[----:B------:R-:W-:Y:S01]  /*2ff0*/  IADD3 R71, PT, PT, R23, R71, RZ ;  /* 0x0000004717477210 */ /* 0x000fe20007ffe0ff */
[----:B------:R-:W-:Y:S01]  /*3000*/  IMAD.WIDE.U32 R80, R4, 0x8c, R30 ;  /* 0x0000008c04507825 */ /* 0x000fe200078e001e */
[----:B------:R-:W-:Y:S01]  /*3010*/  IADD3 R69, PT, PT, R21, R69, RZ ;  /* 0x0000004515457210 */ /* 0x000fe20007ffe0ff */
[----:B------:R-:W-:-:S03]  /*3020*/  IADD.64 R32, R214, R32 ;  /* 0x00000020d6207235 */ /* 0x000fc600078e0200 */
[----:B------:R-:W-:Y:S01]  /*3030*/  IADD3 R67, PT, PT, R7, R67, RZ ;  /* 0x0000004307437210 */ /* 0x000fe20007ffe0ff */
[----:B------:R-:W-:Y:S01]  /*3040*/  IMAD R7, R5, 0x84, RZ ;  /* 0x0000008405077824 */ /* 0x000fe200078e02ff */
[----:B------:R-:W2:Y:S04]  /*3050*/  LD.E R35, desc[UR8][R10.64] ;  /* 0x000000080a237980 */ /* 0x000ea8000c101900 */
[----:B------:R-:W-:Y:S01]  /*3060*/  IADD3 R77, PT, PT, R7, R77, RZ ;  /* 0x0000004d074d7210 */ /* 0x000fe20007ffe0ff */
[----:B------:R-:W-:Y:S01]  /*3070*/  IMAD R7, R5, 0x98, RZ ;  /* 0x0000009805077824 */ /* 0x000fe200078e02ff */
[----:B------:R-:W2:Y:S04]  /*3080*/  LDL.64 R18, [R1+0x78] ;  /* 0x0000780001127983 */ /* 0x000ea80000100a00 */
[----:B------:R-:W-:Y:S01]  /*3090*/  IADD3 R87, PT, PT, R7, R87, RZ ;  /* 0x0000005707577210 */ /* 0x000fe20007ffe0ff */
[----:B------:R-:W-:Y:S01]  /*30a0*/  IMAD R7, R5, 0xac, RZ ;  /* 0x000000ac05077824 */ /* 0x000fe200078e02ff */
[----:B------:R-:W2:Y:S04]  /*30b0*/  LD.E R50, desc[UR8][R50.64] ;  /* 0x0000000832327980 */ /* 0x000ea8000c101900 */
[----:B------:R-:W-:Y:S01]  /*30c0*/  IADD3 R97, PT, PT, R7, R97, RZ ;  /* 0x0000006107617210 */ /* 0x000fe20007ffe0ff */
[----:B------:R-:W-:Y:S01]  /*30d0*/  IMAD R23, R5, 0x8c, RZ ;  /* 0x0000008c05177824 */ /* 0x000fe200078e02ff */
[----:B------:R-:W2:Y:S04]  /*30e0*/  LD.E R70, desc[UR8][R70.64] ;  /* 0x0000000846467980 */ /* 0x000ea8000c101900 */
[----:B------:R-:W2:Y:S01]  /*30f0*/  LD.E R16, desc[UR8][R96.64] ;  /* 0x0000000860107980 */ /* 0x000ea2000c101900 */
[----:B------:R-:W-:Y:S01]  /*3100*/  IADD3 R81, PT, PT, R23, R81, RZ ;  /* 0x0000005117517210 */ /* 0x000fe20007ffe0ff */
[----:B------:R-:W-:-:S02]  /*3110*/  IMAD R21, R5, 0x88, RZ ;  /* 0x0000008805157824 */ /* 0x000fc400078e02ff */
[----:B------:R-:W-:-:S04]  /*3120*/  IMAD.WIDE.U32 R78, R4, 0x88, R30 ;  /* 0x00000088044e7825 */ /* 0x000fc800078e001e */
[--C-:B------:R-:W-:Y:S01]  /*3130*/  IMAD.WIDE.U32 R90, R4, 0xa0, R30.reuse ;  /* 0x000000a0045a7825 */ /* 0x100fe200078e001e */
[----:B------:R-:W-:Y:S02]  /*3140*/  IADD.64 R32, R214, R32 ;  /* 0x00000020d6207235 */ /* 0x000fe400078e0200 */
[----:B------:R-:W2:Y:S01]  /*3150*/  LD.E R49, desc[UR8][R86.64] ;  /* 0x0000000856317980 */ /* 0x000ea2000c101900 */
[----:B------:R-:W-:Y:S01]  /*3160*/  IMAD R23, R5, 0xa0, RZ ;  /* 0x000000a005177824 */ /* 0x000fe200078e02ff */
[----:B------:R-:W-:Y:S01]  /*3170*/  IADD3 R79, PT, PT, R21, R79, RZ ;  /* 0x0000004f154f7210 */ /* 0x000fe20007ffe0ff */
[----:B------:R-:W-:Y:S01]  /*3180*/  IMAD R21, R5, 0x9c, RZ ;  /* 0x0000009c05157824 */ /* 0x000fe200078e02ff */
[----:B------:R0:W2:Y:S01]  /*3190*/  LD.E R59, desc[UR8][R76.64] ;  /* 0x000000084c3b7980 */ /* 0x0000a2000c101900 */
[----:B------:R-:W-:Y:S01]  /*31a0*/  IMAD.WIDE.U32 R88, R4, 0x9c, R30 ;  /* 0x0000009c04587825 */ /* 0x000fe200078e001e */
[----:B------:R-:W-:Y:S02]  /*31b0*/  IADD3 R91, PT, PT, R23, R91, RZ ;  /* 0x0000005b175b7210 */ /* 0x000fe40007ffe0ff */
[----:B------:R-:W2:Y:S01]  /*31c0*/  LD.E R72, desc[UR8][R72.64] ;  /* 0x0000000848487980 */ /* 0x000ea2000c101900 */
[----:B------:R-:W-:-:S02]  /*31d0*/  IMAD R23, R5, 0xb4, RZ ;  /* 0x000000b405177824 */ /* 0x000fc400078e02ff */
[C---:B------:R-:W-:Y:S02]  /*31e0*/  IMAD R25, R5.reuse, 0xb8, RZ ;  /* 0x000000b805197824 */ /* 0x040fe400078e02ff */
[----:B------:R-:W-:Y:S02]  /*31f0*/  IMAD R27, R5, 0xbc, RZ ;  /* 0x000000bc051b7824 */ /* 0x000fe400078e02ff */
[----:B------:R-:W-:Y:S01]  /*3200*/  IMAD.WIDE.U32 R100, R4, 0xb4, R30 ;  /* 0x000000b404647825 */ /* 0x000fe200078e001e */
[----:B------:R-:W-:-:S03]  /*3210*/  IADD.64 R32, R214, R32 ;  /* 0x00000020d6207235 */ /* 0x000fc600078e0200 */
[----:B------:R-:W-:-:S04]  /*3220*/  IMAD.WIDE.U32 R102, R4, 0xb8, R30 ;  /* 0x000000b804667825 */ /* 0x000fc800078e001e */
[C-C-:B------:R-:W-:Y:S01]  /*3230*/  IMAD.WIDE.U32 R104, R4.reuse, 0xbc, R30.reuse ;  /* 0x000000bc04687825 */ /* 0x140fe200078e001e */
[----:B------:R-:W-:Y:S02]  /*3240*/  IADD3 R89, PT, PT, R21, R89, RZ ;  /* 0x0000005915597210 */ /* 0x000fe40007ffe0ff */
[----:B------:R-:W-:Y:S02]  /*3250*/  IADD3 R101, PT, PT, R23, R101, RZ ;  /* 0x0000006517657210 */ /* 0x000fe40007ffe0ff */
[----:B------:R-:W-:Y:S01]  /*3260*/  IADD3 R103, PT, PT, R25, R103, RZ ;  /* 0x0000006719677210 */ /* 0x000fe20007ffe0ff */
[----:B------:R-:W-:Y:S01]  /*3270*/  IMAD R21, R5, 0xb0, RZ ;  /* 0x000000b005157824 */ /* 0x000fe200078e02ff */
[----:B------:R-:W-:Y:S01]  /*3280*/  IADD3 R105, PT, PT, R27, R105, RZ ;  /* 0x000000691b697210 */ /* 0x000fe20007ffe0ff */
[--C-:B------:R-:W-:Y:S01]  /*3290*/  IMAD.WIDE.U32 R98, R4, 0xb0, R30.reuse ;  /* 0x000000b004627825 */ /* 0x100fe200078e001e */
[----:B------:R-:W-:Y:S02]  /*32a0*/  IADD.64 R32, R214, R32 ;  /* 0x00000020d6207235 */ /* 0x000fe400078e0200 */
[----:B------:R-:W2:Y:S01]  /*32b0*/  LD.E R47, desc[UR8][R88.64] ;  /* 0x00000008582f7980 */ /* 0x000ea2000c101900 */
[----:B------:R-:W-:-:S03]  /*32c0*/  IMAD.WIDE.U32 R22, R4, 0xc4, R30 ;  /* 0x000000c404167825 */ /* 0x000fc600078e001e */
[----:B------:R-:W2:Y:S01]  /*32d0*/  LD.E R45, desc[UR8][R90.64] ;  /* 0x000000085a2d7980 */ /* 0x000ea2000c101900 */
[----:B------:R-:W-:-:S03]  /*32e0*/  IMAD.WIDE.U32 R24, R4, 0xc8, R30 ;  /* 0x000000c804187825 */ /* 0x000fc600078e001e */
[----:B------:R-:W2:Y:S01]  /*32f0*/  LD.E R57, desc[UR8][R78.64] ;  /* 0x000000084e397980 */ /* 0x000ea2000c101900 */
[----:B------:R-:W-:Y:S01]  /*3300*/  IMAD.WIDE.U32 R26, R4, 0xcc, R30 ;  /* 0x000000cc041a7825 */ /* 0x000fe200078e001e */
[----:B------:R-:W-:Y:S02]  /*3310*/  IADD3 R99, PT, PT, R21, R99, RZ ;  /* 0x0000006315637210 */ /* 0x000fe40007ffe0ff */
[----:B------:R-:W-:Y:S02]  /*3320*/  IADD3 R23, PT, PT, R125, R23, RZ ;  /* 0x000000177d177210 */ /* 0x000fe40007ffe0ff */
[----:B------:R-:W-:Y:S01]  /*3330*/  IADD3 R25, PT, PT, R119, R25, RZ ;  /* 0x0000001977197210 */ /* 0x000fe20007ffe0ff */
[----:B------:R-:W-:-:S03]  /*3340*/  IADD.64 R32, R214, R32 ;  /* 0x00000020d6207235 */ /* 0x000fc600078e0200 */
[----:B------:R-:W-:Y:S01]  /*3350*/  IADD3 R27, PT, PT, R121, R27, RZ ;  /* 0x0000001b791b7210 */ /* 0x000fe20007ffe0ff */
[----:B------:R-:W-:Y:S01]  /*3360*/  IMAD.WIDE.U32 R20, R4, 0xc0, R30 ;  /* 0x000000c004147825 */ /* 0x000fe200078e001e */
[----:B------:R-:W-:-:S03]  /*3370*/  IADD.64 R32, R214, R32 ;  /* 0x00000020d6207235 */ /* 0x000fc600078e0200 */
[----:B------:R-:W-:-:S04]  /*3380*/  IMAD.WIDE.U32 R130, R4, 0xec, R30 ;  /* 0x000000ec04827825 */ /* 0x000fc800078e001e */
[----:B------:R-:W-:-:S04]  /*3390*/  IMAD.WIDE.U32 R28, R4, 0xd0, R30 ;  /* 0x000000d0041c7825 */ /* 0x000fc800078e001e */
[----:B------:R-:W-:-:S04]  /*33a0*/  IMAD.WIDE.U32 R126, R4, 0xe4, R30 ;  /* 0x000000e4047e7825 */ /* 0x000fc800078e001e */
[----:B------:R-:W-:-:S04]  /*33b0*/  IMAD.WIDE.U32 R132, R4, 0xf0, R30 ;  /* 0x000000f004847825 */ /* 0x000fc800078e001e */
[----:B------:R-:W-:-:S04]  /*33c0*/  IMAD.WIDE.U32 R136, R4, 0xf8, R30 ;  /* 0x000000f804887825 */ /* 0x000fc800078e001e */
[C---:B------:R-:W-:Y:S01]  /*33d0*/  IMAD R13, R5.reuse, 0x23, RZ ;  /* 0x00000023050d7824 */ /* 0x040fe200078e02ff */
[----:B----4-:R1:W-:Y:S01]  /*33e0*/  STL [R1+0x1d4], R12 ;  /* 0x0001d40c01007387 */ /* 0x0103e20000100800 */
[----:B------:R-:W-:Y:S02]  /*33f0*/  IMAD R125, R5, 0xd4, RZ ;  /* 0x000000d4057d7824 */ /* 0x000fe400078e02ff */
[C-C-:B------:R-:W-:Y:S01]  /*3400*/  IMAD.WIDE.U32 R118, R4.reuse, 0xd4, R30.reuse ;  /* 0x000000d404767825 */ /* 0x140fe200078e001e */
[----:B------:R-:W4:Y:S03]  /*3410*/  LD.E R55, desc[UR8][R80.64] ;  /* 0x0000000850377980 */ /* 0x000f26000c101900 */
[----:B------:R-:W-:Y:S01]  /*3420*/  IMAD.WIDE.U32 R120, R4, 0xd8, R30 ;  /* 0x000000d804787825 */ /* 0x000fe200078e001e */
[----:B------:R-:W-:Y:S02]  /*3430*/  IADD3 R21, PT, PT, R123, R21, RZ ;  /* 0x000000157b157210 */ /* 0x000fe40007ffe0ff */
[----:B------:R-:W-:Y:S01]  /*3440*/  IADD3 R119, PT, PT, R125, R119, RZ ;  /* 0x000000777d777210 */ /* 0x000fe20007ffe0ff */
[----:B------:R-:W-:-:S03]  /*3450*/  IADD.64 R32, R214, R32 ;  /* 0x00000020d6207235 */ /* 0x000fc600078e0200 */
[----:B------:R-:W-:Y:S01]  /*3460*/  IADD3 R121, PT, PT, R124, R121, RZ ;  /* 0x000000797c797210 */ /* 0x000fe20007ffe0ff */
[--C-:B------:R-:W-:Y:S01]  /*3470*/  IMAD.WIDE.U32 R122, R4, 0xdc, R30.reuse ;  /* 0x000000dc047a7825 */ /* 0x100fe200078e001e */
[----:B------:R-:W-:Y:S02]  /*3480*/  IADD3 R131, PT, PT, R134, R131, RZ ;  /* 0x0000008386837210 */ /* 0x000fe40007ffe0ff */
[----:B------:R-:W-:Y:S01]  /*3490*/  R2UR UR6, R216 ;  /* 0x00000000d80672ca */ /* 0x000fe200000e0000 */
[----:B------:R-:W4:Y:S01]  /*34a0*/  LD.E R51, desc[UR8][R84.64] ;  /* 0x0000000854337980 */ /* 0x000f22000c101900 */
[--C-:B------:R-:W-:Y:S01]  /*34b0*/  IMAD.WIDE.U32 R124, R4, 0xe0, R30.reuse ;  /* 0x000000e0047c7825 */ /* 0x100fe200078e001e */
[----:B------:R-:W-:Y:S01]  /*34c0*/  IADD3 R123, PT, PT, R129, R123, RZ ;  /* 0x0000007b817b7210 */ /* 0x000fe20007ffe0ff */
[----:B------:R-:W-:Y:S02]  /*34d0*/  IADD.64 R32, R214, R32 ;  /* 0x00000020d6207235 */ /* 0x000fe400078e0200 */
[----:B------:R-:W-:Y:S01]  /*34e0*/  IMAD R7, R5, 0xd0, RZ ;  /* 0x000000d005077824 */ /* 0x000fe200078e02ff */
[----:B------:R-:W-:Y:S01]  /*34f0*/  IADD3 R125, PT, PT, R128, R125, RZ ;  /* 0x0000007d807d7210 */ /* 0x000fe20007ffe0ff */
[----:B------:R-:W-:Y:S01]  /*3500*/  IMAD.WIDE.U32 R128, R4, 0xe8, R30 ;  /* 0x000000e804807825 */ /* 0x000fe200078e001e */
[----:B------:R-:W-:-:S03]  /*3510*/  IADD.64 R32, R214, R32 ;  /* 0x00000020d6207235 */ /* 0x000fc600078e0200 */
[----:B------:R-:W-:Y:S01]  /*3520*/  IADD3 R29, PT, PT, R7, R29, RZ ;  /* 0x0000001d071d7210 */ /* 0x000fe20007ffe0ff */
[----:B-1----:R-:W-:Y:S01]  /*3530*/  IMAD.SHL.U32 R12, R6, 0x4, RZ ;  /* 0x00000004060c7824 */ /* 0x002fe200078e00ff */
[----:B------:R-:W-:Y:S01]  /*3540*/  IADD3 R129, PT, PT, R135, R129, RZ ;  /* 0x0000008187817210 */ /* 0x000fe20007ffe0ff */
[--C-:B------:R-:W-:Y:S01]  /*3550*/  IMAD.WIDE.U32 R134, R4, 0xf4, R30.reuse ;  /* 0x000000f404867825 */ /* 0x100fe200078e001e */
[----:B------:R-:W-:Y:S02]  /*3560*/  IADD.64 R32, R214, R32 ;  /* 0x00000020d6207235 */ /* 0x000fe400078e0200 */
[----:B------:R-:W4:Y:S01]  /*3570*/  LD.E R66, desc[UR8][R66.64] ;  /* 0x0000000842427980 */ /* 0x000f22000c101900 */
[----:B------:R-:W-:Y:S01]  /*3580*/  IMAD.WIDE.U32 R30, R4, 0xfc, R30 ;  /* 0x000000fc041e7825 */ /* 0x000fe200078e001e */
[----:B------:R-:W-:Y:S01]  /*3590*/  IADD3 R135, PT, PT, R139, R135, RZ ;  /* 0x000000878b877210 */ /* 0x000fe20007ffe0ff */
[----:B------:R-:W-:Y:S02]  /*35a0*/  IADD.64 R32, R214, R32 ;  /* 0x00000020d6207235 */ /* 0x000fe400078e0200 */
[----:B------:R-:W-:Y:S01]  /*35b0*/  IMAD R7, R5, 0xe4, RZ ;  /* 0x000000e405077824 */ /* 0x000fe200078e02ff */
[----:B------:R-:W-:Y:S01]  /*35c0*/  IADD3 R139, PT, PT, R138, R31, RZ ;  /* 0x0000001f8a8b7210 */ /* 0x000fe20007ffe0ff */
[----:B------:R-:W-:Y:S01]  /*35d0*/  MOV R138, R30 ;  /* 0x0000001e008a7202 */ /* 0x000fe20000000f00 */
[C---:B0-----:R-:W-:Y:S01]  /*35e0*/  SHF.L.U64.HI R77, R8.reuse, 0x4, R9 ;  /* 0x00000004084d7819 */ /* 0x041fe20000010209 */
[----:B------:R0:W4:Y:S01]  /*35f0*/  LD.E R30, desc[UR8][R114.64] ;  /* 0x00000008721e7980 */ /* 0x000122000c101900 */
[----:B------:R-:W-:Y:S01]  /*3600*/  IADD3 R127, PT, PT, R7, R127, RZ ;  /* 0x0000007f077f7210 */ /* 0x000fe20007ffe0ff */
[----:B------:R-:W-:-:S02]  /*3610*/  IMAD.SHL.U32 R76, R8, 0x10, RZ ;  /* 0x00000010084c7824 */ /* 0x000fc400078e00ff */
[----:B------:R-:W4:Y:S04]  /*3620*/  LD.E R68, desc[UR8][R68.64] ;  /* 0x0000000844447980 */ /* 0x000f28000c101900 */
[----:B------:R-:W4:Y:S01]  /*3630*/  LD.E R60, desc[UR8][R60.64] ;  /* 0x000000083c3c7980 */ /* 0x000f22000c101900 */
[----:B0-----:R-:W-:-:S03]  /*3640*/  IADD.64 R114, R214, R32 ;  /* 0x00000020d6727235 */ /* 0x001fc600078e0200 */
[----:B------:R0:W4:Y:S04]  /*3650*/  LD.E R32, desc[UR8][R110.64] ;  /* 0x000000086e207980 */ /* 0x000128000c101900 */
[----:B------:R1:W4:Y:S01]  /*3660*/  LD.E R33, desc[UR8][R108.64] ;  /* 0x000000086c217980 */ /* 0x000322000c101900 */
[----:B------:R-:W-:-:S03]  /*3670*/  IMAD R7, R5, 0xf0, RZ ;  /* 0x000000f005077824 */ /* 0x000fc600078e02ff */
[----:B------:R2:W-:Y:S01]  /*3680*/  STL [R1+0x1f0], R53 ;  /* 0x0001f03501007387 */ /* 0x0005e20000100800 */
[----:B0-----:R-:W-:-:S03]  /*3690*/  IADD.64 R110, R214, R114 ;  /* 0x00000072d66e7235 */ /* 0x001fc600078e0200 */
[----:B------:R-:W-:Y:S01]  /*36a0*/  IADD3 R133, PT, PT, R7, R133, RZ ;  /* 0x0000008507857210 */ /* 0x000fe20007ffe0ff */
[----:B------:R-:W4:Y:S01]  /*36b0*/  LDL R97, [R1+0x1bc] ;  /* 0x0001bc0001617983 */ /* 0x000f220000100800 */
[----:B-1----:R-:W-:Y:S02]  /*36c0*/  IADD.64 R108, R214, R110 ;  /* 0x0000006ed66c7235 */ /* 0x002fe400078e0200 */
[----:B------:R-:W-:Y:S01]  /*36d0*/  IMAD R7, R5, 0xf8, RZ ;  /* 0x000000f805077824 */ /* 0x000fe200078e02ff */
[----:B------:R-:W4:Y:S01]  /*36e0*/  LD.E R111, desc[UR8][R104.64] ;  /* 0x00000008686f7980 */ /* 0x000f22000c101900 */
[----:B------:R-:W-:-:S03]  /*36f0*/  IADD.64 R108, R214, R108 ;  /* 0x0000006cd66c7235 */ /* 0x000fc600078e0200 */
[----:B------:R-:W4:Y:S01]  /*3700*/  LD.E R110, desc[UR8][R20.64] ;  /* 0x00000008146e7980 */ /* 0x000f22000c101900 */
[----:B------:R-:W-:-:S03]  /*3710*/  IADD.64 R108, R214, R108 ;  /* 0x0000006cd66c7235 */ /* 0x000fc600078e0200 */
[----:B---3--:R-:W-:Y:S01]  /*3720*/  STL [R1+0x1dc], R17 ;  /* 0x0001dc1101007387 */ /* 0x008fe20000100800 */
[----:B------:R-:W-:-:S03]  /*3730*/  IADD.64 R108, R214, R108 ;  /* 0x0000006cd66c7235 */ /* 0x000fc600078e0200 */
[----:B------:R-:W3:Y:S01]  /*3740*/  LD.E R105, desc[UR8][R26.64] ;  /* 0x000000081a697980 */ /* 0x000ee2000c101900 */
[----:B------:R-:W-:-:S03]  /*3750*/  IADD.64 R108, R214, R108 ;  /* 0x0000006cd66c7235 */ /* 0x000fc600078e0200 */
[----:B--2---:R-:W2:Y:S01]  /*3760*/  LD.E R75, desc[UR8][R18.64+0x254] ;  /* 0x00025408124b7980 */ /* 0x004ea2000c101900 */
[----:B------:R-:W-:-:S03]  /*3770*/  IADD.64 R108, R214, R108 ;  /* 0x0000006cd66c7235 */ /* 0x000fc600078e0200 */
[----:B------:R0:W-:Y:S01]  /*3780*/  STL [R1+0x1cc], R16 ;  /* 0x0001cc1001007387 */ /* 0x0001e20000100800 */
[----:B------:R-:W-:-:S03]  /*3790*/  IADD.64 R10, R214, R108 ;  /* 0x0000006cd60a7235 */ /* 0x000fc600078e0200 */
[----:B------:R1:W2:Y:S01]  /*37a0*/  LD.E R108, desc[UR8][R24.64] ;  /* 0x00000008186c7980 */ /* 0x0002a2000c101900 */
[----:B------:R-:W-:-:S03]  /*37b0*/  IADD.64 R10, R214, R10 ;  /* 0x0000000ad60a7235 */ /* 0x000fc600078e0200 */
[----:B-----5:R-:W-:Y:S01]  /*37c0*/  IADD3 R84, PT, PT, R201, -UR6, RZ ;  /* 0x80000006c9547c10 */ /* 0x020fe2000fffe0ff */
[----:B------:R-:W2:Y:S01]  /*37d0*/  LD.E R109, desc[UR8][R22.64] ;  /* 0x00000008166d7980 */ /* 0x000ea2000c101900 */
[----:B------:R-:W-:-:S03]  /*37e0*/  IADD.64 R10, R214, R10 ;  /* 0x0000000ad60a7235 */ /* 0x000fc600078e0200 */
[----:B------:R-:W2:Y:S01]  /*37f0*/  LD.E R104, desc[UR8][R28.64] ;  /* 0x000000081c687980 */ /* 0x000ea2000c101900 */
[----:B------:R-:W-:-:S03]  /*3800*/  IADD.64 R10, R214, R10 ;  /* 0x0000000ad60a7235 */ /* 0x000fc600078e0200 */
[----:B------:R-:W-:Y:S01]  /*3810*/  STL [R1+0x1e8], R49 ;  /* 0x0001e83101007387 */ /* 0x000fe20000100800 */
[----:B------:R-:W-:-:S03]  /*3820*/  IADD.64 R10, R214, R10 ;  /* 0x0000000ad60a7235 */ /* 0x000fc600078e0200 */
[----:B------:R-:W2:Y:S01]  /*3830*/  LD.E R31, desc[UR8][R112.64] ;  /* 0x00000008701f7980 */ /* 0x000ea2000c101900 */
[----:B------:R-:W-:-:S03]  /*3840*/  IADD.64 R10, R214, R10 ;  /* 0x0000000ad60a7235 */ /* 0x000fc600078e0200 */
[----:B------:R-:W2:Y:S01]  /*3850*/  LD.E R118, desc[UR8][R118.64] ;  /* 0x0000000876767980 */ /* 0x000ea2000c101900 */
[----:B------:R-:W-:-:S03]  /*3860*/  IADD.64 R10, R214, R10 ;  /* 0x0000000ad60a7235 */ /* 0x000fc600078e0200 */
[----:B------:R-:W2:Y:S01]  /*3870*/  LD.E R120, desc[UR8][R120.64] ;  /* 0x0000000878787980 */ /* 0x000ea2000c101900 */
[----:B------:R-:W-:Y:S02]  /*3880*/  IADD.64 R10, R214, R10 ;  /* 0x0000000ad60a7235 */ /* 0x000fe400078e0200 */
[----:B-1----:R-:W-:Y:S01]  /*3890*/  IMAD R24, R9, 0x1c, RZ ;  /* 0x0000001c09187824 */ /* 0x002fe200078e02ff */
[----:B------:R-:W2:Y:S03]  /*38a0*/  LD.E R112, desc[UR8][R102.64] ;  /* 0x0000000866707980 */ /* 0x000ea6000c101900 */
[C---:B------:R-:W-:Y:S01]  /*38b0*/  IMAD.WIDE.U32 R10, R4.reuse, 0x3, R10 ;  /* 0x00000003040a7825 */ /* 0x040fe200078e000a */
[----:B------:R-:W-:Y:S04]  /*38c0*/  STL [R1+0x1fc], R59 ;  /* 0x0001fc3b01007387 */ /* 0x000fe80000100800 */
[----:B------:R-:W-:Y:S01]  /*38d0*/  IADD3 R11, PT, PT, R229, R11, RZ ;  /* 0x0000000be50b7210 */ /* 0x000fe20007ffe0ff */
[----:B------:R-:W2:Y:S02]  /*38e0*/  LD.E R216, desc[UR8][R18.64+0x1d8] ;  /* 0x0001d80812d87980 */ /* 0x000ea4000c101900 */
[----:B------:R-:W-:-:S02]  /*38f0*/  IMAD.WIDE.U32 R4, R4, 0x23, R10 ;  /* 0x0000002304047825 */ /* 0x000fc400078e000a */
[----:B------:R-:W-:Y:S03]  /*3900*/  STL [R1+0x1e4], R47 ;  /* 0x0001e42f01007387 */ /* 0x000fe60000100800 */
[----:B------:R-:W-:Y:S02]  /*3910*/  IADD3 R5, PT, PT, R5, R13, RZ ;  /* 0x0000000d05057210 */ /* 0x000fe40007ffe0ff */
[C---:B------:R-:W-:Y:S01]  /*3920*/  LEA R10, P0, R4.reuse, R36, 0x2 ;  /* 0x00000024040a7211 */ /* 0x040fe200078010ff */
[----:B------:R-:W-:Y:S01]  /*3930*/  STL [R1+0x1e0], R45 ;  /* 0x0001e02d01007387 */ /* 0x000fe20000100800 */
[----:B------:R-:W-:Y:S02]  /*3940*/  SHF.R.U32.HI R13, RZ, 0x1e, R6 ;  /* 0x0000001eff0d7819 */ /* 0x000fe40000011606 */
[----:B------:R-:W-:Y:S01]  /*3950*/  LEA.HI.X R11, R4, R37, R5, 0x2, P0 ;  /* 0x00000025040b7211 */ /* 0x000fe200000f1405 */
[----:B------:R-:W2:Y:S01]  /*3960*/  LDL R102, [R1+0x1c8] ;  /* 0x0001c80001667983 */ /* 0x000ea20000100800 */
[----:B------:R-:W-:-:S03]  /*3970*/  LEA R4, P0, R38, R62, 0x2 ;  /* 0x0000003e26047211 */ /* 0x000fc600078010ff */
[----:B------:R-:W-:Y:S02]  /*3980*/  IADD.64 R26, R40, R10 ;  /* 0x0000000a281a7235 */ /* 0x000fe400078e0200 */
[----:B------:R-:W-:Y:S01]  /*3990*/  IMAD.SHL.U32 R40, R8, 0x4, RZ ;  /* 0x0000000408287824 */ /* 0x000fe200078e00ff */
[----:B------:R-:W-:Y:S01]  /*39a0*/  LEA.HI.X R5, R38, R63, R39, 0x2, P0 ;  /* 0x0000003f26057211 */ /* 0x000fe200000f1427 */
[----:B------:R-:W-:Y:S02]  /*39b0*/  IADD.64 R38, R62, R12 ;  /* 0x0000000c3e267235 */ /* 0x000fe400078e0200 */
[----:B------:R1:W2:Y:S01]  /*39c0*/  LD.E R25, desc[UR8][R10.64] ;  /* 0x000000080a197980 */ /* 0x0002a2000c101900 */
[----:B------:R-:W-:Y:S01]  /*39d0*/  SHF.L.U64.HI R41, R8, 0x2, R9 ;  /* 0x0000000208297819 */ /* 0x000fe20000010209 */
[----:B------:R-:W-:Y:S01]  /*39e0*/  IMAD R6, R9, 0x18, RZ ;  /* 0x0000001809067824 */ /* 0x000fe200078e02ff */
[----:B------:R-:W-:Y:S02]  /*39f0*/  IADD.64 R82, R38, R76 ;  /* 0x0000004c26527235 */ /* 0x000fe400078e0200 */
[----:B------:R-:W-:Y:S01]  /*3a00*/  IMAD.WIDE.U32 R20, R8, 0x18, R4 ;  /* 0x0000001808147825 */ /* 0x000fe200078e0004 */
[----:B------:R-:W-:-:S02]  /*3a10*/  IADD.64 R78, R38, R40 ;  /* 0x00000028264e7235 */ /* 0x000fc400078e0200 */
[----:B------:R-:W-:Y:S02]  /*3a20*/  IADD.64 R40, R40, R4 ;  /* 0x0000000428287235 */ /* 0x000fe400078e0200 */
[C---:B-1----:R-:W-:Y:S01]  /*3a30*/  IMAD.SHL.U32 R10, R8.reuse, 0x8, RZ ;  /* 0x00000008080a7824 */ /* 0x042fe200078e00ff */
[----:B------:R-:W-:Y:S01]  /*3a40*/  SHF.L.U64.HI R11, R8, 0x3, R9 ;  /* 0x00000003080b7819 */ /* 0x000fe20000010209 */
[----:B------:R1:W2:Y:S04]  /*3a50*/  LD.E R53, desc[UR8][R4.64] ;  /* 0x0000000804357980 */ /* 0x0002a8000c101900 */
[----:B------:R-:W2:Y:S01]  /*3a60*/  LD.E R41, desc[UR8][R40.64] ;  /* 0x0000000828297980 */ /* 0x000ea2000c101900 */
[----:B------:R-:W-:Y:S02]  /*3a70*/  IADD.64 R80, R38, R10 ;  /* 0x0000000a26507235 */ /* 0x000fe400078e0200 */
[----:B------:R-:W-:-:S02]  /*3a80*/  IADD.64 R62, R10, R4 ;  /* 0x000000040a3e7235 */ /* 0x000fc400078e0200 */
[----:B------:R-:W-:Y:S02]  /*3a90*/  IADD.64 R76, R76, R4 ;  /* 0x000000044c4c7235 */ /* 0x000fe400078e0200 */
[C-C-:B------:R-:W-:Y:S01]  /*3aa0*/  IMAD.WIDE.U32 R10, R8.reuse, 0xc, R4.reuse ;  /* 0x0000000c080a7825 */ /* 0x140fe200078e0004 */
[----:B----4-:R4:W-:Y:S03]  /*3ab0*/  STL [R1+0x1ec], R51 ;  /* 0x0001ec3301007387 */ /* 0x0109e60000100800 */
[--C-:B0-----:R-:W-:Y:S01]  /*3ac0*/  IMAD.WIDE.U32 R16, R8, 0x14, R4.reuse ;  /* 0x0000001408107825 */ /* 0x101fe200078e0004 */
[----:B------:R-:W-:Y:S01]  /*3ad0*/  IADD3 R21, PT, PT, R6, R21, RZ ;  /* 0x0000001506157210 */ /* 0x000fe20007ffe0ff */
[----:B------:R-:W-:Y:S01]  /*3ae0*/  ISETP.GE.U32.AND P0, PT, R201, UR6, PT ;  /* 0x00000006c9007c0c */ /* 0x000fe2000bf06070 */
[----:B------:R0:W3:Y:S01]  /*3af0*/  LD.E R85, desc[UR8][R38.64] ;  /* 0x0000000826557980 */ /* 0x0000e2000c101900 */
[----:B-1----:R-:W-:-:S03]  /*3b00*/  IMAD.WIDE.U32 R4, R8, 0x1c, R4 ;  /* 0x0000001c08047825 */ /* 0x002fc600078e0004 */
[----:B------:R-:W3:Y:S02]  /*3b10*/  LD.E R21, desc[UR8][R20.64] ;  /* 0x0000000814157980 */ /* 0x000ee4000c101900 */
[----:B------:R-:W-:Y:S01]  /*3b20*/  IADD3 R5, PT, PT, R24, R5, RZ ;  /* 0x0000000518057210 */ /* 0x000fe20007ffe0ff */
[C-C-:B------:R-:W-:Y:S01]  /*3b30*/  IMAD.WIDE.U32 R22, R8.reuse, 0xc, R38.reuse ;  /* 0x0000000c08167825 */ /* 0x140fe200078e0026 */
[----:B------:R-:W3:Y:S03]  /*3b40*/  LD.E R40, desc[UR8][R76.64] ;  /* 0x000000084c287980 */ /* 0x000ee6000c101900 */
[--C-:B------:R-:W-:Y:S01]  /*3b50*/  IMAD.WIDE.U32 R28, R8, 0x14, R38.reuse ;  /* 0x00000014081c7825 */ /* 0x100fe200078e0026 */
[----:B----4-:R-:W4:Y:S04]  /*3b60*/  LD.E R51, desc[UR8][R62.64] ;  /* 0x000000083e337980 */ /* 0x010f28000c101900 */
[----:B------:R-:W4:Y:S01]  /*3b70*/  LD.E R20, desc[UR8][R4.64] ;  /* 0x0000000804147980 */ /* 0x000f22000c101900 */
[----:B------:R-:W-:Y:S01]  /*3b80*/  @!P0 IADD3 R84, PT, PT, R84, 0x7f000001, RZ ;  /* 0x7f00000154548810 */ /* 0x000fe20007ffe0ff */
[----:B------:R-:W-:Y:S01]  /*3b90*/  IMAD.WIDE.U32 R36, R8, 0x18, R38 ;  /* 0x0000001808247825 */ /* 0x000fe200078e0026 */
[----:B------:R-:W-:Y:S01]  /*3ba0*/  IADD3 R137, PT, PT, R7, R137, RZ ;  /* 0x0000008907897210 */ /* 0x000fe20007ffe0ff */
[----:B------:R-:W4:Y:S02]  /*3bb0*/  LD.E R122, desc[UR8][R122.64] ;  /* 0x000000087a7a7980 */ /* 0x000f24000c101900 */
[----:B------:R-:W-:-:S02]  /*3bc0*/  IMAD R47, R9, 0xc, RZ ;  /* 0x0000000c092f7824 */ /* 0x000fc400078e02ff */
[----:B------:R-:W-:Y:S01]  /*3bd0*/  IMAD R45, R9, 0x14, RZ ;  /* 0x00000014092d7824 */ /* 0x000fe200078e02ff */
[----:B------:R-:W-:Y:S01]  /*3be0*/  STL [R1+0x1f8], R57 ;  /* 0x0001f83901007387 */ /* 0x000fe20000100800 */
[----:B0-----:R-:W-:Y:S01]  /*3bf0*/  IMAD.WIDE.U32 R38, R8, 0x1c, R38 ;  /* 0x0000001c08267825 */ /* 0x001fe200078e0026 */
[----:B------:R-:W-:Y:S02]  /*3c00*/  IADD3 R37, PT, PT, R37, R6, RZ ;  /* 0x0000000625257210 */ /* 0x000fe40007ffe0ff */
[----:B------:R-:W4:Y:S01]  /*3c10*/  LD.E R7, desc[UR8][R116.64] ;  /* 0x0000000874077980 */ /* 0x000f22000c101900 */
[----:B------:R-:W-:-:S03]  /*3c20*/  IMAD.WIDE.U32 R8, R201, R84, RZ ;  /* 0x00000054c9087225 */ /* 0x000fc600078e00ff */
[----:B------:R-:W4:Y:S01]  /*3c30*/  LD.E R124, desc[UR8][R124.64] ;  /* 0x000000087c7c7980 */ /* 0x000f22000c101900 */
[----:B------:R-:W-:Y:S01]  /*3c40*/  IMAD R49, R8, 0x7effffff, RZ ;  /* 0x7effffff08317824 */ /* 0x000fe200078e02ff */
[----:B------:R-:W-:Y:S02]  /*3c50*/  IADD3 R23, PT, PT, R23, R47, RZ ;  /* 0x0000002f17177210 */ /* 0x000fe40007ffe0ff */
[----:B------:R-:W-:Y:S02]  /*3c60*/  IADD3 R11, PT, PT, R47, R11, RZ ;  /* 0x0000000b2f0b7210 */ /* 0x000fe40007ffe0ff */
[----:B------:R-:W-:Y:S01]  /*3c70*/  IADD3 R17, PT, PT, R45, R17, RZ ;  /* 0x000000112d117210 */ /* 0x000fe20007ffe0ff */
[----:B------:R-:W-:Y:S01]  /*3c80*/  IMAD.HI.U32 R49, R49, 0x7f000001, R8 ;  /* 0x7f00000131317827 */ /* 0x000fe200078e0008 */
[----:B------:R-:W-:Y:S01]  /*3c90*/  IADD3 R29, PT, PT, R29, R45, RZ ;  /* 0x0000002d1d1d7210 */ /* 0x000fe20007ffe0ff */
[----:B------:R0:W4:Y:S03]  /*3ca0*/  LD.E R76, desc[UR8][R22.64] ;  /* 0x00000008164c7980 */ /* 0x000126000c101900 */
[C---:B------:R-:W-:Y:S01]  /*3cb0*/  ISETP.GE.U32.AND P0, PT, R49.reuse, 0x7f000001, PT ;  /* 0x7f0000013100780c */ /* 0x040fe20003f06070 */
[----:B------:R1:W4:Y:S04]  /*3cc0*/  LD.E R6, desc[UR8][R10.64] ;  /* 0x000000080a067980 */ /* 0x000328000c101900 */
[----:B------:R-:W4:Y:S04]  /*3cd0*/  LD.E R28, desc[UR8][R28.64] ;  /* 0x000000081c1c7980 */ /* 0x000f28000c101900 */
[----:B------:R-:W-:Y:S04]  /*3ce0*/  STL [R1+0x1f4], R55 ;  /* 0x0001f43701007387 */ /* 0x000fe80000100800 */
[----:B------:R-:W-:Y:S01]  /*3cf0*/  @P0 IADD3 R49, PT, PT, R49, -0x7f000001, RZ ;  /* 0x80ffffff31310810 */ /* 0x000fe20007ffe0ff */
[----:B------:R-:W4:Y:S04]  /*3d00*/  LD.E R126, desc[UR8][R126.64] ;  /* 0x000000087e7e7980 */ /* 0x000f28000c101900 */
[-C--:B------:R-:W-:Y:S01]  /*3d10*/  IMAD.WIDE.U32 R8, R227, R49.reuse, RZ ;  /* 0x00000031e3087225 */ /* 0x080fe200078e00ff */
[----:B------:R2:W4:Y:S03]  /*3d20*/  LD.E R29, desc[UR8][R36.64] ;  /* 0x00000008241d7980 */ /* 0x000526000c101900 */
[-C--:B0-----:R-:W-:Y:S01]  /*3d30*/  IMAD.WIDE.U32 R22, R222, R49.reuse, RZ ;  /* 0x00000031de167225 */ /* 0x081fe200078e00ff */
[----:B------:R-:W4:Y:S03]  /*3d40*/  LD.E R65, desc[UR8][R128.64] ;  /* 0x0000000880417980 */ /* 0x000f26000c101900 */
[----:B------:R-:W-:Y:S01]  /*3d50*/  IMAD R47, R22, 0x7effffff, RZ ;  /* 0x7effffff162f7824 */ /* 0x000fe200078e02ff */
[----:B------:R-:W4:Y:S01]  /*3d60*/  LD.E R67, desc[UR8][R130.64] ;  /* 0x0000000882437980 */ /* 0x000f22000c101900 */
[----:B-1----:R-:W-:-:S03]  /*3d70*/  IMAD.WIDE.U32 R10, R225, R49, RZ ;  /* 0x00000031e10a7225 */ /* 0x002fc600078e00ff */
[----:B------:R-:W4:Y:S01]  /*3d80*/  LD.E R69, desc[UR8][R132.64] ;  /* 0x0000000884457980 */ /* 0x000f22000c101900 */
[----:B------:R-:W-:-:S03]  /*3d90*/  IMAD.HI.U32 R23, R47, 0x7f000001, R22 ;  /* 0x7f0000012f177827 */ /* 0x000fc600078e0016 */
[----:B------:R-:W4:Y:S01]  /*3da0*/  LD.E R22, desc[UR8][R16.64] ;  /* 0x0000000810167980 */ /* 0x000f22000c101900 */
[----:B------:R-:W-:-:S03]  /*3db0*/  IMAD R45, R10, 0x7effffff, RZ ;  /* 0x7effffff0a2d7824 */ /* 0x000fc600078e02ff */
[----:B------:R-:W4:Y:S04]  /*3dc0*/  LD.E R71, desc[UR8][R134.64] ;  /* 0x0000000886477980 */ /* 0x000f28000c101900 */
[----:B------:R-:W4:Y:S04]  /*3dd0*/  LD.E R138, desc[UR8][R138.64] ;  /* 0x000000088a8a7980 */ /* 0x000f28000c101900 */
[----:B------:R-:W4:Y:S01]  /*3de0*/  LD.E R17, desc[UR8][R106.64] ;  /* 0x000000086a117980 */ /* 0x000f22000c101900 */
[----:B------:R-:W-:-:S03]  /*3df0*/  IMAD.HI.U32 R11, R45, 0x7f000001, R10 ;  /* 0x7f0000012d0b7827 */ /* 0x000fc600078e000a */
[----:B------:R-:W4:Y:S04]  /*3e00*/  LD.E R16, desc[UR8][R106.64+0x4] ;  /* 0x000004086a107980 */ /* 0x000f28000c101900 */
        /* <DEDUP_REMOVED lines=16> */
[----:B--2---:R0:W-:Y:S04]  /*3f10*/  STL [R1+0x2b4], R41 ;  /* 0x0002b42901007387 */ /* 0x0041e80000100800 */
[----:B---3--:R1:W-:Y:S01]  /*3f20*/  STL [R1+0x28c], R21 ;  /* 0x00028c1501007387 */ /* 0x0083e20000100800 */
[----:B0-----:R-:W-:-:S03]  /*3f30*/  IMAD R41, R8, 0x7effffff, RZ ;  /* 0x7effffff08297824 */ /* 0x001fc600078e02ff */
[----:B----4-:R0:W-:Y:S01]  /*3f40*/  STL [R1+0x288], R20 ;  /* 0x0002881401007387 */ /* 0x0101e20000100800 */
[----:B------:R-:W-:-:S03]  /*3f50*/  IMAD.HI.U32 R8, R41, 0x7f000001, R8 ;  /* 0x7f00000129087827 */ /* 0x000fc600078e0008 */
[----:B------:R-:W2:Y:S04]  /*3f60*/  LD.E R9, desc[UR8][R106.64+0xc] ;  /* 0x00000c086a097980 */ /* 0x000ea8000c101900 */
[----:B-1----:R-:W3:Y:S04]  /*3f70*/  LD.E R21, desc[UR8][R18.64+0x238] ;  /* 0x0002380812157980 */ /* 0x002ee8000c101900 */
[----:B0-----:R-:W4:Y:S01]  /*3f80*/  LD.E R20, desc[UR8][R18.64+0x23c] ;  /* 0x00023c0812147980 */ /* 0x001f22000c101900 */
[C---:B------:R-:W-:Y:S01]  /*3f90*/  ISETP.GE.U32.AND P1, PT, R8.reuse, 0x7f000001, PT ;  /* 0x7f0000010800780c */ /* 0x040fe20003f26070 */
[----:B------:R-:W-:Y:S01]  /*3fa0*/  ISETP.GE.U32.AND P3, PT, R23, 0x7f000001, PT ;  /* 0x7f0000011700780c */ /* 0x000fe20003f66070 */
[----:B------:R-:W-:Y:S01]  /*3fb0*/  ISETP.GE.U32.AND P2, PT, R11, 0x7f000001, PT ;  /* 0x7f0000010b00780c */ /* 0x000fe20003f46070 */
[----:B------:R-:W-:Y:S01]  /*3fc0*/  IADD3 R39, PT, PT, R39, R24, RZ ;  /* 0x0000001827277210 */ /* 0x000fe20007ffe0ff */
[----:B------:R-:W4:Y:S04]  /*3fd0*/  LD.E R73, desc[UR8][R136.64] ;  /* 0x0000000888497980 */ /* 0x000f28000c101900 */
[----:B------:R-:W-:Y:S04]  /*3fe0*/  STL [R1+0x2b8], R53 ;  /* 0x0002b83501007387 */ /* 0x000fe80000100800 */
[----:B------:R-:W-:Y:S01]  /*3ff0*/  STL [R1+0x2b0], R51 ;  /* 0x0002b03301007387 */ /* 0x000fe20000100800 */
[----:B------:R-:W-:-:S02]  /*4000*/  @P1 IADD3 R8, PT, PT, R8, -0x7f000001, RZ ;  /* 0x80ffffff08081810 */ /* 0x000fc40007ffe0ff */
[----:B------:R-:W-:Y:S02]  /*4010*/  @P3 IADD3 R23, PT, PT, R23, -0x7f000001, RZ ;  /* 0x80ffffff17173810 */ /* 0x000fe40007ffe0ff */
[----:B------:R-:W-:Y:S01]  /*4020*/  @P2 IADD3 R11, PT, PT, R11, -0x7f000001, RZ ;  /* 0x80ffffff0b0b2810 */ /* 0x000fe20007ffe0ff */
[----:B------:R0:W-:Y:S01]  /*4030*/  STL [R1+0x2ac], R6 ;  /* 0x0002ac0601007387 */ /* 0x0001e20000100800 */
[----:B------:R-:W-:Y:S02]  /*4040*/  IADD3 R5, PT, PT, R8, R219, RZ ;  /* 0x000000db08057210 */ /* 0x000fe40007ffe0ff */
[----:B------:R-:W-:Y:S01]  /*4050*/  IADD3 R8, PT, PT, R23, R218, RZ ;  /* 0x000000da17087210 */ /* 0x000fe20007ffe0ff */
[----:B------:R-:W-:Y:S01]  /*4060*/  IMAD.WIDE.U32 R228, R228, R49, RZ ;  /* 0x00000031e4e47225 */ /* 0x000fe200078e00ff */
[----:B------:R-:W4:Y:S04]  /*4070*/  LD.E R23, desc[UR8][R18.64+0x234] ;  /* 0x0002340812177980 */ /* 0x000f28000c101900 */
[----:B------:R-:W4:Y:S01]  /*4080*/  LD.E R36, desc[UR8][R38.64] ;  /* 0x0000000826247980 */ /* 0x000f22000c101900 */
[----:B0-----:R-:W-:-:S03]  /*4090*/  IADD3 R6, PT, PT, R11, R220, RZ ;  /* 0x000000dc0b067210 */ /* 0x001fc60007ffe0ff */
[----:B------:R-:W4:Y:S04]  /*40a0*/  LD.E R11, desc[UR8][R18.64+0x298] ;  /* 0x00029808120b7980 */ /* 0x000f28000c101900 */
[----:B------:R-:W-:Y:S04]  /*40b0*/  STL [R1+0x294], R40 ;  /* 0x0002942801007387 */ /* 0x000fe80000100800 */
[----:B------:R-:W4:Y:S04]  /*40c0*/  LD.E R27, desc[UR8][R82.64] ;  /* 0x00000008521b7980 */ /* 0x000f28000c101900 */
[----:B------:R-:W4:Y:S04]  /*40d0*/  LD.E R227, desc[UR8][R18.64+0x1bc] ;  /* 0x0001bc0812e37980 */ /* 0x000f28000c101900 */
[----:B------:R-:W4:Y:S04]  /*40e0*/  LD.E R225, desc[UR8][R18.64+0x1c0] ;  /* 0x0001c00812e17980 */ /* 0x000f28000c101900 */
[----:B------:R-:W-:Y:S04]  /*40f0*/  STL [R1+0x290], R22 ;  /* 0x0002901601007387 */ /* 0x000fe80000100800 */
[----:B------:R-:W4:Y:S04]  /*4100*/  LD.E R222, desc[UR8][R18.64+0x1c4] ;  /* 0x0001c40812de7980 */ /* 0x000f28000c101900 */
[----:B------:R-:W4:Y:S04]  /*4110*/  LD.E R139, desc[UR8][R18.64+0x1e4] ;  /* 0x0001e408128b7980 */ /* 0x000f28000c101900 */
[----:B------:R0:W-:Y:S04]  /*4120*/  STL [R1+0x2a8], R17 ;  /* 0x0002a81101007387 */ /* 0x0001e80000100800 */
[----:B------:R1:W-:Y:S04]  /*4130*/  STL [R1+0x2a4], R16 ;  /* 0x0002a41001007387 */ /* 0x0003e80000100800 */
[----:B------:R1:W-:Y:S04]  /*4140*/  STL [R1+0x2a0], R10 ;  /* 0x0002a00a01007387 */ /* 0x0003e80000100800 */
[----:B0-----:R-:W4:Y:S04]  /*4150*/  LD.E R17, desc[UR8][R18.64+0x240] ;  /* 0x0002400812117980 */ /* 0x001f28000c101900 */
[----:B-1----:R-:W4:Y:S04]  /*4160*/  LD.E R16, desc[UR8][R18.64+0x294] ;  /* 0x0002940812107980 */ /* 0x002f28000c101900 */
        /* <DEDUP_REMOVED lines=22> */
[----:B------:R-:W-:Y:S04]  /*42d0*/  STL [R1+0x264], R75 ;  /* 0x0002644b01007387 */ /* 0x000fe80000100800 */
[----:B------:R-:W4:Y:S04]  /*42e0*/  LDL R99, [R1+0x1c4] ;  /* 0x0001c40001637983 */ /* 0x000f280000100800 */
[----:B------:R-:W4:Y:S04]  /*42f0*/  LDL R98, [R1+0x1c0] ;  /* 0x0001c00001627983 */ /* 0x000f280000100800 */
[----:B--2---:R0:W-:Y:S04]  /*4300*/  STL [R1+0x29c], R9 ;  /* 0x00029c0901007387 */ /* 0x0041e80000100800 */
[----:B---3--:R1:W-:Y:S04]  /*4310*/  STL [R1+0x280], R21 ;  /* 0x0002801501007387 */ /* 0x0083e80000100800 */
[----:B----4-:R2:W-:Y:S04]  /*4320*/  STL [R1+0x27c], R20 ;  /* 0x00027c1401007387 */ /* 0x0105e80000100800 */
[----:B0-----:R-:W3:Y:S04]  /*4330*/  LD.E R9, desc[UR8][R18.64+0x244] ;  /* 0x0002440812097980 */ /* 0x001ee8000c101900 */
[----:B-1----:R-:W4:Y:S04]  /*4340*/  LD.E R21, desc[UR8][R18.64+0x2a4] ;  /* 0x0002a40812157980 */ /* 0x002f28000c101900 */
[----:B--2---:R-:W2:Y:S01]  /*4350*/  LD.E R20, desc[UR8][R18.64+0x2a8] ;  /* 0x0002a80812147980 */ /* 0x004ea2000c101900 */
[----:B------:R-:W-:Y:S01]  /*4360*/  IMAD R37, R228, 0x7effffff, RZ ;  /* 0x7effffffe4257824 */ /* 0x000fe200078e02ff */
[----:B------:R-:W-:Y:S01]  /*4370*/  ISETP.GE.U32.AND P1, PT, R5, 0x7f000001, PT ;  /* 0x7f0000010500780c */ /* 0x000fe20003f26070 */
[----:B------:R-:W-:Y:S01]  /*4380*/  ISETP.GE.U32.AND P2, PT, R6, 0x7f000001, PT ;  /* 0x7f0000010600780c */ /* 0x000fe20003f46070 */
[----:B------:R-:W-:Y:S01]  /*4390*/  ISETP.GE.U32.AND P3, PT, R8, 0x7f000001, PT ;  /* 0x7f0000010800780c */ /* 0x000fe20003f66070 */
[----:B------:R-:W-:Y:S01]  /*43a0*/  IMAD.HI.U32 R228, R37, 0x7f000001, R228 ;  /* 0x7f00000125e47827 */ /* 0x000fe200078e00e4 */
[----:B------:R-:W2:Y:S04]  /*43b0*/  LD.E R38, desc[UR8][R106.64+0x14] ;  /* 0x000014086a267980 */ /* 0x000ea8000c101900 */
[C---:B------:R-:W-:Y:S01]  /*43c0*/  ISETP.GE.U32.AND P0, PT, R228.reuse, 0x7f000001, PT ;  /* 0x7f000001e400780c */ /* 0x040fe20003f06070 */
[----:B------:R-:W2:Y:S04]  /*43d0*/  LD.E R37, desc[UR8][R106.64+0x10] ;  /* 0x000010086a257980 */ /* 0x000ea8000c101900 */
[----:B------:R-:W2:Y:S04]  /*43e0*/  LD.E R39, desc[UR8][R106.64+0x18] ;  /* 0x000018086a277980 */ /* 0x000ea8000c101900 */
[----:B------:R0:W-:Y:S04]  /*43f0*/  STL [R1+0x284], R23 ;  /* 0x0002841701007387 */ /* 0x0001e80000100800 */
[----:B------:R-:W-:Y:S01]  /*4400*/  @P0 IADD3 R228, PT, PT, R228, -0x7f000001, RZ ;  /* 0x80ffffffe4e40810 */ /* 0x000fe20007ffe0ff */
[----:B------:R-:W2:Y:S03]  /*4410*/  LD.E R229, desc[UR8][R18.64+0x1b4] ;  /* 0x0001b40812e57980 */ /* 0x000ea6000c101900 */
[----:B------:R-:W-:Y:S01]  /*4420*/  IADD3 R4, PT, PT, R228, R221, RZ ;  /* 0x000000dde4047210 */ /* 0x000fe20007ffe0ff */
[----:B------:R-:W2:Y:S04]  /*4430*/  LD.E R106, desc[UR8][R106.64+0x1c] ;  /* 0x00001c086a6a7980 */ /* 0x000ea8000c101900 */
[C---:B------:R-:W-:Y:S01]  /*4440*/  ISETP.GE.U32.AND P0, PT, R4.reuse, 0x7f000001, PT ;  /* 0x7f0000010400780c */ /* 0x040fe20003f06070 */
[----:B------:R-:W2:Y:S04]  /*4450*/  LD.E R228, desc[UR8][R18.64+0x1b8] ;  /* 0x0001b80812e47980 */ /* 0x000ea8000c101900 */
[----:B------:R-:W2:Y:S04]  /*4460*/  LD.E R221, desc[UR8][R18.64+0x1c8] ;  /* 0x0001c80812dd7980 */ /* 0x000ea8000c101900 */
[----:B------:R-:W2:Y:S04]  /*4470*/  LD.E R220, desc[UR8][R18.64+0x1cc] ;  /* 0x0001cc0812dc7980 */ /* 0x000ea8000c101900 */
[----:B------:R-:W2:Y:S04]  /*4480*/  LD.E R219, desc[UR8][R18.64+0x1d0] ;  /* 0x0001d00812db7980 */ /* 0x000ea8000c101900 */
[----:B------:R-:W2:Y:S04]  /*4490*/  LD.E R218, desc[UR8][R18.64+0x1d4] ;  /* 0x0001d40812da7980 */ /* 0x000ea8000c101900 */
[----:B------:R-:W2:Y:S04]  /*44a0*/  LD.E R137, desc[UR8][R18.64+0x1e8] ;  /* 0x0001e80812897980 */ /* 0x000ea8000c101900 */
[----:B------:R-:W2:Y:S04]  /*44b0*/  LD.E R136, desc[UR8][R18.64+0x1ec] ;  /* 0x0001ec0812887980 */ /* 0x000ea8000c101900 */
[----:B------:R1:W-:Y:S04]  /*44c0*/  STL [R1+0x278], R17 ;  /* 0x0002781101007387 */ /* 0x0003e80000100800 */
[----:B------:R-:W2:Y:S04]  /*44d0*/  LD.E R107, desc[UR8][R18.64+0x22c] ;  /* 0x00022c08126b7980 */ /* 0x000ea8000c101900 */
[----:B------:R-:W2:Y:S04]  /*44e0*/  LD.E R53, desc[UR8][R18.64+0x250] ;  /* 0x0002500812357980 */ /* 0x000ea8000c101900 */
[----:B------:R-:W2:Y:S04]  /*44f0*/  LD.E R51, desc[UR8][R18.64+0x274] ;  /* 0x0002740812337980 */ /* 0x000ea8000c101900 */
[----:B------:R0:W2:Y:S04]  /*4500*/  LD.E R49, desc[UR8][R18.64+0x278] ;  /* 0x0002780812317980 */ /* 0x0000a8000c101900 */
[----:B------:R-:W2:Y:S04]  /*4510*/  LD.E R40, desc[UR8][R18.64+0x288] ;  /* 0x0002880812287980 */ /* 0x000ea8000c101900 */
[----:B------:R-:W2:Y:S04]  /*4520*/  LD.E R24, desc[UR8][R18.64+0x28c] ;  /* 0x00028c0812187980 */ /* 0x000ea8000c101900 */
[----:B0-----:R-:W2:Y:S04]  /*4530*/  LD.E R23, desc[UR8][R18.64+0x2a0] ;  /* 0x0002a00812177980 */ /* 0x001ea8000c101900 */
[----:B-1----:R-:W2:Y:S04]  /*4540*/  LD.E R17, desc[UR8][R18.64+0x2ac] ;  /* 0x0002ac0812117980 */ /* 0x002ea8000c101900 */
[----:B------:R-:W-:Y:S04]  /*4550*/  STL [R1+0x220], R11 ;  /* 0x0002200b01007387 */ /* 0x000fe80000100800 */
[----:B------:R-:W-:Y:S04]  /*4560*/  STL [R1+0x224], R16 ;  /* 0x0002241001007387 */ /* 0x000fe80000100800 */
[----:B------:R-:W-:Y:S04]  /*4570*/  STL [R1+0x21c], R10 ;  /* 0x00021c0a01007387 */ /* 0x000fe80000100800 */
[----:B------:R-:W-:Y:S04]  /*4580*/  STL [R1+0x228], R22 ;  /* 0x0002281601007387 */ /* 0x000fe80000100800 */
[----:B------:R0:W-:Y:S04]  /*4590*/  STL [R1+0x26c], R59 ;  /* 0x00026c3b01007387 */ /* 0x0001e80000100800 */
[----:B------:R-:W2:Y:S04]  /*45a0*/  LDL R75, [R1+0x1ac] ;  /* 0x0001ac00014b7983 */ /* 0x000ea80000100800 */
[----:B0-----:R-:W2:Y:S04]  /*45b0*/  LDL R59, [R1+0x1b4] ;  /* 0x0001b400013b7983 */ /* 0x001ea80000100800 */
[----:B---3--:R0:W-:Y:S04]  /*45c0*/  STL [R1+0x274], R9 ;  /* 0x0002740901007387 */ /* 0x0081e80000100800 */
[----:B0-----:R-:W3:Y:S04]  /*45d0*/  LD.E R9, desc[UR8][R18.64+0x2b0] ;  /* 0x0002b00812097980 */ /* 0x001ee8000c101900 */
[----:B------:R0:W-:Y:S04]  /*45e0*/  STL [R1+0x110], R4 ;  /* 0x0001100401007387 */ /* 0x0001e80000100800 */
[----:B------:R1:W-:Y:S04]  /*45f0*/  STL [R1+0x114], R5 ;  /* 0x0001140501007387 */ /* 0x0003e80000100800 */
[----:B------:R4:W-:Y:S01]  /*4600*/  STL [R1+0x118], R6 ;  /* 0x0001180601007387 */ /* 0x0009e20000100800 */
[----:B0-----:R-:W-:-:S03]  /*4610*/  @P0 IADD3 R4, PT, PT, R4, -0x7f000001, RZ ;  /* 0x80ffffff04040810 */ /* 0x001fc60007ffe0ff */
[----:B------:R0:W-:Y:S01]  /*4620*/  STL [R1+0x11c], R8 ;  /* 0x00011c0801007387 */ /* 0x0001e20000100800 */
[----:B-1----:R-:W-:Y:S02]  /*4630*/  @P1 IADD3 R5, PT, PT, R5, -0x7f000001, RZ ;  /* 0x80ffffff05051810 */ /* 0x002fe40007ffe0ff */
[----:B----4-:R-:W-:Y:S02]  /*4640*/  @P2 IADD3 R6, PT, PT, R6, -0x7f000001, RZ ;  /* 0x80ffffff06062810 */ /* 0x010fe40007ffe0ff */
[----:B0-----:R-:W-:Y:S01]  /*4650*/  @P3 IADD3 R8, PT, PT, R8, -0x7f000001, RZ ;  /* 0x80ffffff08083810 */ /* 0x001fe20007ffe0ff */
[----:B------:R-:W-:Y:S04]  /*4660*/  STL [R1+0x110], R4 ;  /* 0x0001100401007387 */ /* 0x000fe80000100800 */
[----:B------:R-:W-:Y:S04]  /*4670*/  STL [R1+0x114], R5 ;  /* 0x0001140501007387 */ /* 0x000fe80000100800 */
[----:B------:R0:W-:Y:S04]  /*4680*/  STL [R1+0x118], R6 ;  /* 0x0001180601007387 */ /* 0x0001e80000100800 */
[----:B------:R-:W-:Y:S04]  /*4690*/  STL [R1+0x11c], R8 ;  /* 0x00011c0801007387 */ /* 0x000fe80000100800 */
[----:B------:R-:W4:Y:S04]  /*46a0*/  LD.E R11, desc[UR8][R140.64+0x10] ;  /* 0x000010088c0b7980 */ /* 0x000f28000c101900 */
[----:B------:R-:W4:Y:S04]  /*46b0*/  LD.E R10, desc[UR8][R140.64+0x14] ;  /* 0x000014088c0a7980 */ /* 0x000f28000c101900 */
[----:B------:R-:W4:Y:S04]  /*46c0*/  LD.E R16, desc[UR8][R140.64+0x18] ;  /* 0x000018088c107980 */ /* 0x000f28000c101900 */
[----:B------:R-:W4:Y:S04]  /*46d0*/  LD.E R18, desc[UR8][R140.64+0x1c] ;  /* 0x00001c088c127980 */ /* 0x000f28000c101900 */
[----:B------:R1:W-:Y:S04]  /*46e0*/  STL [R1+0x214], R21 ;  /* 0x0002141501007387 */ /* 0x0003e80000100800 */
[----:B--2---:R2:W-:Y:S04]  /*46f0*/  STL [R1+0x210], R20 ;  /* 0x0002101401007387 */ /* 0x0045e80000100800 */
[----:B------:R-:W4:Y:S04]  /*4700*/  LDL R22, [R1+0x110] ;  /* 0x0001100001167983 */ /* 0x000f280000100800 */
[----:B0-----:R-:W4:Y:S04]  /*4710*/  LDL R6, [R1+0x114] ;  /* 0x0001140001067983 */ /* 0x001f280000100800 */
[----:B-1----:R-:W4:Y:S04]  /*4720*/  LDL R21, [R1+0x118] ;  /* 0x0001180001157983 */ /* 0x002f280000100800 */
[----:B--2---:R-:W2:Y:S04]  /*4730*/  LDL R20, [R1+0x11c] ;  /* 0x00011c0001147983 */ /* 0x004ea80000100800 */
[----:B------:R-:W2:Y:S01]  /*4740*/  LDL.64 R4, [R1+0x100] ;  /* 0x0001000001047983 */ /* 0x000ea20000100a00 */
[C---:B------:R-:W-:Y:S01]  /*4750*/  ISETP.GE.U32.AND P0, PT, R102.reuse, UR6, PT ;  /* 0x0000000666007c0c */ /* 0x040fe2000bf06070 */
[----:B------:R-:W-:-:S12]  /*4760*/  IADD3 R8, PT, PT, R102, -UR6, RZ ;  /* 0x8000000666087c10 */ /* 0x000fd8000fffe0ff */
[----:B------:R-:W-:Y:S01]  /*4770*/  @!P0 IADD3 R8, PT, PT, R8, 0x7f000001, RZ ;  /* 0x7f00000108088810 */ /* 0x000fe20007ffe0ff */
[----:B------:R-:W-:Y:S04]  /*4780*/  STL [R1+0x20c], R17 ;  /* 0x00020c1101007387 */ /* 0x000fe80000100800 */
[----:B------:R-:W-:Y:S04]  /*4790*/  STL [R1+0x234], R41 ;  /* 0x0002342901007387 */ /* 0x000fe80000100800 */
[----:B------:R-:W-:Y:S04]  /*47a0*/  STL [R1+0x230], R40 ;  /* 0x0002302801007387 */ /* 0x000fe80000100800 */
[----:B------:R-:W-:Y:S04]  /*47b0*/  STL [R1+0x22c], R24 ;  /* 0x00022c1801007387 */ /* 0x000fe80000100800 */
[----:B------:R-:W-:Y:S04]  /*47c0*/  STL [R1+0x218], R23 ;  /* 0x0002181701007387 */ /* 0x000fe80000100800 */
[----:B------:R0:W-:Y:S04]  /*47d0*/  STL [R1+0x270], R55 ;  /* 0x0002703701007387 */ /* 0x0001e80000100800 */
[----:B0-----:R-:W2:Y:S04]  /*47e0*/  LDL R55, [R1+0x1b8] ;  /* 0x0001b80001377983 */ /* 0x001ea80000100800 */
[----:B---3--:R0:W-:Y:S02]  /*47f0*/  STL [R1+0x208], R9 ;  /* 0x0002080901007387 */ /* 0x0081e40000100800 */
[----:B0-----:R-:W-:-:S04]  /*4800*/  IMAD.WIDE.U32 R8, R102, R8, RZ ;  /* 0x0000000866087225 */ /* 0x001fc800078e00ff */
[----:B------:R-:W-:-:S04]  /*4810*/  IMAD R19, R8, 0x7effffff, RZ ;  /* 0x7effffff08137824 */ /* 0x000fc800078e02ff */
[----:B------:R-:W-:-:S05]  /*4820*/  IMAD.HI.U32 R19, R19, 0x7f000001, R8 ;  /* 0x7f00000113137827 */ /* 0x000fca00078e0008 */
[----:B------:R-:W-:-:S13]  /*4830*/  ISETP.GE.U32.AND P0, PT, R19, 0x7f000001, PT ;  /* 0x7f0000011300780c */ /* 0x000fda0003f06070 */
[----:B------:R-:W-:-:S05]  /*4840*/  @P0 IADD3 R19, PT, PT, R19, -0x7f000001, RZ ;  /* 0x80ffffff13130810 */ /* 0x000fca0007ffe0ff */
[----:B----4-:R-:W-:-:S04]  /*4850*/  IMAD.WIDE.U32 R8, R11, R19, RZ ;  /* 0x000000130b087225 */ /* 0x010fc800078e00ff */
[----:B------:R-:W-:-:S04]  /*4860*/  IMAD.WIDE.U32 R10, R10, R19, RZ ;  /* 0x000000130a0a7225 */ /* 0x000fc800078e00ff */
[----:B------:R-:W-:-:S04]  /*4870*/  IMAD.WIDE.U32 R16, R16, R19, RZ ;  /* 0x0000001310107225 */ /* 0x000fc800078e00ff */
[----:B------:R-:W-:-:S04]  /*4880*/  IMAD.WIDE.U32 R18, R18, R19, RZ ;  /* 0x0000001312127225 */ /* 0x000fc800078e00ff */
[----:B------:R-:W-:Y:S02]  /*4890*/  IMAD R23, R8, 0x7effffff, RZ ;  /* 0x7effffff08177824 */ /* 0x000fe400078e02ff */
[----:B------:R-:W-:Y:S02]  /*48a0*/  IMAD R24, R10, 0x7effffff, RZ ;  /* 0x7effffff0a187824 */ /* 0x000fe400078e02ff */
[----:B------:R-:W-:Y:S02]  /*48b0*/  IMAD R40, R16, 0x7effffff, RZ ;  /* 0x7effffff10287824 */ /* 0x000fe400078e02ff */
[----:B------:R-:W-:Y:S02]  /*48c0*/  IMAD R41, R18, 0x7effffff, RZ ;  /* 0x7effffff12297824 */ /* 0x000fe400078e02ff */
[----:B------:R-:W-:-:S04]  /*48d0*/  IMAD.HI.U32 R8, R23, 0x7f000001, R8 ;  /* 0x7f00000117087827 */ /* 0x000fc800078e0008 */
[----:B------:R-:W-:-:S04]  /*48e0*/  IMAD.HI.U32 R10, R24, 0x7f000001, R10 ;  /* 0x7f000001180a7827 */ /* 0x000fc800078e000a */
[----:B------:R-:W-:-:S04]  /*48f0*/  IMAD.HI.U32 R16, R40, 0x7f000001, R16 ;  /* 0x7f00000128107827 */ /* 0x000fc800078e0010 */
[----:B------:R-:W-:Y:S01]  /*4900*/  IMAD.HI.U32 R18, R41, 0x7f000001, R18 ;  /* 0x7f00000129127827 */ /* 0x000fe200078e0012 */
[----:B------:R-:W-:Y:S01]  /*4910*/  ISETP.GE.U32.AND P0, PT, R8, 0x7f000001, PT ;  /* 0x7f0000010800780c */ /* 0x000fe20003f06070 */
[----:B------:R-:W-:Y:S01]  /*4920*/  ISETP.GE.U32.AND P1, PT, R10, 0x7f000001, PT ;  /* 0x7f0000010a00780c */ /* 0x000fe20003f26070 */
[----:B------:R-:W-:Y:S02]  /*4930*/  ISETP.GE.U32.AND P2, PT, R16, 0x7f000001, PT ;  /* 0x7f0000011000780c */ /* 0x000fe40003f46070 */
[----:B------:R-:W-:-:S09]  /*4940*/  ISETP.GE.U32.AND P3, PT, R18, 0x7f000001, PT ;  /* 0x7f0000011200780c */ /* 0x000fd20003f66070 */
[----:B------:R-:W-:Y:S02]  /*4950*/  @P0 IADD3 R8, PT, PT, R8, -0x7f000001, RZ ;  /* 0x80ffffff08080810 */ /* 0x000fe40007ffe0ff */
[----:B------:R-:W-:Y:S02]  /*4960*/  @P1 IADD3 R10, PT, PT, R10, -0x7f000001, RZ ;  /* 0x80ffffff0a0a1810 */ /* 0x000fe40007ffe0ff */
[----:B------:R-:W-:Y:S02]  /*4970*/  @P2 IADD3 R16, PT, PT, R16, -0x7f000001, RZ ;  /* 0x80ffffff10102810 */ /* 0x000fe40007ffe0ff */
[----:B------:R-:W-:Y:S02]  /*4980*/  @P3 IADD3 R18, PT, PT, R18, -0x7f000001, RZ ;  /* 0x80ffffff12123810 */ /* 0x000fe40007ffe0ff */
[----:B------:R-:W-:Y:S02]  /*4990*/  IADD3 R8, PT, PT, R8, R22, RZ ;  /* 0x0000001608087210 */ /* 0x000fe40007ffe0ff */
[----:B------:R-:W-:-:S02]  /*49a0*/  IADD3 R6, PT, PT, R10, R6, RZ ;  /* 0x000000060a067210 */ /* 0x000fc40007ffe0ff */
[----:B------:R-:W-:Y:S02]  /*49b0*/  IADD3 R16, PT, PT, R16, R21, RZ ;  /* 0x0000001510107210 */ /* 0x000fe40007ffe0ff */
[----:B--2---:R-:W-:Y:S01]  /*49c0*/  IADD3 R18, PT, PT, R18, R20, RZ ;  /* 0x0000001412127210 */ /* 0x004fe20007ffe0ff */
[----:B------:R-:W-:Y:S01]  /*49d0*/  ISETP.GE.U32.AND P0, PT, R8, 0x7f000001, PT ;  /* 0x7f0000010800780c */ /* 0x000fe20003f06070 */
[----:B------:R-:W-:Y:S01]  /*49e0*/  ISETP.GE.U32.AND P1, PT, R6, 0x7f000001, PT ;  /* 0x7f0000010600780c */ /* 0x000fe20003f26070 */
[----:B------:R-:W-:Y:S02]  /*49f0*/  ISETP.GE.U32.AND P2, PT, R16, 0x7f000001, PT ;  /* 0x7f0000011000780c */ /* 0x000fe40003f46070 */
[----:B------:R-:W-:Y:S01]  /*4a00*/  ISETP.GE.U32.AND P3, PT, R18, 0x7f000001, PT ;  /* 0x7f0000011200780c */ /* 0x000fe20003f66070 */
[----:B------:R0:W-:Y:S04]  /*4a10*/  STL [R1+0x110], R8 ;  /* 0x0001100801007387 */ /* 0x0001e80000100800 */
[----:B------:R1:W-:Y:S04]  /*4a20*/  STL [R1+0x114], R6 ;  /* 0x0001140601007387 */ /* 0x0003e80000100800 */
[----:B------:R2:W-:Y:S01]  /*4a30*/  STL [R1+0x118], R16 ;  /* 0x0001181001007387 */ /* 0x0005e20000100800 */
[----:B0-----:R-:W-:-:S03]  /*4a40*/  @P0 IADD3 R8, PT, PT, R8, -0x7f000001, RZ ;  /* 0x80ffffff08080810 */ /* 0x001fc60007ffe0ff */
[----:B------:R0:W-:Y:S01]  /*4a50*/  STL [R1+0x11c], R18 ;  /* 0x00011c1201007387 */ /* 0x0001e20000100800 */
[----:B-1----:R-:W-:Y:S02]  /*4a60*/  @P1 IADD3 R6, PT, PT, R6, -0x7f000001, RZ ;  /* 0x80ffffff06061810 */ /* 0x002fe40007ffe0ff */
[----:B--2---:R-:W-:Y:S02]  /*4a70*/  @P2 IADD3 R16, PT, PT, R16, -0x7f000001, RZ ;  /* 0x80ffffff10102810 */ /* 0x004fe40007ffe0ff */
[----:B0-----:R-:W-:Y:S01]  /*4a80*/  @P3 IADD3 R18, PT, PT, R18, -0x7f000001, RZ ;  /* 0x80ffffff12123810 */ /* 0x001fe20007ffe0ff */
[----:B------:R-:W-:Y:S04]  /*4a90*/  STL [R1+0x110], R8 ;  /* 0x0001100801007387 */ /* 0x000fe80000100800 */
[----:B------:R-:W-:Y:S04]  /*4aa0*/  STL [R1+0x114], R6 ;  /* 0x0001140601007387 */ /* 0x000fe80000100800 */
[----:B------:R0:W-:Y:S04]  /*4ab0*/  STL [R1+0x118], R16 ;  /* 0x0001181001007387 */ /* 0x0001e80000100800 */
[----:B------:R1:W-:Y:S04]  /*4ac0*/  STL [R1+0x11c], R18 ;  /* 0x00011c1201007387 */ /* 0x0003e80000100800 */
[----:B------:R-:W2:Y:S04]  /*4ad0*/  LD.E R11, desc[UR8][R4.64+0x20] ;  /* 0x00002008040b7980 */ /* 0x000ea8000c101900 */
[----:B------:R-:W3:Y:S04]  /*4ae0*/  LD.E R10, desc[UR8][R4.64+0x24] ;  /* 0x00002408040a7980 */ /* 0x000ee8000c101900 */
[----:B0-----:R-:W4:Y:S04]  /*4af0*/  LD.E R16, desc[UR8][R4.64+0x28] ;  /* 0x0000280804107980 */ /* 0x001f28000c101900 */
[----:B-1----:R-:W4:Y:S04]  /*4b00*/  LD.E R18, desc[UR8][R4.64+0x2c] ;  /* 0x00002c0804127980 */ /* 0x002f28000c101900 */
[----:B------:R-:W4:Y:S04]  /*4b10*/  LDL R22, [R1+0x110] ;  /* 0x0001100001167983 */ /* 0x000f280000100800 */
[----:B------:R-:W4:Y:S04]  /*4b20*/  LDL R6, [R1+0x114] ;  /* 0x0001140001067983 */ /* 0x000f280000100800 */
[----:B------:R-:W4:Y:S04]  /*4b30*/  LDL R21, [R1+0x118] ;  /* 0x0001180001157983 */ /* 0x000f280000100800 */
[----:B------:R-:W4:Y:S04]  /*4b40*/  LDL R20, [R1+0x11c] ;  /* 0x00011c0001147983 */ /* 0x000f280000100800 */
[----:B------:R-:W4:Y:S01]  /*4b50*/  LDL.64 R4, [R1+0x100] ;  /* 0x0001000001047983 */ /* 0x000f220000100a00 */
[C---:B------:R-:W-:Y:S01]  /*4b60*/  ISETP.GE.U32.AND P0, PT, R55.reuse, UR6, PT ;  /* 0x0000000637007c0c */ /* 0x040fe2000bf06070 */
[----:B------:R-:W-:-:S12]  /*4b70*/  IADD3 R8, PT, PT, R55, -UR6, RZ ;  /* 0x8000000637087c10 */ /* 0x000fd8000fffe0ff */
[----:B------:R-:W-:-:S05]  /*4b80*/  @!P0 IADD3 R8, PT, PT, R8, 0x7f000001, RZ ;  /* 0x7f00000108088810 */ /* 0x000fca0007ffe0ff */
[----:B------:R-:W-:-:S04]  /*4b90*/  IMAD.WIDE.U32 R8, R55, R8, RZ ;  /* 0x0000000837087225 */ /* 0x000fc800078e00ff */
[----:B------:R-:W-:-:S04]  /*4ba0*/  IMAD R19, R8, 0x7effffff, RZ ;  /* 0x7effffff08137824 */ /* 0x000fc800078e02ff */
[----:B------:R-:W-:-:S05]  /*4bb0*/  IMAD.HI.U32 R19, R19, 0x7f000001, R8 ;  /* 0x7f00000113137827 */ /* 0x000fca00078e0008 */
[----:B------:R-:W-:-:S13]  /*4bc0*/  ISETP.GE.U32.AND P0, PT, R19, 0x7f000001, PT ;  /* 0x7f0000011300780c */ /* 0x000fda0003f06070 */
[----:B------:R-:W-:-:S05]  /*4bd0*/  @P0 IADD3 R19, PT, PT, R19, -0x7f000001, RZ ;  /* 0x80ffffff13130810 */ /* 0x000fca0007ffe0ff */
[----:B--2---:R-:W-:-:S04]  /*4be0*/  IMAD.WIDE.U32 R8, R11, R19, RZ ;  /* 0x000000130b087225 */ /* 0x004fc800078e00ff */
[----:B---3--:R-:W-:-:S04]  /*4bf0*/  IMAD.WIDE.U32 R10, R10, R19, RZ ;  /* 0x000000130a0a7225 */ /* 0x008fc800078e00ff */
[----:B----4-:R-:W-:-:S04]  /*4c00*/  IMAD.WIDE.U32 R16, R16, R19, RZ ;  /* 0x0000001310107225 */ /* 0x010fc800078e00ff */
        /* <DEDUP_REMOVED lines=20> */
[----:B------:R-:W-:Y:S01]  /*4d50*/  IADD3 R18, PT, PT, R18, R20, RZ ;  /* 0x0000001412127210 */ /* 0x000fe20007ffe0ff */
        /* <DEDUP_REMOVED lines=31> */
[C---:B------:R-:W-:Y:S01]  /*4f50*/  ISETP.GE.U32.AND P0, PT, R19.reuse, 0x7f000001, PT ;  /* 0x7f0000011300780c */ /* 0x040fe20003f06070 */
[----:B------:R0:W-:Y:S04]  /*4f60*/  STL [R1+0x268], R53 ;  /* 0x0002683501007387 */ /* 0x0001e80000100800 */
[----:B0-----:R-:W4:Y:S08]  /*4f70*/  LDL R53, [R1+0x1b0] ;  /* 0x0001b00001357983 */ /* 0x001f300000100800 */
        /* <DEDUP_REMOVED lines=367> */
[----:B------:R-:W-:Y:S01]  /*6670*/  IADD3 R16, PT, PT, R16, R21, RZ ;  /* 0x0000001510107210 */ /* 0x000fe20007ffe0ff */
[----:B------:R-:W2:Y:S01]  /*6680*/  LDL.64 R10, [R1+0x100] ;  /* 0x00010000010a7983 */ /* 0x000ea20000100a00 */
        /* <DEDUP_REMOVED lines=11> */
[----:B---3--:R-:W-:Y:S02]  /*6740*/  @P2 IADD3 R16, PT, PT, R16, -0x7f000001, RZ ;  /* 0x80ffffff10102810 */ /* 0x008fe40007ffe0ff */
[----:B0-----:R-:W-:Y:S01]  /*6750*/  @P3 IADD3 R18, PT, PT, R18, -0x7f000001, RZ ;  /* 0x80ffffff12123810 */ /* 0x001fe20007ffe0ff */
[----:B------:R0:W-:Y:S04]  /*6760*/  STL [R1+0x110], R8 ;  /* 0x0001100801007387 */ /* 0x0001e80000100800 */
[----:B------:R-:W-:Y:S04]  /*6770*/  STL [R1+0x114], R6 ;  /* 0x0001140601007387 */ /* 0x000fe80000100800 */
[----:B------:R1:W-:Y:S04]  /*6780*/  STL [R1+0x118], R16 ;  /* 0x0001181001007387 */ /* 0x0003e80000100800 */
[----:B------:R3:W-:Y:S04]  /*6790*/  STL [R1+0x11c], R18 ;  /* 0x00011c1201007387 */ /* 0x0007e80000100800 */
[----:B------:R-:W4:Y:S04]  /*67a0*/  LD.E R9, desc[UR8][R4.64+0xa0] ;  /* 0x0000a00804097980 */ /* 0x000f28000c101900 */
[----:B0-----:R-:W2:Y:S04]  /*67b0*/  LD.E R8, desc[UR8][R4.64+0xa4] ;  /* 0x0000a40804087980 */ /* 0x001ea8000c101900 */
[----:B-1----:R-:W2:Y:S04]  /*67c0*/  LD.E R16, desc[UR8][R4.64+0xa8] ;  /* 0x0000a80804107980 */ /* 0x002ea8000c101900 */
[----:B---3--:R0:W3:Y:S04]  /*67d0*/  LD.E R18, desc[UR8][R4.64+0xac] ;  /* 0x0000ac0804127980 */ /* 0x0080e8000c101900 */
[----:B------:R-:W3:Y:S04]  /*67e0*/  LDL R22, [R1+0x110] ;  /* 0x0001100001167983 */ /* 0x000ee80000100800 */
[----:B------:R-:W3:Y:S04]  /*67f0*/  LDL R6, [R1+0x114] ;  /* 0x0001140001067983 */ /* 0x000ee80000100800 */
[----:B------:R-:W3:Y:S04]  /*6800*/  LDL R21, [R1+0x118] ;  /* 0x0001180001157983 */ /* 0x000ee80000100800 */
[----:B------:R-:W3:Y:S01]  /*6810*/  LDL R20, [R1+0x11c] ;  /* 0x00011c0001147983 */ /* 0x000ee20000100800 */
[C---:B------:R-:W-:Y:S01]  /*6820*/  ISETP.GE.U32.AND P0, PT, R250.reuse, UR6, PT ;  /* 0x00000006fa007c0c */ /* 0x040fe2000bf06070 */
[----:B0-----:R-:W-:-:S12]  /*6830*/  IADD3 R4, PT, PT, R250, -UR6, RZ ;  /* 0x80000006fa047c10 */ /* 0x001fd8000fffe0ff */
[----:B------:R-:W-:-:S05]  /*6840*/  @!P0 IADD3 R4, PT, PT, R4, 0x7f000001, RZ ;  /* 0x7f00000104048810 */ /* 0x000fca0007ffe0ff */
[----:B------:R-:W-:-:S04]  /*6850*/  IMAD.WIDE.U32 R4, R250, R4, RZ ;  /* 0x00000004fa047225 */ /* 0x000fc800078e00ff */
[----:B------:R-:W-:-:S04]  /*6860*/  IMAD R19, R4, 0x7effffff, RZ ;  /* 0x7effffff04137824 */ /* 0x000fc800078e02ff */
[----:B------:R-:W-:-:S05]  /*6870*/  IMAD.HI.U32 R19, R19, 0x7f000001, R4 ;  /* 0x7f00000113137827 */ /* 0x000fca00078e0004 */
[----:B------:R-:W-:-:S13]  /*6880*/  ISETP.GE.U32.AND P0, PT, R19, 0x7f000001, PT ;  /* 0x7f0000011300780c */ /* 0x000fda0003f06070 */
[----:B------:R-:W-:-:S05]  /*6890*/  @P0 IADD3 R19, PT, PT, R19, -0x7f000001, RZ ;  /* 0x80ffffff13130810 */ /* 0x000fca0007ffe0ff */
[----:B----4-:R-:W-:-:S04]  /*68a0*/  IMAD.WIDE.U32 R4, R9, R19, RZ ;  /* 0x0000001309047225 */ /* 0x010fc800078e00ff */
[----:B--2---:R-:W-:-:S04]  /*68b0*/  IMAD.WIDE.U32 R8, R8, R19, RZ ;  /* 0x0000001308087225 */ /* 0x004fc800078e00ff */
[----:B------:R-:W-:-:S04]  /*68c0*/  IMAD.WIDE.U32 R16, R16, R19, RZ ;  /* 0x0000001310107225 */ /* 0x000fc800078e00ff */
[----:B---3--:R-:W-:-:S04]  /*68d0*/  IMAD.WIDE.U32 R18, R18, R19, RZ ;  /* 0x0000001312127225 */ /* 0x008fc800078e00ff */
        /* <DEDUP_REMOVED lines=33> */
[----:B------:R0:W-:Y:S04]  /*6af0*/  STL [R1+0x114], R6 ;  /* 0x0001140601007387 */ /* 0x0001e80000100800 */
[----:B------:R-:W-:Y:S04]  /*6b00*/  STL [R1+0x118], R16 ;  /* 0x0001181001007387 */ /* 0x000fe80000100800 */
[----:B------:R1:W-:Y:S04]  /*6b10*/  STL [R1+0x11c], R18 ;  /* 0x00011c1201007387 */ /* 0x0003e80000100800 */
[----:B------:R-:W2:Y:S04]  /*6b20*/  LD.E R8, desc[UR8][R10.64+0xb0] ;  /* 0x0000b0080a087980 */ /* 0x000ea8000c101900 */
[----:B0-----:R-:W3:Y:S01]  /*6b30*/  LDL R6, [R1+0x110] ;  /* 0x0001100001067983 */ /* 0x001ee20000100800 */
[C---:B------:R-:W-:Y:S01]  /*6b40*/  ISETP.GE.U32.AND P0, PT, R249.reuse, UR6, PT ;  /* 0x00000006f9007c0c */ /* 0x040fe2000bf06070 */
[----:B------:R-:W-:-:S02]  /*6b50*/  IADD3 R4, PT, PT, R249, -UR6, RZ ;  /* 0x80000006f9047c10 */ /* 0x000fc4000fffe0ff */
[----:B------:R-:W4:Y:S04]  /*6b60*/  LD.E R19, desc[UR8][R10.64+0xb4] ;  /* 0x0000b4080a137980 */ /* 0x000f28000c101900 */
[----:B-1----:R-:W3:Y:S04]  /*6b70*/  LD.E R18, desc[UR8][R10.64+0xb8] ;  /* 0x0000b8080a127980 */ /* 0x002ee8000c101900 */
[----:B------:R4:W3:Y:S02]  /*6b80*/  LD.E R21, desc[UR8][R10.64+0xbc] ;  /* 0x0000bc080a157980 */ /* 0x0008e4000c101900 */
[----:B------:R-:W-:-:S02]  /*6b90*/  @!P0 IADD3 R4, PT, PT, R4, 0x7f000001, RZ ;  /* 0x7f00000104048810 */ /* 0x000fc40007ffe0ff */
[----:B------:R-:W3:Y:S03]  /*6ba0*/  LDL.64 R16, [R1+0xa8] ;  /* 0x0000a80001107983 */ /* 0x000ee60000100a00 */
[----:B------:R-:W-:-:S04]  /*6bb0*/  IMAD.WIDE.U32 R4, R249, R4, RZ ;  /* 0x00000004f9047225 */ /* 0x000fc800078e00ff */
[----:B------:R-:W-:-:S04]  /*6bc0*/  IMAD R20, R4, 0x7effffff, RZ ;  /* 0x7effffff04147824 */ /* 0x000fc800078e02ff */
[----:B------:R-:W-:-:S05]  /*6bd0*/  IMAD.HI.U32 R20, R20, 0x7f000001, R4 ;  /* 0x7f00000114147827 */ /* 0x000fca00078e0004 */
[----:B------:R-:W-:-:S13]  /*6be0*/  ISETP.GE.U32.AND P0, PT, R20, 0x7f000001, PT ;  /* 0x7f0000011400780c */ /* 0x000fda0003f06070 */
[----:B------:R-:W-:-:S05]  /*6bf0*/  @P0 IADD3 R20, PT, PT, R20, -0x7f000001, RZ ;  /* 0x80ffffff14140810 */ /* 0x000fca0007ffe0ff */
[----:B--2---:R-:W-:-:S04]  /*6c00*/  IMAD.WIDE.U32 R4, R8, R20, RZ ;  /* 0x0000001408047225 */ /* 0x004fc800078e00ff */
[----:B------:R-:W-:-:S04]  /*6c10*/  IMAD R8, R4, 0x7effffff, RZ ;  /* 0x7effffff04087824 */ /* 0x000fc800078e02ff */
[----:B------:R-:W-:-:S05]  /*6c20*/  IMAD.HI.U32 R4, R8, 0x7f000001, R4 ;  /* 0x7f00000108047827 */ /* 0x000fca00078e0004 */
[----:B------:R-:W-:-:S13]  /*6c30*/  ISETP.GE.U32.AND P0, PT, R4, 0x7f000001, PT ;  /* 0x7f0000010400780c */ /* 0x000fda0003f06070 */
[----:B------:R-:W-:-:S04]  /*6c40*/  @P0 IADD3 R4, PT, PT, R4, -0x7f000001, RZ ;  /* 0x80ffffff04040810 */ /* 0x000fc80007ffe0ff */
[----:B---3--:R-:W-:Y:S02]  /*6c50*/  IADD3 R6, PT, PT, R4, R6, RZ ;  /* 0x0000000604067210 */ /* 0x008fe40007ffe0ff */
[----:B------:R-:W2:Y:S04]  /*6c60*/  LDL.64 R4, [R1+0xb0] ;  /* 0x0000b00001047983 */ /* 0x000ea80000100a00 */
[----:B------:R-:W-:Y:S04]  /*6c70*/  STL [R1+0x110], R6 ;  /* 0x0001100601007387 */ /* 0x000fe80000100800 */
[----:B------:R-:W3:Y:S04]  /*6c80*/  LDL R24, [R1+0x114] ;  /* 0x0001140001187983 */ /* 0x000ee80000100800 */
[----:B------:R-:W2:Y:S04]  /*6c90*/  LDL R23, [R1+0x118] ;  /* 0x0001180001177983 */ /* 0x000ea80000100800 */
[----:B------:R-:W2:Y:S04]  /*6ca0*/  LDL R22, [R1+0x11c] ;  /* 0x00011c0001167983 */ /* 0x000ea80000100800 */
[----:B------:R-:W2:Y:S01]  /*6cb0*/  LDL.64 R8, [R1+0x100] ;  /* 0x0001000001087983 */ /* 0x000ea20000100a00 */
[----:B----4-:R-:W-:-:S04]  /*6cc0*/  IMAD.WIDE.U32 R10, R19, R20, RZ ;  /* 0x00000014130a7225 */ /* 0x010fc800078e00ff */
[-C--:B------:R-:W-:Y:S01]  /*6cd0*/  IMAD.WIDE.U32 R18, R18, R20.reuse, RZ ;  /* 0x0000001412127225 */ /* 0x080fe200078e00ff */
[----:B------:R0:W-:Y:S03]  /*6ce0*/  STL [R1+0x238], R45 ;  /* 0x0002382d01007387 */ /* 0x0001e60000100800 */
[----:B------:R-:W-:-:S04]  /*6cf0*/  IMAD.WIDE.U32 R20, R21, R20, RZ ;  /* 0x0000001415147225 */ /* 0x000fc800078e00ff */
[----:B------:R-:W-:Y:S02]  /*6d00*/  IMAD R40, R10, 0x7effffff, RZ ;  /* 0x7effffff0a287824 */ /* 0x000fe400078e02ff */
[----:B------:R-:W-:Y:S02]  /*6d10*/  IMAD R41, R18, 0x7effffff, RZ ;  /* 0x7effffff12297824 */ /* 0x000fe400078e02ff */
[----:B0-----:R-:W-:Y:S02]  /*6d20*/  IMAD R45, R20, 0x7effffff, RZ ;  /* 0x7effffff142d7824 */ /* 0x001fe400078e02ff */
[----:B------:R-:W-:-:S04]  /*6d30*/  IMAD.HI.U32 R10, R40, 0x7f000001, R10 ;  /* 0x7f000001280a7827 */ /* 0x000fc800078e000a */
[----:B------:R-:W-:-:S04]  /*6d40*/  IMAD.HI.U32 R18, R41, 0x7f000001, R18 ;  /* 0x7f00000129127827 */ /* 0x000fc800078e0012 */
[----:B------:R-:W-:Y:S01]  /*6d50*/  IMAD.HI.U32 R20, R45, 0x7f000001, R20 ;  /* 0x7f0000012d147827 */ /* 0x000fe200078e0014 */
[----:B------:R-:W-:Y:S01]  /*6d60*/  ISETP.GE.U32.AND P0, PT, R10, 0x7f000001, PT ;  /* 0x7f0000010a00780c */ /* 0x000fe20003f06070 */
[----:B------:R-:W-:-:S03]  /*6d70*/  ISETP.GE.U32.AND P1, PT, R18, 0x7f000001, PT ;  /* 0x7f0000011200780c */ /* 0x000fc60003f26070 */
[----:B------:R-:W-:-:S09]  /*6d80*/  ISETP.GE.U32.AND P2, PT, R20, 0x7f000001, PT ;  /* 0x7f0000011400780c */ /* 0x000fd20003f46070 */
[----:B------:R-:W-:Y:S02]  /*6d90*/  @P0 IADD3 R10, PT, PT, R10, -0x7f000001, RZ ;  /* 0x80ffffff0a0a0810 */ /* 0x000fe40007ffe0ff */
[----:B------:R-:W-:Y:S02]  /*6da0*/  @P1 IADD3 R18, PT, PT, R18, -0x7f000001, RZ ;  /* 0x80ffffff12121810 */ /* 0x000fe40007ffe0ff */
[----:B------:R-:W-:Y:S01]  /*6db0*/  @P2 IADD3 R20, PT, PT, R20, -0x7f000001, RZ ;  /* 0x80ffffff14142810 */ /* 0x000fe20007ffe0ff */
[----:B------:R-:W-:-:S13]  /*6dc0*/  ISETP.GE.U32.AND P0, PT, R6, 0x7f000001, PT ;  /* 0x7f0000010600780c */ /* 0x000fda0003f06070 */
[----:B------:R-:W-:-:S05]  /*6dd0*/  @P0 IADD3 R6, PT, PT, R6, -0x7f000001, RZ ;  /* 0x80ffffff06060810 */ /* 0x000fca0007ffe0ff */
[----:B------:R-:W-:Y:S04]  /*6de0*/  STL [R1+0x110], R6 ;  /* 0x0001100601007387 */ /* 0x000fe80000100800 */
[----:B------:R-:W4:Y:S01]  /*6df0*/  LDL R41, [R1+0x110] ;  /* 0x0001100001297983 */ /* 0x000f220000100800 */
[----:B---3--:R-:W-:Y:S02]  /*6e00*/  IADD3 R10, PT, PT, R10, R24, RZ ;  /* 0x000000180a0a7210 */ /* 0x008fe40007ffe0ff */
[----:B--2---:R-:W-:Y:S02]  /*6e10*/  IADD3 R18, PT, PT, R18, R23, RZ ;  /* 0x0000001712127210 */ /* 0x004fe40007ffe0ff */
[----:B------:R-:W-:Y:S01]  /*6e20*/  IADD3 R20, PT, PT, R20, R22, RZ ;  /* 0x0000001614147210 */ /* 0x000fe20007ffe0ff */
[----:B------:R-:W-:-:S02]  /*6e30*/  ISETP.GE.U32.AND P1, PT, R10, 0x7f000001, PT ;  /* 0x7f0000010a00780c */ /* 0x000fc40003f26070 */
[----:B------:R-:W-:Y:S02]  /*6e40*/  ISETP.GE.U32.AND P2, PT, R18, 0x7f000001, PT ;  /* 0x7f0000011200780c */ /* 0x000fe40003f46070 */
[----:B------:R-:W-:Y:S01]  /*6e50*/  ISETP.GE.U32.AND P3, PT, R20, 0x7f000001, PT ;  /* 0x7f0000011400780c */ /* 0x000fe20003f66070 */
[----:B------:R0:W-:Y:S04]  /*6e60*/  STL [R1+0x114], R10 ;  /* 0x0001140a01007387 */ /* 0x0001e80000100800 */
[----:B------:R1:W-:Y:S04]  /*6e70*/  STL [R1+0x118], R18 ;  /* 0x0001181201007387 */ /* 0x0003e80000100800 */
[----:B------:R2:W-:Y:S01]  /*6e80*/  STL [R1+0x11c], R20 ;  /* 0x00011c1401007387 */ /* 0x0005e20000100800 */
[----:B0-----:R-:W-:-:S02]  /*6e90*/  @P1 IADD3 R10, PT, PT, R10, -0x7f000001, RZ ;  /* 0x80ffffff0a0a1810 */ /* 0x001fc40007ffe0ff */
[----:B-1----:R-:W-:Y:S02]  /*6ea0*/  @P2 IADD3 R18, PT, PT, R18, -0x7f000001, RZ ;  /* 0x80ffffff12122810 */ /* 0x002fe40007ffe0ff */
[----:B--2---:R-:W-:Y:S01]  /*6eb0*/  @P3 IADD3 R20, PT, PT, R20, -0x7f000001, RZ ;  /* 0x80ffffff14143810 */ /* 0x004fe20007ffe0ff */
[----:B------:R-:W-:Y:S04]  /*6ec0*/  STL [R1+0x114], R10 ;  /* 0x0001140a01007387 */ /* 0x000fe80000100800 */
[----:B------:R0:W-:Y:S04]  /*6ed0*/  STL [R1+0x118], R18 ;  /* 0x0001181201007387 */ /* 0x0001e80000100800 */
[----:B------:R1:W-:Y:S04]  /*6ee0*/  STL [R1+0x11c], R20 ;  /* 0x00011c1401007387 */ /* 0x0003e80000100800 */
[----:B------:R-:W2:Y:S04]  /*6ef0*/  LD.E R19, desc[UR8][R8.64+0xc0] ;  /* 0x0000c00808137980 */ /* 0x000ea8000c101900 */
[----:B0-----:R-:W3:Y:S04]  /*6f00*/  LD.E R18, desc[UR8][R8.64+0xc4] ;  /* 0x0000c40808127980 */ /* 0x001ee8000c101900 */
[----:B-1----:R-:W4:Y:S04]  /*6f10*/  LD.E R20, desc[UR8][R8.64+0xc8] ;  /* 0x0000c80808147980 */ /* 0x002f28000c101900 */
[----:B------:R-:W4:Y:S04]  /*6f20*/  LD.E R22, desc[UR8][R8.64+0xcc] ;  /* 0x0000cc0808167980 */ /* 0x000f28000c101900 */
        /* <DEDUP_REMOVED lines=10> */
[----:B------:R-:W-:Y:S01]  /*6fd0*/  ISETP.GE.U32.AND P0, PT, R23, 0x7f000001, PT ;  /* 0x7f0000011700780c */ /* 0x000fe20003f06070 */
[----:B------:R-:W-:-:S12]  /*6fe0*/  STL [R1+0x244], R51 ;  /* 0x0002443301007387 */ /* 0x000fd80000100800 */
[----:B------:R-:W-:Y:S01]  /*6ff0*/  @P0 IADD3 R23, PT, PT, R23, -0x7f000001, RZ ;  /* 0x80ffffff17170810 */ /* 0x000fe20007ffe0ff */
[----:B------:R-:W-:Y:S04]  /*7000*/  STL [R1+0x240], R49 ;  /* 0x0002403101007387 */ /* 0x000fe80000100800 */
[----:B------:R0:W-:Y:S01]  /*7010*/  STL [R1+0x23c], R47 ;  /* 0x00023c2f01007387 */ /* 0x0001e20000100800 */
[----:B--2---:R-:W-:-:S04]  /*7020*/  IMAD.WIDE.U32 R10, R19, R23, RZ ;  /* 0x00000017130a7225 */ /* 0x004fc800078e00ff */
[----:B---3--:R-:W-:-:S04]  /*7030*/  IMAD.WIDE.U32 R18, R18, R23, RZ ;  /* 0x0000001712127225 */ /* 0x008fc800078e00ff */
[----:B----4-:R-:W-:-:S04]  /*7040*/  IMAD.WIDE.U32 R20, R20, R23, RZ ;  /* 0x0000001714147225 */ /* 0x010fc800078e00ff */
[----:B------:R-:W-:-:S04]  /*7050*/  IMAD.WIDE.U32 R22, R22, R23, RZ ;  /* 0x0000001716167225 */ /* 0x000fc800078e00ff */
[----:B------:R-:W-:Y:S02]  /*7060*/  IMAD R45, R10, 0x7effffff, RZ ;  /* 0x7effffff0a2d7824 */ /* 0x000fe400078e02ff */
[----:B0-----:R-:W-:Y:S02]  /*7070*/  IMAD R47, R18, 0x7effffff, RZ ;  /* 0x7effffff122f7824 */ /* 0x001fe400078e02ff */
        /* <DEDUP_REMOVED lines=1234> */
[----:B------:R1:W-:Y:S04]  /*bda0*/  STL [R1+0x118], R20 ;  /* 0x0001181401007387 */ /* 0x0003e80000100800 */
[----:B------:R2:W-:Y:S04]  /*bdb0*/  STL [R1+0x11c], R22 ;  /* 0x00011c1601007387 */ /* 0x0005e80000100800 */
[----:B------:R-:W3:Y:S04]  /*bdc0*/  LD.E R19, desc[UR8][R8.64+0x220] ;  /* 0x0002200808137980 */ /* 0x000ee8000c101900 */
[----:B0-----:R-:W4:Y:S04]  /*bdd0*/  LD.E R18, desc[UR8][R8.64+0x224] ;  /* 0x0002240808127980 */ /* 0x001f28000c101900 */
[----:B-1----:R-:W4:Y:S04]  /*bde0*/  LD.E R20, desc[UR8][R8.64+0x228] ;  /* 0x0002280808147980 */ /* 0x002f28000c101900 */
[----:B--2---:R-:W2:Y:S04]  /*bdf0*/  LD.E R22, desc[UR8][R8.64+0x22c] ;  /* 0x00022c0808167980 */ /* 0x004ea8000c101900 */
[----:B------:R-:W2:Y:S04]  /*be00*/  LDL R6, [R1+0x110] ;  /* 0x0001100001067983 */ /* 0x000ea80000100800 */
[----:B------:R-:W2:Y:S04]  /*be10*/  LDL R24, [R1+0x114] ;  /* 0x0001140001187983 */ /* 0x000ea80000100800 */
[----:B------:R-:W2:Y:S04]  /*be20*/  LDL R40, [R1+0x118] ;  /* 0x0001180001287983 */ /* 0x000ea80000100800 */
[----:B------:R-:W2:Y:S04]  /*be30*/  LDL R41, [R1+0x11c] ;  /* 0x00011c0001297983 */ /* 0x000ea80000100800 */
[----:B------:R-:W2:Y:S01]  /*be40*/  LDL.64 R8, [R1+0x100] ;  /* 0x0001000001087983 */ /* 0x000ea20000100a00 */
        /* <DEDUP_REMOVED lines=13> */
[----:B---3--:R-:W-:-:S04]  /*bf20*/  IMAD.WIDE.U32 R10, R19, R23, RZ ;  /* 0x00000017130a7225 */ /* 0x008fc800078e00ff */
[----:B----4-:R-:W-:-:S04]  /*bf30*/  IMAD.WIDE.U32 R18, R18, R23, RZ ;  /* 0x0000001712127225 */ /* 0x010fc800078e00ff */
[----:B------:R-:W-:-:S04]  /*bf40*/  IMAD.WIDE.U32 R20, R20, R23, RZ ;  /* 0x0000001714147225 */ /* 0x000fc800078e00ff */
[----:B--2---:R-:W-:-:S04]  /*bf50*/  IMAD.WIDE.U32 R22, R22, R23, RZ ;  /* 0x0000001716167225 */ /* 0x004fc800078e00ff */
        /* <DEDUP_REMOVED lines=1111> */
[----:B------:R-:W-:Y:S01]  /*104d0*/  @P0 IADD3 R23, PT, PT, R23, -0x7f000001, RZ ;  /* 0x80ffffff17170810 */ /* 0x000fe20007ffe0ff */
[----:B------:R-:W0:Y:S01]  /*104e0*/  LDC.64 R100, c[0x0][0x380] ;  /* 0x0000e000ff647b82 */ /* 0x000e220000000a00 */
[----:B------:R-:W-:Y:S04]  /*104f0*/  STL [R1+0x248], R57 ;  /* 0x0002483901007387 */ /* 0x000fe80000100800 */
[----:B------:R-:W-:Y:S04]  /*10500*/  STL [R1+0x250], R63 ;  /* 0x0002503f01007387 */ /* 0x000fe80000100800 */
[----:B------:R-:W-:Y:S04]  /*10510*/  STL [R1+0x24c], R62 ;  /* 0x00024c3e01007387 */ /* 0x000fe80000100800 */
[----:B------:R-:W-:Y:S04]  /*10520*/  STL [R1+0x25c], R81 ;  /* 0x00025c5101007387 */ /* 0x000fe80000100800 */
[----:B------:R-:W-:Y:S04]  /*10530*/  STL [R1+0x258], R79 ;  /* 0x0002584f01007387 */ /* 0x000fe80000100800 */
[----:B------:R-:W-:Y:S04]  /*10540*/  STL [R1+0x254], R77 ;  /* 0x0002544d01007387 */ /* 0x000fe80000100800 */
[----:B0-----:R-:W2:Y:S04]  /*10550*/  LDG.E R140, desc[UR8][R100.64+0x20] ;  /* 0x00002008648c7981 */ /* 0x001ea8000c1e1900 */
[----:B------:R-:W2:Y:S04]  /*10560*/  LDG.E R141, desc[UR8][R100.64+0x24] ;  /* 0x00002408648d7981 */ /* 0x000ea8000c1e1900 */
[----:B------:R-:W2:Y:S01]  /*10570*/  LDG.E R103, desc[UR8][R100.64+0x34] ;  /* 0x0000340864677981 */ /* 0x000ea2000c1e1900 */
        /* <DEDUP_REMOVED lines=14> */
[----:B------:R-:W-:Y:S01]  /*10660*/  ISETP.GE.U32.AND P2, PT, R20, 0x7f000001, PT ;  /* 0x7f0000011400780c */ /* 0x000fe20003f46070 */
[----:B------:R-:W2:Y:S01]  /*10670*/  LDG.E R19, desc[UR8][R100.64+0xc] ;  /* 0x00000c0864137981 */ /* 0x000ea2000c1e1900 */
[----:B------:R-:W-:-:S03]  /*10680*/  ISETP.GE.U32.AND P3, PT, R22, 0x7f000001, PT ;  /* 0x7f0000011600780c */ /* 0x000fc60003f66070 */
[----:B------:R-:W3:Y:S06]  /*10690*/  LDG.E R21, desc[UR8][R100.64+0x14] ;  /* 0x0000140864157981 */ /* 0x000eec000c1e1900 */
[----:B------:R-:W-:Y:S02]  /*106a0*/  @P0 IADD3 R10, PT, PT, R10, -0x7f000001, RZ ;  /* 0x80ffffff0a0a0810 */ /* 0x000fe40007ffe0ff */
[----:B------:R-:W-:Y:S02]  /*106b0*/  @P1 IADD3 R18, PT, PT, R18, -0x7f000001, RZ ;  /* 0x80ffffff12121810 */ /* 0x000fe40007ffe0ff */
[----:B------:R-:W-:-:S02]  /*106c0*/  @P2 IADD3 R20, PT, PT, R20, -0x7f000001, RZ ;  /* 0x80ffffff14142810 */ /* 0x000fc40007ffe0ff */
[----:B------:R-:W-:Y:S02]  /*106d0*/  @P3 IADD3 R22, PT, PT, R22, -0x7f000001, RZ ;  /* 0x80ffffff16163810 */ /* 0x000fe40007ffe0ff */
[----:B------:R-:W-:Y:S02]  /*106e0*/  IADD3 R6, PT, PT, R10, R6, RZ ;  /* 0x000000060a067210 */ /* 0x000fe40007ffe0ff */
[----:B------:R-:W-:Y:S02]  /*106f0*/  IADD3 R18, PT, PT, R18, R24, RZ ;  /* 0x0000001812127210 */ /* 0x000fe40007ffe0ff */
[----:B------:R-:W-:Y:S02]  /*10700*/  IADD3 R20, PT, PT, R20, R40, RZ ;  /* 0x0000002814147210 */ /* 0x000fe40007ffe0ff */
[----:B------:R-:W-:Y:S01]  /*10710*/  IADD3 R22, PT, PT, R22, R41, RZ ;  /* 0x0000002916167210 */ /* 0x000fe20007ffe0ff */
[----:B------:R-:W-:Y:S01]  /*10720*/  ISETP.GE.U32.AND P0, PT, R6, 0x7f000001, PT ;  /* 0x7f0000010600780c */ /* 0x000fe20003f06070 */
[----:B------:R-:W-:Y:S01]  /*10730*/  ISETP.GE.U32.AND P1, PT, R18, 0x7f000001, PT ;  /* 0x7f0000011200780c */ /* 0x000fe20003f26070 */
[----:B------:R-:W-:-:S02]  /*10740*/  ISETP.GE.U32.AND P2, PT, R20, 0x7f000001, PT ;  /* 0x7f0000011400780c */ /* 0x000fc40003f46070 */
[----:B------:R-:W-:Y:S01]  /*10750*/  ISETP.GE.U32.AND P3, PT, R22, 0x7f000001, PT ;  /* 0x7f0000011600780c */ /* 0x000fe20003f66070 */
        /* <DEDUP_REMOVED lines=8> */
[----:B------:R0:W-:Y:S04]  /*107e0*/  STL [R1+0x110], R6 ;  /* 0x0001100601007387 */ /* 0x0001e80000100800 */
[----:B------:R1:W-:Y:S04]  /*107f0*/  STL [R1+0x114], R18 ;  /* 0x0001141201007387 */ /* 0x0003e80000100800 */
[----:B------:R4:W-:Y:S04]  /*10800*/  STL [R1+0x118], R20 ;  /* 0x0001181401007387 */ /* 0x0009e80000100800 */
[----:B------:R0:W-:Y:S04]  /*10810*/  STL [R1+0x11c], R22 ;  /* 0x00011c1601007387 */ /* 0x0001e80000100800 */
[----:B------:R-:W2:Y:S04]  /*10820*/  LD.E R10, desc[UR8][R8.64+0x350] ;  /* 0x00035008080a7980 */ /* 0x000ea8000c101900 */
[----:B------:R-:W3:Y:S04]  /*10830*/  LD.E R24, desc[UR8][R8.64+0x358] ;  /* 0x0003580808187980 */ /* 0x000ee8000c101900 */
[----:B------:R-:W3:Y:S04]  /*10840*/  LD.E R40, desc[UR8][R8.64+0x354] ;  /* 0x0003540808287980 */ /* 0x000ee8000c101900 */
[----:B------:R4:W3:Y:S04]  /*10850*/  LD.E R23, desc[UR8][R8.64+0x35c] ;  /* 0x00035c0808177980 */ /* 0x0008e8000c101900 */
[----:B0-----:R-:W3:Y:S04]  /*10860*/  LDG.E R6, desc[UR8][R100.64+0x4] ;  /* 0x0000040864067981 */ /* 0x001ee8000c1e1900 */
[----:B-1----:R-:W3:Y:S04]  /*10870*/  LDG.E R18, desc[UR8][R100.64+0x8] ;  /* 0x0000080864127981 */ /* 0x002ee8000c1e1900 */
[----:B----4-:R-:W4:Y:S04]  /*10880*/  LDG.E R20, desc[UR8][R100.64+0x10] ;  /* 0x0000100864147981 */ /* 0x010f28000c1e1900 */
[----:B------:R-:W4:Y:S04]  /*10890*/  LDL R92, [R1+0x114] ;  /* 0x00011400015c7983 */ /* 0x000f280000100800 */
[----:B------:R-:W4:Y:S04]  /*108a0*/  LDG.E R22, desc[UR8][R100.64+0x18] ;  /* 0x0000180864167981 */ /* 0x000f28000c1e1900 */
[----:B------:R-:W4:Y:S04]  /*108b0*/  LDL R94, [R1+0x118] ;  /* 0x00011800015e7983 */ /* 0x000f280000100800 */
[----:B------:R-:W4:Y:S04]  /*108c0*/  LDL R57, [R1+0x110] ;  /* 0x0001100001397983 */ /* 0x000f280000100800 */
[----:B------:R-:W4:Y:S01]  /*108d0*/  LDL R93, [R1+0x11c] ;  /* 0x00011c00015d7983 */ /* 0x000f220000100800 */
        /* <DEDUP_REMOVED lines=14> */
[----:B------:R-:W-:Y:S02]  /*109c0*/  IMAD R90, R10, 0x7effffff, RZ ;  /* 0x7effffff0a5a7824 */ /* 0x000fe400078e02ff */
[----:B---3--:R-:W-:-:S04]  /*109d0*/  IMAD.WIDE.U32 R8, R24, R45, RZ ;  /* 0x0000002d18087225 */ /* 0x008fc800078e00ff */
[----:B------:R-:W-:-:S04]  /*109e0*/  IMAD.HI.U32 R90, R90, 0x7f000001, R10 ;  /* 0x7f0000015a5a7827 */ /* 0x000fc800078e000a */
[----:B------:R-:W-:-:S04]  /*109f0*/  IMAD.WIDE.U32 R40, R40, R45, RZ ;  /* 0x0000002d28287225 */ /* 0x000fc800078e00ff */
[----:B------:R-:W-:-:S04]  /*10a00*/  IMAD.WIDE.U32 R10, R23, R45, RZ ;  /* 0x0000002d170a7225 */ /* 0x000fc800078e00ff */
[----:B------:R-:W-:Y:S02]  /*10a10*/  IMAD R45, R8, 0x7effffff, RZ ;  /* 0x7effffff082d7824 */ /* 0x000fe400078e02ff */
[----:B------:R-:W-:-:S04]  /*10a20*/  IMAD.WIDE.U32 R62, R250, R6, RZ ;  /* 0x00000006fa3e7225 */ /* 0x000fc800078e00ff */
[----:B------:R-:W-:-:S04]  /*10a30*/  IMAD.HI.U32 R45, R45, 0x7f000001, R8 ;  /* 0x7f0000012d2d7827 */ /* 0x000fc800078e0008 */
[----:B------:R-:W-:Y:S02]  /*10a40*/  IMAD R23, R62, 0x7effffff, RZ ;  /* 0x7effffff3e177824 */ /* 0x000fe400078e02ff */
[----:B------:R-:W-:-:S04]  /*10a50*/  IMAD.WIDE.U32 R8, R243, R6, RZ ;  /* 0x00000006f3087225 */ /* 0x000fc800078e00ff */
[----:B------:R-:W-:-:S04]  /*10a60*/  IMAD.HI.U32 R62, R23, 0x7f000001, R62 ;  /* 0x7f000001173e7827 */ /* 0x000fc800078e003e */
[----:B------:R-:W-:-:S04]  /*10a70*/  IMAD R23, R8, 0x7effffff, RZ ;  /* 0x7effffff08177824 */ /* 0x000fc800078e02ff */
[----:B------:R-:W-:-:S04]  /*10a80*/  IMAD.HI.U32 R23, R23, 0x7f000001, R8 ;  /* 0x7f00000117177827 */ /* 0x000fc800078e0008 */
[----:B------:R-:W-:-:S04]  /*10a90*/  IMAD.WIDE.U32 R8, R59, R18, RZ ;  /* 0x000000123b087225 */ /* 0x000fc800078e00ff */
[----:B------:R-:W-:-:S04]  /*10aa0*/  IMAD R51, R8, 0x7effffff, RZ ;  /* 0x7effffff08337824 */ /* 0x000fc800078e02ff */
[----:B------:R-:W-:-:S04]  /*10ab0*/  IMAD.HI.U32 R51, R51, 0x7f000001, R8 ;  /* 0x7f00000133337827 */ /* 0x000fc800078e0008 */
[----:B------:R-:W-:-:S04]  /*10ac0*/  IMAD.WIDE.U32 R8, R249, R18, RZ ;  /* 0x00000012f9087225 */ /* 0x000fc800078e00ff */
[----:B------:R-:W-:-:S04]  /*10ad0*/  IMAD R49, R8, 0x7effffff, RZ ;  /* 0x7effffff08317824 */ /* 0x000fc800078e02ff */
[----:B------:R-:W-:-:S04]  /*10ae0*/  IMAD.HI.U32 R49, R49, 0x7f000001, R8 ;  /* 0x7f00000131317827 */ /* 0x000fc800078e0008 */
[----:B------:R-:W-:-:S04]  /*10af0*/  IMAD.WIDE.U32 R8, R242, R18, RZ ;  /* 0x00000012f2087225 */ /* 0x000fc800078e00ff */
[----:B------:R-:W-:Y:S02]  /*10b00*/  IMAD R87, R40, 0x7effffff, RZ ;  /* 0x7effffff28577824 */ /* 0x000fe400078e02ff */
[----:B------:R-:W-:Y:S02]  /*10b10*/  IMAD R86, R8, 0x7effffff, RZ ;  /* 0x7effffff08567824 */ /* 0x000fe400078e02ff */
[----:B------:R-:W-:-:S04]  /*10b20*/  IMAD.HI.U32 R87, R87, 0x7f000001, R40 ;  /* 0x7f00000157577827 */ /* 0x000fc800078e0028 */
[----:B------:R-:W-:-:S04]  /*10b30*/  IMAD.WIDE.U32 R40, R55, R6, RZ ;  /* 0x0000000637287225 */ /* 0x000fc800078e00ff */
        /* <DEDUP_REMOVED lines=8> */
[----:B------:R-:W-:Y:S02]  /*10bc0*/  IMAD R40, R10, 0x7effffff, RZ ;  /* 0x7effffff0a287824 */ /* 0x000fe400078e02ff */
[----:B------:R-:W-:-:S04]  /*10bd0*/  IMAD.HI.U32 R59, R59, 0x7f000001, R8 ;  /* 0x7f0000013b3b7827 */ /* 0x000fc800078e0008 */
[----:B------:R-:W-:-:S04]  /*10be0*/  IMAD.WIDE.U32 R8, R53, R19, RZ ;  /* 0x0000001335087225 */ /* 0x000fc800078e00ff */
[----:B------:R-:W-:Y:S01]  /*10bf0*/  IMAD.HI.U32 R10, R40, 0x7f000001, R10 ;  /* 0x7f000001280a7827 */ /* 0x000fe200078e000a */
[----:B------:R-:W-:Y:S01]  /*10c00*/  ISETP.GE.U32.AND P0, PT, R90, 0x7f000001, PT ;  /* 0x7f0000015a00780c */ /* 0x000fe20003f06070 */
[----:B------:R-:W2:Y:S02]  /*10c10*/  LDG.E R40, desc[UR8][R100.64+0x1c] ;  /* 0x00001c0864287981 */ /* 0x000ea4000c1e1900 */
        /* <DEDUP_REMOVED lines=11> */
[----:B----4-:R-:W-:-:S04]  /*10cd0*/  IMAD.WIDE.U32 R8, R75, R20, RZ ;  /* 0x000000144b087225 */ /* 0x010fc800078e00ff */
[----:B------:R-:W-:-:S04]  /*10ce0*/  IMAD R63, R8, 0x7effffff, RZ ;  /* 0x7effffff083f7824 */ /* 0x000fc800078e02ff */
[----:B------:R-:W-:-:S04]  /*10cf0*/  IMAD.HI.U32 R63, R63, 0x7f000001, R8 ;  /* 0x7f0000013f3f7827 */ /* 0x000fc800078e0008 */
[----:B------:R-:W-:-:S04]  /*10d00*/  IMAD.WIDE.U32 R8, R247, R20, RZ ;  /* 0x00000014f7087225 */ /* 0x000fc800078e00ff */
[----:B------:R-:W-:-:S04]  /*10d10*/  IMAD R83, R8, 0x7effffff, RZ ;  /* 0x7effffff08537824 */ /* 0x000fc800078e02ff */
[----:B------:R-:W-:-:S04]  /*10d20*/  IMAD.HI.U32 R83, R83, 0x7f000001, R8 ;  /* 0x7f00000153537827 */ /* 0x000fc800078e0008 */
[----:B------:R-:W-:-:S04]  /*10d30*/  IMAD.WIDE.U32 R8, R240, R20, RZ ;  /* 0x00000014f0087225 */ /* 0x000fc800078e00ff */
[----:B------:R-:W-:Y:S01]  /*10d40*/  IMAD R82, R8, 0x7effffff, RZ ;  /* 0x7effffff08527824 */ /* 0x000fe200078e02ff */
[----:B------:R-:W-:Y:S01]  /*10d50*/  @P0 IADD3 R90, PT, PT, R90, -0x7f000001, RZ ;  /* 0x80ffffff5a5a0810 */ /* 0x000fe20007ffe0ff */
[----:B------:R-:W-:Y:S02]  /*10d60*/  ISETP.GE.U32.AND P0, PT, R87, 0x7f000001, PT ;  /* 0x7f0000015700780c */ /* 0x000fe40003f06070 */
[----:B------:R-:W-:-:S04]  /*10d70*/  IMAD.HI.U32 R82, R82, 0x7f000001, R8 ;  /* 0x7f00000152527827 */ /* 0x000fc800078e0008 */
[----:B------:R-:W-:-:S04]  /*10d80*/  IMAD.WIDE.U32 R8, R233, R20, RZ ;  /* 0x00000014e9087225 */ /* 0x000fc800078e00ff */
[----:B------:R-:W-:-:S04]  /*10d90*/  IMAD R81, R8, 0x7effffff, RZ ;  /* 0x7effffff08517824 */ /* 0x000fc800078e02ff */
[----:B------:R-:W-:-:S04]  /*10da0*/  IMAD.HI.U32 R81, R81, 0x7f000001, R8 ;  /* 0x7f00000151517827 */ /* 0x000fc800078e0008 */
[----:B------:R-:W-:Y:S01]  /*10db0*/  IMAD.WIDE.U32 R8, R61, R21, RZ ;  /* 0x000000153d087225 */ /* 0x000fe200078e00ff */
[----:B------:R-:W-:-:S03]  /*10dc0*/  @P0 IADD3 R87, PT, PT, R87, -0x7f000001, RZ ;  /* 0x80ffffff57570810 */ /* 0x000fc60007ffe0ff */
[----:B------:R-:W-:Y:S01]  /*10dd0*/  IMAD R79, R8, 0x7effffff, RZ ;  /* 0x7effffff084f7824 */ /* 0x000fe200078e02ff */
[----:B------:R-:W-:-:S03]  /*10de0*/  IADD3 R87, PT, PT, R87, R92, RZ ;  /* 0x0000005c57577210 */ /* 0x000fc60007ffe0ff */
[----:B------:R-:W-:-:S04]  /*10df0*/  IMAD.HI.U32 R79, R79, 0x7f000001, R8 ;  /* 0x7f0000014f4f7827 */ /* 0x000fc800078e0008 */
[----:B------:R-:W-:Y:S01]  /*10e00*/  IMAD.WIDE.U32 R8, R246, R21, RZ ;  /* 0x00000015f6087225 */ /* 0x000fe200078e00ff */
[----:B------:R-:W-:-:S03]  /*10e10*/  ISETP.GE.U32.AND P0, PT, R87, 0x7f000001, PT ;  /* 0x7f0000015700780c */ /* 0x000fc60003f06070 */
[----:B------:R-:W-:-:S04]  /*10e20*/  IMAD R91, R8, 0x7effffff, RZ ;  /* 0x7effffff085b7824 */ /* 0x000fc800078e02ff */
[----:B------:R-:W-:-:S04]  /*10e30*/  IMAD.HI.U32 R91, R91, 0x7f000001, R8 ;  /* 0x7f0000015b5b7827 */ /* 0x000fc800078e0008 */
[----:B------:R-:W-:-:S04]  /*10e40*/  IMAD.WIDE.U32 R8, R239, R21, RZ ;  /* 0x00000015ef087225 */ /* 0x000fc800078e00ff */
[----:B------:R-:W-:Y:S01]  /*10e50*/  IMAD R77, R8, 0x7effffff, RZ ;  /* 0x7effffff084d7824 */ /* 0x000fe200078e02ff */
[----:B------:R0:W-:Y:S03]  /*10e60*/  STL [R1+0x114], R87 ;  /* 0x0001145701007387 */ /* 0x0001e60000100800 */
[----:B------:R-:W-:-:S04]  /*10e70*/  IMAD.HI.U32 R77, R77, 0x7f000001, R8 ;  /* 0x7f0000014d4d7827 */ /* 0x000fc800078e0008 */
[----:B------:R-:W-:Y:S01]  /*10e80*/  IMAD.WIDE.U32 R8, R232, R21, RZ ;  /* 0x00000015e8087225 */ /* 0x000fe200078e00ff */
[----:B0-----:R-:W-:Y:S01]  /*10e90*/  @P0 IADD3 R87, PT, PT, R87, -0x7f000001, RZ ;  /* 0x80ffffff57570810 */ /* 0x001fe20007ffe0ff */
[----:B------:R-:W-:Y:S02]  /*10ea0*/  ISETP.GE.U32.AND P0, PT, R45, 0x7f000001, PT ;  /* 0x7f0000012d00780c */ /* 0x000fe40003f06070 */
[----:B------:R-:W-:-:S04]  /*10eb0*/  IMAD R88, R8, 0x7effffff, RZ ;  /* 0x7effffff08587824 */ /* 0x000fc800078e02ff */
[----:B------:R-:W-:-:S04]  /*10ec0*/  IMAD.HI.U32 R88, R88, 0x7f000001, R8 ;  /* 0x7f00000158587827 */ /* 0x000fc800078e0008 */
[----:B------:R-:W-:-:S04]  /*10ed0*/  IMAD.WIDE.U32 R8, R252, R22, RZ ;  /* 0x00000016fc087225 */ /* 0x000fc800078e00ff */
[----:B------:R-:W-:Y:S01]  /*10ee0*/  IMAD R75, R8, 0x7effffff, RZ ;  /* 0x7effffff084b7824 */ /* 0x000fe200078e02ff */
[----:B------:R-:W-:Y:S01]  /*10ef0*/  @P0 IADD3 R45, PT, PT, R45, -0x7f000001, RZ ;  /* 0x80ffffff2d2d0810 */ /* 0x000fe20007ffe0ff */
[----:B------:R-:W-:Y:S02]  /*10f00*/  ISETP.GE.U32.AND P0, PT, R24, 0x7f000001, PT ;  /* 0x7f0000011800780c */ /* 0x000fe40003f06070 */
[----:B------:R-:W-:-:S04]  /*10f10*/  IMAD.HI.U32 R75, R75, 0x7f000001, R8 ;  /* 0x7f0000014b4b7827 */ /* 0x000fc800078e0008 */
[----:B------:R-:W-:Y:S01]  /*10f20*/  IMAD.WIDE.U32 R8, R245, R22, RZ ;  /* 0x00000016f5087225 */ /* 0x000fe200078e00ff */
[----:B------:R-:W-:-:S03]  /*10f30*/  IADD3 R45, PT, PT, R45, R94, RZ ;  /* 0x0000005e2d2d7210 */ /* 0x000fc60007ffe0ff */
[----:B------:R-:W-:-:S04]  /*10f40*/  IMAD R61, R8, 0x7effffff, RZ ;  /* 0x7effffff083d7824 */ /* 0x000fc800078e02ff */
[----:B------:R-:W-:Y:S01]  /*10f50*/  IMAD.HI.U32 R61, R61, 0x7f000001, R8 ;  /* 0x7f0000013d3d7827 */ /* 0x000fe200078e0008 */
[----:B------:R-:W-:-:S03]  /*10f60*/  @P0 IADD3 R24, PT, PT, R24, -0x7f000001, RZ ;  /* 0x80ffffff18180810 */ /* 0x000fc60007ffe0ff */
[----:B------:R-:W-:Y:S01]  /*10f70*/  IMAD.WIDE.U32 R8, R238, R22, RZ ;  /* 0x00000016ee087225 */ /* 0x000fe200078e00ff */
[----:B------:R-:W-:-:S03]  /*10f80*/  ISETP.GE.U32.AND P0, PT, R45, 0x7f000001, PT ;  /* 0x7f0000012d00780c */ /* 0x000fc60003f06070 */
[----:B------:R-:W-:-:S04]  /*10f90*/  IMAD R89, R8, 0x7effffff, RZ ;  /* 0x7effffff08597824 */ /* 0x000fc800078e02ff */
[----:B------:R-:W-:Y:S01]  /*10fa0*/  IMAD.HI.U32 R89, R89, 0x7f000001, R8 ;  /* 0x7f00000159597827 */ /* 0x000fe200078e0008 */
[----:B------:R-:W-:-:S03]  /*10fb0*/  IADD3 R57, PT, PT, R90, R57, RZ ;  /* 0x000000395a397210 */ /* 0x000fc60007ffe0ff */
[----:B------:R-:W-:Y:S01]  /*10fc0*/  IMAD.WIDE.U32 R8, R231, R22, RZ ;  /* 0x00000016e7087225 */ /* 0x000fe200078e00ff */
[----:B------:R-:W-:Y:S01]  /*10fd0*/  IADD3 R24, PT, PT, R24, R93, RZ ;  /* 0x0000005d18187210 */ /* 0x000fe20007ffe0ff */
[----:B------:R0:W-:Y:S02]  /*10fe0*/  STL [R1+0x118], R45 ;  /* 0x0001182d01007387 */ /* 0x0001e40000100800 */
[----:B------:R-:W-:-:S04]  /*10ff0*/  IMAD R90, R8, 0x7effffff, RZ ;  /* 0x7effffff085a7824 */ /* 0x000fc800078e02ff */
[----:B------:R-:W-:Y:S01]  /*11000*/  IMAD.HI.U32 R90, R90, 0x7f000001, R8 ;  /* 0x7f0000015a5a7827 */ /* 0x000fe200078e0008 */
[----:B0-----:R-:W-:Y:S01]  /*11010*/  @P0 IADD3 R45, PT, PT, R45, -0x7f000001, RZ ;  /* 0x80ffffff2d2d0810 */ /* 0x001fe20007ffe0ff */
[----:B------:R-:W-:Y:S02]  /*11020*/  ISETP.GE.U32.AND P0, PT, R24, 0x7f000001, PT ;  /* 0x7f0000011800780c */ /* 0x000fe40003f06070 */
[----:B------:R-:W-:-:S04]  /*11030*/  IMAD.WIDE.U32 R8, R167, UR6, RZ ;  /* 0x00000006a7087c25 */ /* 0x000fc8000f8e00ff */
[----:B------:R-:W-:Y:S01]  /*11040*/  IMAD R95, R8, 0x7effffff, RZ ;  /* 0x7effffff085f7824 */ /* 0x000fe200078e02ff */
[----:B------:R0:W-:Y:S03]  /*11050*/  STL [R1+0x11c], R24 ;  /* 0x00011c1801007387 */ /* 0x0001e60000100800 */
[----:B------:R-:W-:-:S03]  /*11060*/  IMAD.HI.U32 R95, R95, 0x7f000001, R8 ;  /* 0x7f0000015f5f7827 */ /* 0x000fc600078e0008 */
[----:B0-----:R-:W-:Y:S02]  /*11070*/  @P0 IADD3 R24, PT, PT, R24, -0x7f000001, RZ ;  /* 0x80ffffff18180810 */ /* 0x001fe40007ffe0ff */
[----:B------:R-:W-:-:S13]  /*11080*/  ISETP.GE.U32.AND P0, PT, R95, 0x7f000001, PT ;  /* 0x7f0000015f00780c */ /* 0x000fda0003f06070 */
[----:B------:R-:W-:Y:S01]  /*11090*/  @P0 IADD3 R95, PT, PT, R95, -0x7f000001, RZ ;  /* 0x80ffffff5f5f0810 */ /* 0x000fe20007ffe0ff */
[----:B------:R-:W-:-:S13]  /*110a0*/  ISETP.GE.U32.AND P0, PT, R55, 0x7f000001, PT ;  /* 0x7f0000013700780c */ /* 0x000fda0003f06070 */
[----:B------:R-:W-:-:S04]  /*110b0*/  @P0 IADD3 R55, PT, PT, R55, -0x7f000001, RZ ;  /* 0x80ffffff37370810 */ /* 0x000fc80007ffe0ff */
[----:B------:R-:W-:-:S05]  /*110c0*/  IADD3 R55, PT, PT, R102, R55, RZ ;  /* 0x0000003766377210 */ /* 0x000fca0007ffe0ff */
[----:B------:R-:W-:-:S13]  /*110d0*/  ISETP.GE.U32.AND P0, PT, R55, 0x7f000001, PT ;  /* 0x7f0000013700780c */ /* 0x000fda0003f06070 */
[----:B------:R-:W-:Y:S01]  /*110e0*/  @P0 IADD3 R55, PT, PT, R55, -0x7f000001, RZ ;  /* 0x80ffffff37370810 */ /* 0x000fe20007ffe0ff */
[----:B------:R-:W-:-:S13]  /*110f0*/  ISETP.GE.U32.AND P0, PT, R62, 0x7f000001, PT ;  /* 0x7f0000013e00780c */ /* 0x000fda0003f06070 */
[----:B------:R-:W-:-:S04]  /*11100*/  @P0 IADD3 R62, PT, PT, R62, -0x7f000001, RZ ;  /* 0x80ffffff3e3e0810 */ /* 0x000fc80007ffe0ff */
[----:B------:R-:W-:Y:S01]  /*11110*/  IADD3 R62, PT, PT, R99, R62, RZ ;  /* 0x0000003e633e7210 */ /* 0x000fe20007ffe0ff */
[----:B------:R-:W-:Y:S01]  /*11120*/  ISETP.GE.U32.AND P1, PT, R57, 0x7f000001, PT ;  /* 0x7f0000013900780c */ /* 0x000fe20003f26070 */
[----:B------:R-:W-:Y:S01]  /*11130*/  IMAD.WIDE.U32 R8, R6, R168, RZ ;  /* 0x000000a806087225 */ /* 0x000fe200078e00ff */
[----:B------:R0:W-:Y:S02]  /*11140*/  STL [R1+0x110], R57 ;  /* 0x0001103901007387 */ /* 0x0001e40000100800 */
[----:B------:R-:W-:Y:S01]  /*11150*/  ISETP.GE.U32.AND P0, PT, R62, 0x7f000001, PT ;  /* 0x7f0000013e00780c */ /* 0x000fe20003f06070 */
[----:B------:R-:W-:Y:S01]  /*11160*/  IMAD R96, R8, 0x7effffff, RZ ;  /* 0x7effffff08607824 */ /* 0x000fe200078e02ff */
[----:B------:R-:W3:Y:S03]  /*11170*/  LDG.E R99, desc[UR8][R100.64+0x30] ;  /* 0x0000300864637981 */ /* 0x000ee6000c1e1900 */
[----:B------:R-:W-:-:S04]  /*11180*/  IMAD.HI.U32 R96, R96, 0x7f000001, R8 ;  /* 0x7f00000160607827 */ /* 0x000fc800078e0008 */
[----:B0-----:R-:W-:-:S04]  /*11190*/  @P1 IADD3 R57, PT, PT, R57, -0x7f000001, RZ ;  /* 0x80ffffff39391810 */ /* 0x001fc80007ffe0ff */
[----:B------:R-:W-:Y:S01]  /*111a0*/  @P0 IADD3 R62, PT, PT, R62, -0x7f000001, RZ ;  /* 0x80ffffff3e3e0810 */ /* 0x000fe20007ffe0ff */
[----:B------:R-:W-:Y:S01]  /*111b0*/  ISETP.GE.U32.AND P0, PT, R23, 0x7f000001, PT ;  /* 0x7f0000011700780c */ /* 0x000fe20003f06070 */
[----:B------:R-:W-:-:S12]  /*111c0*/  ISETP.GE.U32.AND P1, PT, R96, 0x7f000001, PT ;  /* 0x7f0000016000780c */ /* 0x000fd80003f26070 */
[----:B------:R-:W-:Y:S02]  /*111d0*/  @P0 IADD3 R23, PT, PT, R23, -0x7f000001, RZ ;  /* 0x80ffffff17170810 */ /* 0x000fe40007ffe0ff */
[----:B------:R-:W-:Y:S01]  /*111e0*/  @P1 IADD3 R96, PT, PT, R96, -0x7f000001, RZ ;  /* 0x80ffffff60601810 */ /* 0x000fe20007ffe0ff */
[----:B------:R-:W-:Y:S01]  /*111f0*/  ISETP.GE.U32.AND P1, PT, R51, 0x7f000001, PT ;  /* 0x7f0000013300780c */ /* 0x000fe20003f26070 */
[----:B------:R-:W-:-:S05]  /*11200*/  IADD3 R23, PT, PT, R98, R23, RZ ;  /* 0x0000001762177210 */ /* 0x000fca0007ffe0ff */
[----:B------:R-:W-:-:S07]  /*11210*/  ISETP.GE.U32.AND P0, PT, R23, 0x7f000001, PT ;  /* 0x7f0000011700780c */ /* 0x000fce0003f06070 */
[----:B------:R-:W-:Y:S01]  /*11220*/  @P1 IADD3 R51, PT, PT, R51, -0x7f000001, RZ ;  /* 0x80ffffff33331810 */ /* 0x000fe20007ffe0ff */
[----:B------:R-:W-:-:S05]  /*11230*/  ISETP.GE.U32.AND P1, PT, R49, 0x7f000001, PT ;  /* 0x7f0000013100780c */ /* 0x000fca0003f26070 */
[----:B------:R-:W-:Y:S01]  /*11240*/  @P0 IADD3 R23, PT, PT, R23, -0x7f000001, RZ ;  /* 0x80ffffff17170810 */ /* 0x000fe20007ffe0ff */
[----:B------:R-:W-:-:S07]  /*11250*/  ISETP.GE.U32.AND P0, PT, R10, 0x7f000001, PT ;  /* 0x7f0000010a00780c */ /* 0x000fce0003f06070 */
[----:B------:R-:W-:Y:S01]  /*11260*/  @P1 IADD3 R49, PT, PT, R49, -0x7f000001, RZ ;  /* 0x80ffffff31311810 */ /* 0x000fe20007ffe0ff */
[----:B------:R-:W-:-:S05]  /*11270*/  ISETP.GE.U32.AND P1, PT, R86, 0x7f000001, PT ;  /* 0x7f0000015600780c */ /* 0x000fca0003f26070 */
[----:B------:R-:W-:-:S04]  /*11280*/  @P0 IADD3 R10, PT, PT, R10, -0x7f000001, RZ ;  /* 0x80ffffff0a0a0810 */ /* 0x000fc80007ffe0ff */
[----:B------:R-:W-:-:S04]  /*11290*/  IADD3 R10, PT, PT, R97, R10, RZ ;  /* 0x0000000a610a7210 */ /* 0x000fc80007ffe0ff */
[----:B------:R-:W-:Y:S01]  /*112a0*/  @P1 IADD3 R86, PT, PT, R86, -0x7f000001, RZ ;  /* 0x80ffffff56561810 */ /* 0x000fe20007ffe0ff */
[----:B------:R-:W-:Y:S01]  /*112b0*/  ISETP.GE.U32.AND P1, PT, R59, 0x7f000001, PT ;  /* 0x7f0000013b00780c */ /* 0x000fe20003f26070 */
[----:B------:R-:W-:Y:S01]  /*112c0*/  IMAD.WIDE.U32 R8, R18, R169, RZ ;  /* 0x000000a912087225 */ /* 0x000fe200078e00ff */
[----:B------:R-:W-:-:S03]  /*112d0*/  ISETP.GE.U32.AND P0, PT, R10, 0x7f000001, PT ;  /* 0x7f0000010a00780c */ /* 0x000fc60003f06070 */
[----:B------:R-:W-:Y:S01]  /*112e0*/  IMAD R94, R8, 0x7effffff, RZ ;  /* 0x7effffff085e7824 */ /* 0x000fe200078e02ff */
[----:B------:R-:W-:Y:S02]  /*112f0*/  IADD3 R93, PT, PT, R95, R96, RZ ;  /* 0x000000605f5d7210 */ /* 0x000fe40007ffe0ff */
[----:B------:R-:W4:Y:S01]  /*11300*/  LDG.E R96, desc[UR8][R100.64+0x2c] ;  /* 0x00002c0864607981 */ /* 0x000f22000c1e1900 */
[----:B------:R-:W-:-:S04]  /*11310*/  IMAD.HI.U32 R94, R94, 0x7f000001, R8 ;  /* 0x7f0000015e5e7827 */ /* 0x000fc800078e0008 */
[----:B------:R-:W-:Y:S01]  /*11320*/  @P1 IADD3 R59, PT, PT, R59, -0x7f000001, RZ ;  /* 0x80ffffff3b3b1810 */ /* 0x000fe20007ffe0ff */
[----:B------:R-:W-:Y:S01]  /*11330*/  ISETP.GE.U32.AND P1, PT, R94, 0x7f000001, PT ;  /* 0x7f0000015e00780c */ /* 0x000fe20003f26070 */
[----:B------:R-:W-:Y:S01]  /*11340*/  @P0 IADD3 R10, PT, PT, R10, -0x7f000001, RZ ;  /* 0x80ffffff0a0a0810 */ /* 0x000fe20007ffe0ff */
[----:B------:R-:W-:-:S11]  /*11350*/  ISETP.GE.U32.AND P0, PT, R93, 0x7f000001, PT ;  /* 0x7f0000015d00780c */ /* 0x000fd60003f06070 */
[----:B------:R-:W-:Y:S02]  /*11360*/  @P1 IADD3 R94, PT, PT, R94, -0x7f000001, RZ ;  /* 0x80ffffff5e5e1810 */ /* 0x000fe40007ffe0ff */
[----:B------:R-:W-:-:S04]  /*11370*/  @P0 IADD3 R93, PT, PT, R93, -0x7f000001, RZ ;  /* 0x80ffffff5d5d0810 */ /* 0x000fc80007ffe0ff */
[----:B------:R-:W-:Y:S02]  /*11380*/  IADD3 R94, PT, PT, R93, R94, RZ ;  /* 0x0000005e5d5e7210 */ /* 0x000fe40007ffe0ff */
[----:B------:R-:W3:Y:S01]  /*11390*/  LDG.E R93, desc[UR8][R100.64+0x28] ;  /* 0x00002808645d7981 */ /* 0x000ee2000c1e1900 */
[----:B------:R-:W-:-:S04]  /*113a0*/  IMAD.WIDE.U32 R8, R19, R170, RZ ;  /* 0x000000aa13087225 */ /* 0x000fc800078e00ff */
[----:B------:R-:W-:Y:S01]  /*113b0*/  IMAD R92, R8, 0x7effffff, RZ ;  /* 0x7effffff085c7824 */ /* 0x000fe200078e02ff */
[----:B------:R-:W-:-:S03]  /*113c0*/  IADD3 R55, PT, PT, R55, R51, RZ ;  /* 0x0000003337377210 */ /* 0x000fc60007ffe0ff */
[----:B------:R-:W-:Y:S01]  /*113d0*/  IMAD.HI.U32 R92, R92, 0x7f000001, R8 ;  /* 0x7f0000015c5c7827 */ /* 0x000fe200078e0008 */
[----:B------:R0:W-:Y:S03]  /*113e0*/  STL [R1+0x114], R87 ;  /* 0x0001145701007387 */ /* 0x0001e60000100800 */
[----:B------:R-:W-:Y:S01]  /*113f0*/  IMAD.WIDE.U32 R8, R20, R171, RZ ;  /* 0x000000ab14087225 */ /* 0x000fe200078e00ff */
[----:B------:R-:W-:Y:S01]  /*11400*/  IADD3 R95, PT, PT, R62, R49, RZ ;  /* 0x000000313e5f7210 */ /* 0x000fe20007ffe0ff */
[----:B------:R-:W-:Y:S02]  /*11410*/  ISETP.GE.U32.AND P0, PT, R55, 0x7f000001, PT ;  /* 0x7f0000013700780c */ /* 0x000fe40003f06070 */
[----:B0-----:R-:W-:Y:S02]  /*11420*/  IMAD R87, R8, 0x7effffff, RZ ;  /* 0x7effffff08577824 */ /* 0x001fe400078e02ff */
[----:B------:R-:W-:-:S02]  /*11430*/  ISETP.GE.U32.AND P1, PT, R95, 0x7f000001, PT ;  /* 0x7f0000015f00780c */ /* 0x000fc40003f26070 */
[----:B------:R-:W-:Y:S01]  /*11440*/  IMAD.HI.U32 R87, R87, 0x7f000001, R8 ;  /* 0x7f00000157577827 */ /* 0x000fe200078e0008 */
[----:B------:R0:W-:Y:S03]  /*11450*/  STL [R1+0x110], R57 ;  /* 0x0001103901007387 */ /* 0x0001e60000100800 */
[----:B------:R-:W-:Y:S01]  /*11460*/  IMAD.WIDE.U32 R8, R21, R172, RZ ;  /* 0x000000ac15087225 */ /* 0x000fe200078e00ff */
[----:B------:R-:W-:Y:S02]  /*11470*/  IADD3 R86, PT, PT, R23, R86, RZ ;  /* 0x0000005617567210 */ /* 0x000fe40007ffe0ff */
[----:B------:R-:W-:Y:S01]  /*11480*/  @P0 IADD3 R55, PT, PT, R55, -0x7f000001, RZ ;  /* 0x80ffffff37370810 */ /* 0x000fe20007ffe0ff */
[----:B0-----:R-:W-:Y:S01]  /*11490*/  IMAD R57, R8, 0x7effffff, RZ ;  /* 0x7effffff08397824 */ /* 0x001fe200078e02ff */
[----:B------:R-:W-:Y:S01]  /*114a0*/  IADD3 R10, PT, PT, R10, R59, RZ ;  /* 0x0000003b0a0a7210 */ /* 0x000fe20007ffe0ff */
[----:B------:R-:W-:-:S02]  /*114b0*/  ISETP.GE.U32.AND P0, PT, R86, 0x7f000001, PT ;  /* 0x7f0000015600780c */ /* 0x000fc40003f06070 */
[----:B------:R-:W-:Y:S01]  /*114c0*/  IMAD.HI.U32 R57, R57, 0x7f000001, R8 ;  /* 0x7f00000139397827 */ /* 0x000fe200078e0008 */
[----:B------:R0:W-:Y:S03]  /*114d0*/  STL [R1+0x11c], R24 ;  /* 0x00011c1801007387 */ /* 0x0001e60000100800 */
[----:B------:R-:W-:Y:S01]  /*114e0*/  IMAD.WIDE.U32 R8, R22, R173, RZ ;  /* 0x000000ad16087225 */ /* 0x000fe200078e00ff */
[----:B------:R-:W-:Y:S01]  /*114f0*/  @P1 IADD3 R95, PT, PT, R95, -0x7f000001, RZ ;  /* 0x80ffffff5f5f1810 */ /* 0x000fe20007ffe0ff */
[----:B------:R-:W-:Y:S01]  /*11500*/  ISETP.GE.U32.AND P2, PT, R11, 0x7f000001, PT ;  /* 0x7f0000010b00780c */ /* 0x000fe20003f46070 */
[----:B------:R-:W-:Y:S01]  /*11510*/  ISETP.GE.U32.AND P1, PT, R10, 0x7f000001, PT ;  /* 0x7f0000010a00780c */ /* 0x000fe20003f26070 */
[----:B0-----:R-:W-:-:S04]  /*11520*/  IMAD R24, R8, 0x7effffff, RZ ;  /* 0x7effffff08187824 */ /* 0x001fc800078e02ff */
[----:B------:R-:W-:-:S04]  /*11530*/  IMAD.HI.U32 R24, R24, 0x7f000001, R8 ;  /* 0x7f00000118187827 */ /* 0x000fc800078e0008 */
[----:B--2---:R-:W-:Y:S01]  /*11540*/  IMAD.WIDE.U32 R8, R251, R40, RZ ;  /* 0x00000028fb087225 */ /* 0x004fe200078e00ff */
[----:B------:R-:W-:Y:S01]  /*11550*/  @P0 IADD3 R86, PT, PT, R86, -0x7f000001, RZ ;  /* 0x80ffffff56560810 */ /* 0x000fe20007ffe0ff */
[----:B------:R-:W-:Y:S02]  /*11560*/  ISETP.GE.U32.AND P0, PT, R94, 0x7f000001, PT ;  /* 0x7f0000015e00780c */ /* 0x000fe40003f06070 */
[----:B------:R-:W-:Y:S01]  /*11570*/  IMAD R51, R8, 0x7effffff, RZ ;  /* 0x7effffff08337824 */ /* 0x000fe200078e02ff */
[----:B------:R-:W-:Y:S02]  /*11580*/  @P2 IADD3 R11, PT, PT, R11, -0x7f000001, RZ ;  /* 0x80ffffff0b0b2810 */ /* 0x000fe40007ffe0ff */
[----:B------:R-:W-:Y:S01]  /*11590*/  @P1 IADD3 R10, PT, PT, R10, -0x7f000001, RZ ;  /* 0x80ffffff0a0a1810 */ /* 0x000fe20007ffe0ff */
[----:B------:R-:W-:Y:S01]  /*115a0*/  IMAD.HI.U32 R51, R51, 0x7f000001, R8 ;  /* 0x7f00000133337827 */ /* 0x000fe200078e0008 */
[----:B------:R-:W-:Y:S01]  /*115b0*/  ISETP.GE.U32.AND P3, PT, R47, 0x7f000001, PT ;  /* 0x7f0000012f00780c */ /* 0x000fe20003f66070 */
[----:B------:R-:W-:-:S02]  /*115c0*/  ISETP.GE.U32.AND P1, PT, R92, 0x7f000001, PT ;  /* 0x7f0000015c00780c */ /* 0x000fc40003f26070 */
[----:B------:R-:W-:Y:S01]  /*115d0*/  IMAD.WIDE.U32 R8, R244, R40, RZ ;  /* 0x00000028f4087225 */ /* 0x000fe200078e00ff */
[----:B------:R-:W-:-:S03]  /*115e0*/  IADD3 R55, PT, PT, R55, R11, RZ ;  /* 0x0000000b37377210 */ /* 0x000fc60007ffe0ff */
[----:B------:R-:W-:Y:S01]  /*115f0*/  IMAD R49, R8, 0x7effffff, RZ ;  /* 0x7effffff08317824 */ /* 0x000fe200078e02ff */
[----:B------:R-:W-:Y:S01]  /*11600*/  @P0 IADD3 R94, PT, PT, R94, -0x7f000001, RZ ;  /* 0x80ffffff5e5e0810 */ /* 0x000fe20007ffe0ff */
[----:B------:R-:W-:Y:S02]  /*11610*/  ISETP.GE.U32.AND P0, PT, R55, 0x7f000001, PT ;  /* 0x7f0000013700780c */ /* 0x000fe40003f06070 */
[----:B------:R-:W-:Y:S01]  /*11620*/  IMAD.HI.U32 R49, R49, 0x7f000001, R8 ;  /* 0x7f00000131317827 */ /* 0x000fe200078e0008 */
[----:B------:R0:W-:Y:S03]  /*11630*/  STL [R1+0x118], R45 ;  /* 0x0001182d01007387 */ /* 0x0001e60000100800 */
[----:B------:R-:W-:Y:S01]  /*11640*/  IMAD.WIDE.U32 R8, R237, R40, RZ ;  /* 0x00000028ed087225 */ /* 0x000fe200078e00ff */
[----:B------:R-:W-:Y:S02]  /*11650*/  @P3 IADD3 R47, PT, PT, R47, -0x7f000001, RZ ;  /* 0x80ffffff2f2f3810 */ /* 0x000fe40007ffe0ff */
[----:B------:R-:W-:Y:S01]  /*11660*/  @P1 IADD3 R92, PT, PT, R92, -0x7f000001, RZ ;  /* 0x80ffffff5c5c1810 */ /* 0x000fe20007ffe0ff */
[----:B------:R-:W-:Y:S01]  /*11670*/  ISETP.GE.U32.AND P2, PT, R41, 0x7f000001, PT ;  /* 0x7f0000012900780c */ /* 0x000fe20003f46070 */
[----:B------:R-:W-:Y:S01]  /*11680*/  ISETP.GE.U32.AND P1, PT, R63, 0x7f000001, PT ;  /* 0x7f0000013f00780c */ /* 0x000fe20003f26070 */
[----:B0-----:R-:W-:Y:S01]  /*11690*/  IMAD R45, R8, 0x7effffff, RZ ;  /* 0x7effffff082d7824 */ /* 0x001fe200078e02ff */
[----:B------:R-:W-:-:S03]  /*116a0*/  IADD3 R47, PT, PT, R95, R47, RZ ;  /* 0x0000002f5f2f7210 */ /* 0x000fc60007ffe0ff */
[----:B------:R-:W-:-:S04]  /*116b0*/  IMAD.HI.U32 R45, R45, 0x7f000001, R8 ;  /* 0x7f0000012d2d7827 */ /* 0x000fc800078e0008 */
[----:B------:R-:W-:Y:S01]  /*116c0*/  IMAD.WIDE.U32 R8, R230, R40, RZ ;  /* 0x00000028e6087225 */ /* 0x000fe200078e00ff */
        /* <DEDUP_REMOVED lines=11> */
[----:B------:R-:W-:-:S03]  /*11780*/  @P0 IADD3 R47, PT, PT, R47, -0x7f000001, RZ ;  /* 0x80ffffff2f2f0810 */ /* 0x000fc60007ffe0ff */
[----:B------:R-:W-:Y:S01]  /*11790*/  IMAD.HI.U32 R62, R62, 0x7f000001, R8 ;  /* 0x7f0000013e3e7827 */ /* 0x000fe200078e0008 */
[----:B------:R-:W-:-:S03]  /*117a0*/  ISETP.GE.U32.AND P0, PT, R41, 0x7f000001, PT ;  /* 0x7f0000012900780c */ /* 0x000fc60003f06070 */
[----:B------:R-:W-:Y:S01]  /*117b0*/  IMAD.WIDE.U32 R8, R140, R175, RZ ;  /* 0x000000af8c087225 */ /* 0x000fe200078e00ff */
[----:B------:R-:W-:Y:S02]  /*117c0*/  @P3 IADD3 R53, PT, PT, R53, -0x7f000001, RZ ;  /* 0x80ffffff35353810 */ /* 0x000fe40007ffe0ff */
[----:B------:R-:W-:Y:S01]  /*117d0*/  @P1 IADD3 R83, PT, PT, R83, -0x7f000001, RZ ;  /* 0x80ffffff53531810 */ /* 0x000fe20007ffe0ff */
[----:B------:R-:W-:Y:S01]  /*117e0*/  IMAD R11, R8, 0x7effffff, RZ ;  /* 0x7effffff080b7824 */ /* 0x000fe200078e02ff */
[----:B------:R-:W-:-:S03]  /*117f0*/  ISETP.GE.U32.AND P1, PT, R82, 0x7f000001, PT ;  /* 0x7f0000015200780c */ /* 0x000fc60003f26070 */
[----:B------:R-:W-:Y:S01]  /*11800*/  IMAD.HI.U32 R11, R11, 0x7f000001, R8 ;  /* 0x7f0000010b0b7827 */ /* 0x000fe200078e0008 */
[----:B------:R-:W-:Y:S02]  /*11810*/  IADD3 R53, PT, PT, R10, R53, RZ ;  /* 0x000000350a357210 */ /* 0x000fe40007ffe0ff */
[----:B------:R-:W-:Y:S01]  /*11820*/  IADD3 R92, PT, PT, R94, R92, RZ ;  /* 0x0000005c5e5c7210 */ /* 0x000fe20007ffe0ff */
[----:B------:R-:W-:Y:S01]  /*11830*/  IMAD.WIDE.U32 R8, R141, R176, RZ ;  /* 0x000000b08d087225 */ /* 0x000fe200078e00ff */
[----:B------:R-:W-:-:S03]  /*11840*/  @P0 IADD3 R41, PT, PT, R41, -0x7f000001, RZ ;  /* 0x80ffffff29290810 */ /* 0x000fc60007ffe0ff */
[----:B------:R-:W-:Y:S01]  /*11850*/  IMAD R10, R8, 0x7effffff, RZ ;  /* 0x7effffff080a7824 */ /* 0x000fe200078e02ff */
[----:B------:R-:W-:Y:S01]  /*11860*/  ISETP.GE.U32.AND P0, PT, R53, 0x7f000001, PT ;  /* 0x7f0000013500780c */ /* 0x000fe20003f06070 */
[----:B------:R-:W-:Y:S02]  /*11870*/  ISETP.GE.U32.AND P2, PT, R92, 0x7f000001, PT ;  /* 0x7f0000015c00780c */ /* 0x000fe40003f46070 */
[----:B------:R-:W-:Y:S01]  /*11880*/  IMAD.HI.U32 R10, R10, 0x7f000001, R8 ;  /* 0x7f0000010a0a7827 */ /* 0x000fe200078e0008 */
[----:B------:R-:W-:Y:S02]  /*11890*/  @P1 IADD3 R82, PT, PT, R82, -0x7f000001, RZ ;  /* 0x80ffffff52521810 */ /* 0x000fe40007ffe0ff */
[----:B------:R-:W-:Y:S01]  /*118a0*/  IADD3 R47, PT, PT, R47, R83, RZ ;  /* 0x000000532f2f7210 */ /* 0x000fe20007ffe0ff */
[----:B------:R-:W-:Y:S01]  /*118b0*/  ISETP.GE.U32.AND P1, PT, R81, 0x7f000001, PT ;  /* 0x7f0000015100780c */ /* 0x000fe20003f26070 */
[----:B------:R-:W-:-:S05]  /*118c0*/  IADD3 R55, PT, PT, R55, R63, RZ ;  /* 0x0000003f37377210 */ /* 0x000fca0007ffe0ff */
[----:B------:R-:W-:Y:S02]  /*118d0*/  @P0 IADD3 R53, PT, PT, R53, -0x7f000001, RZ ;  /* 0x80ffffff35350810 */ /* 0x000fe40007ffe0ff */
[----:B------:R-:W-:Y:S01]  /*118e0*/  @P2 IADD3 R92, PT, PT, R92, -0x7f000001, RZ ;  /* 0x80ffffff5c5c2810 */ /* 0x000fe20007ffe0ff */
[----:B------:R-:W-:Y:S01]  /*118f0*/  ISETP.GE.U32.AND P2, PT, R79, 0x7f000001, PT ;  /* 0x7f0000014f00780c */ /* 0x000fe20003f46070 */
[----:B------:R-:W-:-:S03]  /*11900*/  ISETP.GE.U32.AND P0, PT, R55, 0x7f000001, PT ;  /* 0x7f0000013700780c */ /* 0x000fc60003f06070 */
[----:B------:R-:W-:-:S04]  /*11910*/  @P1 IADD3 R81, PT, PT, R81, -0x7f000001, RZ ;  /* 0x80ffffff51511810 */ /* 0x000fc80007ffe0ff */
[----:B------:R-:W-:-:S05]  /*11920*/  IADD3 R53, PT, PT, R53, R81, RZ ;  /* 0x0000005135357210 */ /* 0x000fca0007ffe0ff */
[----:B------:R-:W-:Y:S02]  /*11930*/  @P2 IADD3 R79, PT, PT, R79, -0x7f000001, RZ ;  /* 0x80ffffff4f4f2810 */ /* 0x000fe40007ffe0ff */
[----:B------:R-:W-:-:S04]  /*11940*/  @P0 IADD3 R55, PT, PT, R55, -0x7f000001, RZ ;  /* 0x80ffffff37370810 */ /* 0x000fc80007ffe0ff */
[----:B------:R-:W-:Y:S01]  /*11950*/  IADD3 R55, PT, PT, R55, R79, RZ ;  /* 0x0000004f37377210 */ /* 0x000fe20007ffe0ff */
[----:B---3--:R-:W-:-:S04]  /*11960*/  IMAD.WIDE.U32 R8, R93, R177, RZ ;  /* 0x000000b15d087225 */ /* 0x008fc800078e00ff */
        /* <DEDUP_REMOVED lines=9> */
[----:B------:R-:W-:-:S04]  /*11a00*/  IMAD R79, R8, 0x7effffff, RZ ;  /* 0x7effffff084f7824 */ /* 0x000fc800078e02ff */
[----:B------:R-:W-:Y:S02]  /*11a10*/  IMAD.HI.U32 R79, R79, 0x7f000001, R8 ;  /* 0x7f0000014f4f7827 */ /* 0x000fe400078e0008 */
[----:B------:R-:W0:Y:S02]  /*11a20*/  LDC.64 R8, c[0x0][0x380] ;  /* 0x0000e000ff087b82 */ /* 0x000e240000000a00 */
[----:B0-----:R-:W2:Y:S04]  /*11a30*/  LDG.E R95, desc[UR8][R8.64+0x38] ;  /* 0x00003808085f7981 */ /* 0x001ea8000c1e1900 */
[----:B------:R-:W3:Y:S04]  /*11a40*/  LDG.E R98, desc[UR8][R8.64+0x3c] ;  /* 0x00003c0808627981 */ /* 0x000ee8000c1e1900 */
[----:B------:R-:W4:Y:S04]  /*11a50*/  LDG.E R101, desc[UR8][R8.64+0x40] ;  /* 0x0000400808657981 */ /* 0x000f28000c1e1900 */
[----:B------:R2:W3:Y:S01]  /*11a60*/  LDG.E R102, desc[UR8][R8.64+0x44] ;  /* 0x0000440808667981 */ /* 0x0004e2000c1e1900 */
[----:B------:R-:W-:Y:S01]  /*11a70*/  IADD3 R41, PT, PT, R41, R82, RZ ;  /* 0x0000005229297210 */ /* 0x000fe20007ffe0ff */
[----:B------:R-:W-:-:S04]  /*11a80*/  ISETP.GE.U32.AND P1, PT, R47, 0x7f000001, PT ;  /* 0x7f0000012f00780c */ /* 0x000fc80003f26070 */
[----:B------:R-:W-:Y:S01]  /*11a90*/  ISETP.GE.U32.AND P0, PT, R41, 0x7f000001, PT ;  /* 0x7f0000012900780c */ /* 0x000fe20003f06070 */
[----:B------:R-:W-:-:S08]  /*11aa0*/  ISETP.GE.U32.AND P3, PT, R87, 0x7f000001, PT ;  /* 0x7f0000015700780c */ /* 0x000fd00003f66070 */
[----:B------:R-:W-:-:S04]  /*11ab0*/  @P1 IADD3 R47, PT, PT, R47, -0x7f000001, RZ ;  /* 0x80ffffff2f2f1810 */ /* 0x000fc80007ffe0ff */
[----:B------:R-:W-:Y:S01]  /*11ac0*/  @P0 IADD3 R41, PT, PT, R41, -0x7f000001, RZ ;  /* 0x80ffffff29290810 */ /* 0x000fe20007ffe0ff */
[----:B------:R-:W-:Y:S01]  /*11ad0*/  ISETP.GE.U32.AND P0, PT, R53, 0x7f000001, PT ;  /* 0x7f0000013500780c */ /* 0x000fe20003f06070 */
[----:B------:R-:W-:Y:S01]  /*11ae0*/  ISETP.GE.U32.AND P1, PT, R77, 0x7f000001, PT ;  /* 0x7f0000014d00780c */ /* 0x000fe20003f26070 */
[----:B------:R-:W-:-:S04]  /*11af0*/  @P3 IADD3 R87, PT, PT, R87, -0x7f000001, RZ ;  /* 0x80ffffff57573810 */ /* 0x000fc80007ffe0ff */
[----:B------:R-:W-:-:S07]  /*11b00*/  IADD3 R87, PT, PT, R92, R87, RZ ;  /* 0x000000575c577210 */ /* 0x000fce0007ffe0ff */
[----:B------:R-:W-:Y:S01]  /*11b10*/  @P0 IADD3 R53, PT, PT, R53, -0x7f000001, RZ ;  /* 0x80ffffff35350810 */ /* 0x000fe20007ffe0ff */
[----:B------:R-:W-:Y:S01]  /*11b20*/  ISETP.GE.U32.AND P0, PT, R87, 0x7f000001, PT ;  /* 0x7f0000015700780c */ /* 0x000fe20003f06070 */
[----:B------:R-:W-:Y:S01]  /*11b30*/  @P1 IADD3 R77, PT, PT, R77, -0x7f000001, RZ ;  /* 0x80ffffff4d4d1810 */ /* 0x000fe20007ffe0ff */
[----:B------:R-:W-:Y:S01]  /*11b40*/  ISETP.GE.U32.AND P1, PT, R88, 0x7f000001, PT ;  /* 0x7f0000015800780c */ /* 0x000fe20003f26070 */
[----:B------:R-:W-:-:S10]  /*11b50*/  ISETP.GE.U32.AND P3, PT, R91, 0x7f000001, PT ;  /* 0x7f0000015b00780c */ /* 0x000fd40003f66070 */
[----:B------:R-:W-:Y:S01]  /*11b60*/  @P0 IADD3 R87, PT, PT, R87, -0x7f000001, RZ ;  /* 0x80ffffff57570810 */ /* 0x000fe20007ffe0ff */
[----:B------:R-:W-:Y:S01]  /*11b70*/  ISETP.GE.U32.AND P0, PT, R55, 0x7f000001, PT ;  /* 0x7f0000013700780c */ /* 0x000fe20003f06070 */
[----:B------:R-:W-:Y:S01]  /*11b80*/  @P1 IADD3 R88, PT, PT, R88, -0x7f000001, RZ ;  /* 0x80ffffff58581810 */ /* 0x000fe20007ffe0ff */
[----:B------:R-:W-:Y:S01]  /*11b90*/  ISETP.GE.U32.AND P1, PT, R57, 0x7f000001, PT ;  /* 0x7f0000013900780c */ /* 0x000fe20003f26070 */
[----:B------:R-:W-:Y:S01]  /*11ba0*/  @P3 IADD3 R91, PT, PT, R91, -0x7f000001, RZ ;  /* 0x80ffffff5b5b3810 */ /* 0x000fe20007ffe0ff */
[----:B------:R-:W-:-:S03]  /*11bb0*/  ISETP.GE.U32.AND P2, PT, R61, 0x7f000001, PT ;  /* 0x7f0000013d00780c */ /* 0x000fc60003f46070 */
[----:B------:R-:W-:Y:S01]  /*11bc0*/  IADD3 R91, PT, PT, R47, R91, RZ ;  /* 0x0000005b2f5b7210 */ /* 0x000fe20007ffe0ff */
[----:B------:R-:W-:-:S05]  /*11bd0*/  ISETP.GE.U32.AND P3, PT, R89, 0x7f000001, PT ;  /* 0x7f0000015900780c */ /* 0x000fca0003f66070 */
[----:B------:R-:W-:Y:S01]  /*11be0*/  @P0 IADD3 R55, PT, PT, R55, -0x7f000001, RZ ;  /* 0x80ffffff37370810 */ /* 0x000fe20007ffe0ff */
[----:B------:R-:W-:Y:S01]  /*11bf0*/  ISETP.GE.U32.AND P0, PT, R91, 0x7f000001, PT ;  /* 0x7f0000015b00780c */ /* 0x000fe20003f06070 */
[----:B------:R-:W-:Y:S01]  /*11c00*/  @P1 IADD3 R57, PT, PT, R57, -0x7f000001, RZ ;  /* 0x80ffffff39391810 */ /* 0x000fe20007ffe0ff */
[----:B------:R-:W-:Y:S01]  /*11c10*/  ISETP.GE.U32.AND P1, PT, R75, 0x7f000001, PT ;  /* 0x7f0000014b00780c */ /* 0x000fe20003f26070 */
[----:B------:R-:W-:Y:S02]  /*11c20*/  IADD3 R53, PT, PT, R53, R88, RZ ;  /* 0x0000005835357210 */ /* 0x000fe40007ffe0ff */
[----:B------:R-:W-:Y:S02]  /*11c30*/  IADD3 R87, PT, PT, R87, R57, RZ ;  /* 0x0000003957577210 */ /* 0x000fe40007ffe0ff */
[----:B------:R-:W-:Y:S02]  /*11c40*/  IADD3 R23, PT, PT, R41, R77, RZ ;  /* 0x0000004d29177210 */ /* 0x000fe40007ffe0ff */
[----:B------:R-:W-:-:S02]  /*11c50*/  @P2 IADD3 R61, PT, PT, R61, -0x7f000001, RZ ;  /* 0x80ffffff3d3d2810 */ /* 0x000fc40007ffe0ff */
[----:B------:R-:W-:Y:S01]  /*11c60*/  @P3 IADD3 R89, PT, PT, R89, -0x7f000001, RZ ;  /* 0x80ffffff59593810 */ /* 0x000fe20007ffe0ff */
[----:B------:R-:W-:Y:S01]  /*11c70*/  ISETP.GE.U32.AND P3, PT, R24, 0x7f000001, PT ;  /* 0x7f0000011800780c */ /* 0x000fe20003f66070 */
[----:B------:R-:W-:Y:S01]  /*11c80*/  ISETP.GE.U32.AND P2, PT, R87, 0x7f000001, PT ;  /* 0x7f0000015700780c */ /* 0x000fe20003f46070 */
[----:B------:R-:W-:Y:S01]  /*11c90*/  @P0 IADD3 R91, PT, PT, R91, -0x7f000001, RZ ;  /* 0x80ffffff5b5b0810 */ /* 0x000fe20007ffe0ff */
[----:B------:R-:W-:Y:S01]  /*11ca0*/  ISETP.GE.U32.AND P0, PT, R53, 0x7f000001, PT ;  /* 0x7f0000013500780c */ /* 0x000fe20003f06070 */
[----:B------:R-:W-:Y:S01]  /*11cb0*/  @P1 IADD3 R75, PT, PT, R75, -0x7f000001, RZ ;  /* 0x80ffffff4b4b1810 */ /* 0x000fe20007ffe0ff */
[----:B------:R-:W-:-:S03]  /*11cc0*/  ISETP.GE.U32.AND P1, PT, R23, 0x7f000001, PT ;  /* 0x7f0000011700780c */ /* 0x000fc60003f26070 */
[----:B------:R-:W-:-:S05]  /*11cd0*/  IADD3 R41, PT, PT, R55, R75, RZ ;  /* 0x0000004b37297210 */ /* 0x000fca0007ffe0ff */
[----:B------:R-:W-:Y:S02]  /*11ce0*/  @P3 IADD3 R24, PT, PT, R24, -0x7f000001, RZ ;  /* 0x80ffffff18183810 */ /* 0x000fe40007ffe0ff */
[----:B------:R-:W-:Y:S02]  /*11cf0*/  @P2 IADD3 R87, PT, PT, R87, -0x7f000001, RZ ;  /* 0x80ffffff57572810 */ /* 0x000fe40007ffe0ff */
[----:B------:R-:W-:Y:S01]  /*11d00*/  @P0 IADD3 R53, PT, PT, R53, -0x7f000001, RZ ;  /* 0x80ffffff35350810 */ /* 0x000fe20007ffe0ff */
[----:B------:R-:W-:Y:S01]  /*11d10*/  ISETP.GE.U32.AND P0, PT, R41, 0x7f000001, PT ;  /* 0x7f0000012900780c */ /* 0x000fe20003f06070 */
[----:B------:R-:W-:Y:S01]  /*11d20*/  @P1 IADD3 R23, PT, PT, R23, -0x7f000001, RZ ;  /* 0x80ffffff17171810 */ /* 0x000fe20007ffe0ff */
[----:B------:R-:W-:Y:S01]  /*11d30*/  ISETP.GE.U32.AND P1, PT, R90, 0x7f000001, PT ;  /* 0x7f0000015a00780c */ /* 0x000fe20003f26070 */
[----:B------:R-:W-:Y:S01]  /*11d40*/  IADD3 R24, PT, PT, R87, R24, RZ ;  /* 0x0000001857187210 */ /* 0x000fe20007ffe0ff */
[----:B------:R-:W-:-:S04]  /*11d50*/  ISETP.GE.U32.AND P5, PT, R62, 0x7f000001, PT ;  /* 0x7f0000013e00780c */ /* 0x000fc80003fa6070 */
[----:B------:R-:W-:Y:S01]  /*11d60*/  ISETP.GE.U32.AND P4, PT, R24, 0x7f000001, PT ;  /* 0x7f0000011800780c */ /* 0x000fe20003f86070 */
[----:B------:R-:W-:-:S04]  /*11d70*/  IADD3 R91, PT, PT, R91, R61, RZ ;  /* 0x0000003d5b5b7210 */ /* 0x000fc80007ffe0ff */
[----:B------:R-:W-:Y:S01]  /*11d80*/  @P0 IADD3 R41, PT, PT, R41, -0x7f000001, RZ ;  /* 0x80ffffff29290810 */ /* 0x000fe20007ffe0ff */
[----:B------:R-:W-:Y:S01]  /*11d90*/  ISETP.GE.U32.AND P0, PT, R188, UR6, PT ;  /* 0x00000006bc007c0c */ /* 0x000fe2000bf06070 */
[----:B------:R-:W-:Y:S01]  /*11da0*/  @P1 IADD3 R90, PT, PT, R90, -0x7f000001, RZ ;  /* 0x80ffffff5a5a1810 */ /* 0x000fe20007ffe0ff */
[----:B------:R-:W-:Y:S01]  /*11db0*/  ISETP.GE.U32.AND P3, PT, R49, 0x7f000001, PT ;  /* 0x7f0000013100780c */ /* 0x000fe20003f66070 */
[----:B------:R-:W-:Y:S01]  /*11dc0*/  ISETP.GE.U32.AND P1, PT, R91, 0x7f000001, PT ;  /* 0x7f0000015b00780c */ /* 0x000fe20003f26070 */
[----:B------:R-:W-:-:S03]  /*11dd0*/  @P5 IADD3 R62, PT, PT, R62, -0x7f000001, RZ ;  /* 0x80ffffff3e3e5810 */ /* 0x000fc60007ffe0ff */
[----:B------:R-:W-:-:S04]  /*11de0*/  @P4 IADD3 R24, PT, PT, R24, -0x7f000001, RZ ;  /* 0x80ffffff18184810 */ /* 0x000fc80007ffe0ff */
[----:B------:R-:W-:-:S04]  /*11df0*/  IADD3 R24, PT, PT, R24, R62, RZ ;  /* 0x0000003e18187210 */ /* 0x000fc80007ffe0ff */
[----:B------:R-:W-:Y:S02]  /*11e00*/  @P3 IADD3 R49, PT, PT, R49, -0x7f000001, RZ ;  /* 0x80ffffff31313810 */ /* 0x000fe40007ffe0ff */
[----:B------:R-:W-:Y:S02]  /*11e10*/  @P1 IADD3 R91, PT, PT, R91, -0x7f000001, RZ ;  /* 0x80ffffff5b5b1810 */ /* 0x000fe40007ffe0ff */
[----:B------:R-:W-:Y:S02]  /*11e20*/  IADD3 R89, PT, PT, R23, R89, RZ ;  /* 0x0000005917597210 */ /* 0x000fe40007ffe0ff */
[----:B------:R-:W-:Y:S01]  /*11e30*/  IADD3 R23, PT, PT, R91, R49, RZ ;  /* 0x000000315b177210 */ /* 0x000fe20007ffe0ff */
[----:B------:R-:W0:Y:S02]  /*11e40*/  LDC.64 R86, c[0x0][0x380] ;  /* 0x0000e000ff567b82 */ /* 0x000e240000000a00 */
[----:B0-----:R-:W4:Y:S04]  /*11e50*/  LDG.E R94, desc[UR8][R86.64+0x48] ;  /* 0x00004808565e7981 */ /* 0x001f28000c1e1900 */
[----:B------:R-:W4:Y:S04]  /*11e60*/  LDG.E R97, desc[UR8][R86.64+0x4c] ;  /* 0x00004c0856617981 */ /* 0x000f28000c1e1900 */
[----:B------:R-:W4:Y:S01]  /*11e70*/  LDG.E R100, desc[UR8][R86.64+0x50] ;  /* 0x0000500856647981 */ /* 0x000f22000c1e1900 */
[----:B--2---:R-:W-:-:S04]  /*11e80*/  IMAD.WIDE.U32 R8, R95, R181, RZ ;  /* 0x000000b55f087225 */ /* 0x004fc800078e00ff */
[----:B------:R-:W-:-:S04]  /*11e90*/  IMAD R77, R8, 0x7effffff, RZ ;  /* 0x7effffff084d7824 */ /* 0x000fc800078e02ff */
[----:B------:R-:W-:-:S04]  /*11ea0*/  IMAD.HI.U32 R77, R77, 0x7f000001, R8 ;  /* 0x7f0000014d4d7827 */ /* 0x000fc800078e0008 */
        /* <DEDUP_REMOVED lines=8> */
[----:B------:R-:W-:Y:S01]  /*11f30*/  IMAD.HI.U32 R55, R55, 0x7f000001, R8 ;  /* 0x7f00000137377827 */ /* 0x000fe200078e0008 */
[----:B------:R-:W-:-:S04]  /*11f40*/  IADD3 R8, PT, PT, R188, -UR6, RZ ;  /* 0x80000006bc087c10 */ /* 0x000fc8000fffe0ff */
[----:B------:R-:W-:Y:S01]  /*11f50*/  @!P0 IADD3 R8, PT, PT, R8, 0x7f000001, RZ ;  /* 0x7f00000108088810 */ /* 0x000fe20007ffe0ff */
[----:B------:R-:W-:-:S04]  /*11f60*/  ISETP.GE.U32.AND P0, PT, R24, 0x7f000001, PT ;  /* 0x7f0000011800780c */ /* 0x000fc80003f06070 */
[----:B------:R-:W-:-:S04]  /*11f70*/  IMAD.WIDE.U32 R8, R188, R8, RZ ;  /* 0x00000008bc087225 */ /* 0x000fc800078e00ff */
[----:B------:R-:W-:-:S04]  /*11f80*/  IMAD R49, R8, 0x7effffff, RZ ;  /* 0x7effffff08317824 */ /* 0x000fc800078e02ff */
[----:B------:R-:W-:Y:S01]  /*11f90*/  IMAD.HI.U32 R8, R49, 0x7f000001, R8 ;  /* 0x7f00000131087827 */ /* 0x000fe200078e0008 */
[----:B------:R-:W-:-:S04]  /*11fa0*/  @P0 IADD3 R24, PT, PT, R24, -0x7f000001, RZ ;  /* 0x80ffffff18180810 */ /* 0x000fc80007ffe0ff */
[----:B------:R-:W-:-:S13]  /*11fb0*/  ISETP.GE.U32.AND P0, PT, R8, 0x7f000001, PT ;  /* 0x7f0000010800780c */ /* 0x000fda0003f06070 */
[----:B------:R-:W-:-:S05]  /*11fc0*/  @P0 IADD3 R8, PT, PT, R8, -0x7f000001, RZ ;  /* 0x80ffffff08080810 */ /* 0x000fca0007ffe0ff */
[----:B------:R-:W-:-:S04]  /*11fd0*/  IMAD.WIDE.U32 R8, R201, R8, RZ ;  /* 0x00000008c9087225 */ /* 0x000fc800078e00ff */
[----:B------:R-:W-:-:S04]  /*11fe0*/  IMAD R62, R8, 0x7effffff, RZ ;  /* 0x7effffff083e7824 */ /* 0x000fc800078e02ff */
[----:B------:R-:W-:Y:S02]  /*11ff0*/  IMAD.HI.U32 R62, R62, 0x7f000001, R8 ;  /* 0x7f0000013e3e7827 */ /* 0x000fe400078e0008 */
[----:B------:R-:W2:Y:S01]  /*12000*/  LDL.64 R8, [R1+0x100] ;  /* 0x0001000001087983 */ /* 0x000ea20000100a00 */
[----:B------:R-:W-:-:S13]  /*12010*/  ISETP.GE.U32.AND P1, PT, R11, 0x7f000001, PT ;  /* 0x7f0000010b00780c */ /* 0x000fda0003f26070 */
[----:B------:R-:W-:-:S04]  /*12020*/  @P1 IADD3 R11, PT, PT, R11, -0x7f000001, RZ ;  /* 0x80ffffff0b0b1810 */ /* 0x000fc80007ffe0ff */
[----:B------:R-:W-:Y:S01]  /*12030*/  IADD3 R11, PT, PT, R24, R11, RZ ;  /* 0x0000000b180b7210 */ /* 0x000fe20007ffe0ff */
[----:B------:R-:W-:-:S04]  /*12040*/  ISETP.GE.U32.AND P1, PT, R10, 0x7f000001, PT ;  /* 0x7f0000010a00780c */ /* 0x000fc80003f26070 */
[----:B------:R-:W-:Y:S01]  /*12050*/  ISETP.GE.U32.AND P0, PT, R11, 0x7f000001, PT ;  /* 0x7f0000010b00780c */ /* 0x000fe20003f06070 */
[----:B------:R-:W-:-:S08]  /*12060*/  ISETP.GE.U32.AND P2, PT, R51, 0x7f000001, PT ;  /* 0x7f0000013300780c */ /* 0x000fd00003f46070 */
[----:B------:R-:W-:-:S04]  /*12070*/  @P1 IADD3 R10, PT, PT, R10, -0x7f000001, RZ ;  /* 0x80ffffff0a0a1810 */ /* 0x000fc80007ffe0ff */
[----:B------:R-:W-:Y:S02]  /*12080*/  @P0 IADD3 R11, PT, PT, R11, -0x7f000001, RZ ;  /* 0x80ffffff0b0b0810 */ /* 0x000fe40007ffe0ff */
[----:B------:R-:W-:Y:S02]  /*12090*/  IADD3 R61, PT, PT, R53, R90, RZ ;  /* 0x0000005a353d7210 */ /* 0x000fe40007ffe0ff */
[----:B------:R-:W-:Y:S01]  /*120a0*/  IADD3 R24, PT, PT, R11, R10, RZ ;  /* 0x0000000a0b187210 */ /* 0x000fe20007ffe0ff */
[----:B------:R-:W-:Y:S01]  /*120b0*/  IMAD.WIDE.U32 R10, R94, R185, RZ ;  /* 0x000000b95e0a7225 */ /* 0x000fe200078e00ff */
[----:B------:R-:W-:-:S03]  /*120c0*/  @P2 IADD3 R51, PT, PT, R51, -0x7f000001, RZ ;  /* 0x80ffffff33332810 */ /* 0x000fc60007ffe0ff */
[----:B------:R-:W-:-:S04]  /*120d0*/  IMAD R53, R10, 0x7effffff, RZ ;  /* 0x7effffff0a357824 */ /* 0x000fc800078e02ff */
[----:B------:R-:W-:Y:S01]  /*120e0*/  IMAD.HI.U32 R53, R53, 0x7f000001, R10 ;  /* 0x7f00000135357827 */ /* 0x000fe200078e000a */
[----:B------:R-:W-:-:S03]  /*120f0*/  IADD3 R41, PT, PT, R41, R51, RZ ;  /* 0x0000003329297210 */ /* 0x000fc60007ffe0ff */
[----:B------:R-:W-:-:S04]  /*12100*/  IMAD.WIDE.U32 R10, R97, R186, RZ ;  /* 0x000000ba610a7225 */ /* 0x000fc800078e00ff */
[----:B------:R-:W-:-:S04]  /*12110*/  IMAD R51, R10, 0x7effffff, RZ ;  /* 0x7effffff0a337824 */ /* 0x000fc800078e02ff */
[----:B------:R-:W-:-:S04]  /*12120*/  IMAD.HI.U32 R51, R51, 0x7f000001, R10 ;  /* 0x7f00000133337827 */ /* 0x000fc800078e000a */
[----:B------:R-:W-:-:S04]  /*12130*/  IMAD.WIDE.U32 R10, R100, R187, RZ ;  /* 0x000000bb640a7225 */ /* 0x000fc800078e00ff */
[----:B------:R-:W-:-:S04]  /*12140*/  IMAD R49, R10, 0x7effffff, RZ ;  /* 0x7effffff0a317824 */ /* 0x000fc800078e02ff */
[----:B------:R-:W-:Y:S02]  /*12150*/  IMAD.HI.U32 R49, R49, 0x7f000001, R10 ;  /* 0x7f00000131317827 */ /* 0x000fe400078e000a */
[----:B--2---:R-:W2:Y:S01]  /*12160*/  LD.E R10, desc[UR8][R8.64+0x360] ;  /* 0x00036008080a7980 */ /* 0x004ea2000c101900 */
[----:B------:R-:W-:Y:S01]  /*12170*/  ISETP.GE.U32.AND P1, PT, R83, 0x7f000001, PT ;  /* 0x7f0000015300780c */ /* 0x000fe20003f26070 */
[----:B------:R-:W-:Y:S01]  /*12180*/  ISETP.GE.U32.AND P0, PT, R24, 0x7f000001, PT ;  /* 0x7f0000011800780c */ /* 0x000fe20003f06070 */
[----:B------:R-:W-:Y:S01]  /*12190*/  ISETP.GE.U32.AND P4, PT, R62, 0x7f000001, PT ;  /* 0x7f0000013e00780c */ /* 0x000fe20003f86070 */
[----:B------:R-:W-:Y:S01]  /*121a0*/  ISETP.GE.U32.AND P3, PT, R79, 0x7f000001, PT ;  /* 0x7f0000014f00780c */ /* 0x000fe20003f66070 */
[----:B------:R-:W3:Y:S09]  /*121b0*/  LD.E R75, desc[UR8][R8.64+0x368] ;  /* 0x00036808084b7980 */ /* 0x000ef2000c101900 */
[----:B------:R-:W-:-:S02]  /*121c0*/  @P1 IADD3 R83, PT, PT, R83, -0x7f000001, RZ ;  /* 0x80ffffff53531810 */ /* 0x000fc40007ffe0ff */
[----:B------:R-:W-:-:S04]  /*121d0*/  @P0 IADD3 R24, PT, PT, R24, -0x7f000001, RZ ;  /* 0x80ffffff18180810 */ /* 0x000fc80007ffe0ff */
[----:B------:R-:W-:Y:S01]  /*121e0*/  IADD3 R24, PT, PT, R24, R83, RZ ;  /* 0x0000005318187210 */ /* 0x000fe20007ffe0ff */
[----:B------:R-:W-:-:S04]  /*121f0*/  ISETP.GE.U32.AND P1, PT, R63, 0x7f000001, PT ;  /* 0x7f0000013f00780c */ /* 0x000fc80003f26070 */
[----:B------:R-:W-:-:S09]  /*12200*/  ISETP.GE.U32.AND P0, PT, R24, 0x7f000001, PT ;  /* 0x7f0000011800780c */ /* 0x000fd20003f06070 */
[----:B------:R-:W-:-:S04]  /*12210*/  @P1 IADD3 R63, PT, PT, R63, -0x7f000001, RZ ;  /* 0x80ffffff3f3f1810 */ /* 0x000fc80007ffe0ff */
[----:B------:R-:W-:-:S04]  /*12220*/  @P0 IADD3 R24, PT, PT, R24, -0x7f000001, RZ ;  /* 0x80ffffff18180810 */ /* 0x000fc80007ffe0ff */
[----:B------:R-:W-:Y:S01]  /*12230*/  IADD3 R24, PT, PT, R24, R63, RZ ;  /* 0x0000003f18187210 */ /* 0x000fe20007ffe0ff */
[----:B------:R-:W-:-:S04]  /*12240*/  ISETP.GE.U32.AND P1, PT, R81, 0x7f000001, PT ;  /* 0x7f0000015100780c */ /* 0x000fc80003f26070 */
[----:B------:R-:W-:Y:S01]  /*12250*/  ISETP.GE.U32.AND P0, PT, R24, 0x7f000001, PT ;  /* 0x7f0000011800780c */ /* 0x000fe20003f06070 */
[----:B------:R-:W-:-:S08]  /*12260*/  @P4 IADD3 R62, PT, PT, R62, -0x7f000001, RZ ;  /* 0x80ffffff3e3e4810 */ /* 0x000fd00007ffe0ff */
[----:B------:R-:W-:-:S04]  /*12270*/  @P1 IADD3 R81, PT, PT, R81, -0x7f000001, RZ ;  /* 0x80ffffff51511810 */ /* 0x000fc80007ffe0ff */
[----:B------:R-:W-:-:S04]  /*12280*/  @P0 IADD3 R24, PT, PT, R24, -0x7f000001, RZ ;  /* 0x80ffffff18180810 */ /* 0x000fc80007ffe0ff */
[----:B------:R-:W-:-:S05]  /*12290*/  IADD3 R24, PT, PT, R24, R81, RZ ;  /* 0x0000005118187210 */ /* 0x000fca0007ffe0ff */
[----:B------:R-:W-:Y:S01]  /*122a0*/  ISETP.GE.U32.AND P2, PT, R24, 0x7f000001, PT ;  /* 0x7f0000011800780c */ /* 0x000fe20003f46070 */
[----:B------:R-:W-:-:S12]  /*122b0*/  @P3 IADD3 R79, PT, PT, R79, -0x7f000001, RZ ;  /* 0x80ffffff4f4f3810 */ /* 0x000fd80007ffe0ff */
[----:B------:R-:W-:-:S04]  /*122c0*/  @P2 IADD3 R24, PT, PT, R24, -0x7f000001, RZ ;  /* 0x80ffffff18182810 */ /* 0x000fc80007ffe0ff */
[----:B------:R-:W-:Y:S02]  /*122d0*/  IADD3 R24, PT, PT, R24, R79, RZ ;  /* 0x0000004f18187210 */ /* 0x000fe40007ffe0ff */
[----:B------:R0:W4:Y:S01]  /*122e0*/  LD.E R79, desc[UR8][R8.64+0x36c] ;  /* 0x00036c08084f7980 */ /* 0x000122000c101900 */
[----:B--2---:R-:W-:-:S04]  /*122f0*/  IMAD.WIDE.U32 R10, R10, R62, RZ ;  /* 0x0000003e0a0a7225 */ /* 0x004fc800078e00ff */
[----:B------:R-:W-:-:S04]  /*12300*/  IMAD R63, R10, 0x7effffff, RZ ;  /* 0x7effffff0a3f7824 */ /* 0x000fc800078e02ff */
[----:B------:R-:W-:Y:S02]  /*12310*/  IMAD.HI.U32 R10, R63, 0x7f000001, R10 ;  /* 0x7f0000013f0a7827 */ /* 0x000fe400078e000a */
[----:B------:R-:W0:Y:S04]  /*12320*/  LD.E R11, desc[UR8][R8.64+0x364] ;  /* 0x00036408080b7980 */ /* 0x000e28000c101900 */
[----:B------:R-:W2:Y:S01]  /*12330*/  LDL R63, [R1+0x110] ;  /* 0x00011000013f7983 */ /* 0x000ea20000100800 */
[----:B------:R-:W-:Y:S01]  /*12340*/  ISETP.GE.U32.AND P0, PT, R89, 0x7f000001, PT ;  /* 0x7f0000015900780c */ /* 0x000fe20003f06070 */
[----:B------:R-:W-:-:S12]  /*12350*/  ISETP.GE.U32.AND P1, PT, R45, 0x7f000001, PT ;  /* 0x7f0000012d00780c */ /* 0x000fd80003f26070 */
[----:B------:R-:W-:Y:S01]  /*12360*/  @P0 IADD3 R89, PT, PT, R89, -0x7f000001, RZ ;  /* 0x80ffffff59590810 */ /* 0x000fe20007ffe0ff */
[----:B------:R-:W-:Y:S01]  /*12370*/  ISETP.GE.U32.AND P0, PT, R24, 0x7f000001, PT ;  /* 0x7f0000011800780c */ /* 0x000fe20003f06070 */
[----:B------:R-:W-:Y:S01]  /*12380*/  @P1 IADD3 R45, PT, PT, R45, -0x7f000001, RZ ;  /* 0x80ffffff2d2d1810 */ /* 0x000fe20007ffe0ff */
[----:B------:R-:W-:-:S11]  /*12390*/  ISETP.GE.U32.AND P1, PT, R77, 0x7f000001, PT ;  /* 0x7f0000014d00780c */ /* 0x000fd60003f26070 */
[----:B------:R-:W-:Y:S01]  /*123a0*/  @P0 IADD3 R24, PT, PT, R24, -0x7f000001, RZ ;  /* 0x80ffffff18180810 */ /* 0x000fe20007ffe0ff */
[----:B------:R-:W-:Y:S01]  /*123b0*/  ISETP.GE.U32.AND P0, PT, R10, 0x7f000001, PT ;  /* 0x7f0000010a00780c */ /* 0x000fe20003f06070 */
[----:B------:R-:W-:-:S04]  /*123c0*/  @P1 IADD3 R77, PT, PT, R77, -0x7f000001, RZ ;  /* 0x80ffffff4d4d1810 */ /* 0x000fc80007ffe0ff */
[----:B------:R-:W-:Y:S02]  /*123d0*/  IADD3 R24, PT, PT, R24, R77, RZ ;  /* 0x0000004d18187210 */ /* 0x000fe40007ffe0ff */
[----:B------:R-:W4:Y:S06]  /*123e0*/  LDL R77, [R1+0x118] ;  /* 0x00011800014d7983 */ /* 0x000f2c0000100800 */
[----:B------:R-:W-:Y:S01]  /*123f0*/  @P0 IADD3 R10, PT, PT, R10, -0x7f000001, RZ ;  /* 0x80ffffff0a0a0810 */ /* 0x000fe20007ffe0ff */
[----:B0-----:R-:W-:-:S04]  /*12400*/  IMAD.WIDE.U32 R8, R11, R62, RZ ;  /* 0x0000003e0b087225 */ /* 0x001fc800078e00ff */
[----:B------:R-:W-:-:S04]  /*12410*/  IMAD R11, R8, 0x7effffff, RZ ;  /* 0x7effffff080b7824 */ /* 0x000fc800078e02ff */
[----:B------:R-:W-:-:S04]  /*12420*/  IMAD.HI.U32 R11, R11, 0x7f000001, R8 ;  /* 0x7f0000010b0b7827 */ /* 0x000fc800078e0008 */
[----:B---3--:R-:W-:-:S04]  /*12430*/  IMAD.WIDE.U32 R8, R75, R62, RZ ;  /* 0x0000003e4b087225 */ /* 0x008fc800078e00ff */
[----:B------:R-:W-:Y:S01]  /*12440*/  IMAD R75, R8, 0x7effffff, RZ ;  /* 0x7effffff084b7824 */ /* 0x000fe200078e02ff */
[----:B--2---:R-:W-:Y:S02]  /*12450*/  IADD3 R10, PT, PT, R10, R63, RZ ;  /* 0x0000003f0a0a7210 */ /* 0x004fe40007ffe0ff */
[----:B------:R-:W2:Y:S01]  /*12460*/  LDL R63, [R1+0x11c] ;  /* 0x00011c00013f7983 */ /* 0x000ea20000100800 */
[----:B------:R-:W-:-:S04]  /*12470*/  IMAD.HI.U32 R75, R75, 0x7f000001, R8 ;  /* 0x7f0000014b4b7827 */ /* 0x000fc800078e0008 */
[----:B----4-:R-:W-:Y:S02]  /*12480*/  IMAD.WIDE.U32 R8, R79, R62, RZ ;  /* 0x0000003e4f087225 */ /* 0x010fe400078e00ff */
[----:B------:R-:W3:Y:S02]  /*12490*/  LDL R79, [R1+0x114] ;  /* 0x00011400014f7983 */ /* 0x000ee40000100800 */
[----:B------:R-:W-:-:S04]  /*124a0*/  IMAD R62, R8, 0x7effffff, RZ ;  /* 0x7effffff083e7824 */ /* 0x000fc800078e02ff */
[----:B------:R-:W-:Y:S02]  /*124b0*/  IMAD.HI.U32 R62, R62, 0x7f000001, R8 ;  /* 0x7f0000013e3e7827 */ /* 0x000fe400078e0008 */
[----:B------:R-:W4:Y:S01]  /*124c0*/  LDL.64 R8, [R1+0x100] ;  /* 0x0001000001087983 */ /* 0x000f220000100a00 */
[----:B------:R-:W-:-:S13]  /*124d0*/  ISETP.GE.U32.AND P0, PT, R11, 0x7f000001, PT ;  /* 0x7f0000010b00780c */ /* 0x000fda0003f06070 */
[----:B------:R-:W-:Y:S01]  /*124e0*/  @P0 IADD3 R11, PT, PT, R11, -0x7f000001, RZ ;  /* 0x80ffffff0b0b0810 */ /* 0x000fe20007ffe0ff */
[----:B------:R-:W-:-:S13]  /*124f0*/  ISETP.GE.U32.AND P0, PT, R75, 0x7f000001, PT ;  /* 0x7f0000014b00780c */ /* 0x000fda0003f06070 */
[----:B------:R-:W-:Y:S01]  /*12500*/  @P0 IADD3 R75, PT, PT, R75, -0x7f000001, RZ ;  /* 0x80ffffff4b4b0810 */ /* 0x000fe20007ffe0ff */
[----:B------:R-:W-:-:S03]  /*12510*/  ISETP.GE.U32.AND P0, PT, R62, 0x7f000001, PT ;  /* 0x7f0000013e00780c */ /* 0x000fc60003f06070 */
[----:B------:R-:W-:-:S10]  /*12520*/  IADD3 R75, PT, PT, R75, R77, RZ ;  /* 0x0000004d4b4b7210 */ /* 0x000fd40007ffe0ff */
[----:B------:R-:W-:Y:S01]  /*12530*/  @P0 IADD3 R62, PT, PT, R62, -0x7f000001, RZ ;  /* 0x80ffffff3e3e0810 */ /* 0x000fe20007ffe0ff */
[C---:B------:R-:W-:Y:S01]  /*12540*/  ISETP.GE.U32.AND P1, PT, R10.reuse, 0x7f000001, PT ;  /* 0x7f0000010a00780c */ /* 0x040fe20003f26070 */
[----:B------:R-:W-:Y:S01]  /*12550*/  ISETP.GE.U32.AND P2, PT, R75, 0x7f000001, PT ;  /* 0x7f0000014b00780c */ /* 0x000fe20003f46070 */
[----:B------:R0:W-:Y:S04]  /*12560*/  STL [R1+0x110], R10 ;  /* 0x0001100a01007387 */ /* 0x0001e80000100800 */
[----:B------:R1:W-:Y:S07]  /*12570*/  STL [R1+0x118], R75 ;  /* 0x0001184b01007387 */ /* 0x0003ee0000100800 */
[----:B0-----:R-:W-:-:S02]  /*12580*/  @P1 IADD3 R10, PT, PT, R10, -0x7f000001, RZ ;  /* 0x80ffffff0a0a1810 */ /* 0x001fc40007ffe0ff */
[----:B-1----:R-:W-:-:S03]  /*12590*/  @P2 IADD3 R75, PT, PT, R75, -0x7f000001, RZ ;  /* 0x80ffffff4b4b2810 */ /* 0x002fc60007ffe0ff */
[----:B------:R-:W-:Y:S04]  /*125a0*/  STL [R1+0x110], R10 ;  /* 0x0001100a01007387 */ /* 0x000fe80000100800 */
[----:B------:R-:W-:Y:S01]  /*125b0*/  STL [R1+0x118], R75 ;  /* 0x0001184b01007387 */ /* 0x000fe20000100800 */
[----:B--2---:R-:W-:Y:S02]  /*125c0*/  IADD3 R62, PT, PT, R62, R63, RZ ;  /* 0x0000003f3e3e7210 */ /* 0x004fe40007ffe0ff */
[----:B---3--:R-:W-:-:S03]  /*125d0*/  IADD3 R11, PT, PT, R11, R79, RZ ;  /* 0x0000004f0b0b7210 */ /* 0x008fc60007ffe0ff */
[----:B------:R-:W-:Y:S02]  /*125e0*/  ISETP.GE.U32.AND P3, PT, R62, 0x7f000001, PT ;  /* 0x7f0000013e00780c */ /* 0x000fe40003f66070 */
[C---:B------:R-:W-:Y:S01]  /*125f0*/  ISETP.GE.U32.AND P0, PT, R11.reuse, 0x7f000001, PT ;  /* 0x7f0000010b00780c */ /* 0x040fe20003f06070 */
[----:B------:R0:W-:Y:S04]  /*12600*/  STL [R1+0x114], R11 ;  /* 0x0001140b01007387 */ /* 0x0001e80000100800 */
[----:B------:R1:W-:Y:S08]  /*12610*/  STL [R1+0x11c], R62 ;  /* 0x00011c3e01007387 */ /* 0x0003f00000100800 */
[----:B0-----:R-:W-:-:S02]  /*12620*/  @P0 IADD3 R11, PT, PT, R11, -0x7f000001, RZ ;  /* 0x80ffffff0b0b0810 */ /* 0x001fc40007ffe0ff */
[----:B-1----:R-:W-:-:S03]  /*12630*/  @P3 IADD3 R62, PT, PT, R62, -0x7f000001, RZ ;  /* 0x80ffffff3e3e3810 */ /* 0x002fc60007ffe0ff */
[----:B------:R0:W-:Y:S04]  /*12640*/  STL [R1+0x114], R11 ;  /* 0x0001140b01007387 */ /* 0x0001e80000100800 */
[----:B------:R1:W-:Y:S04]  /*12650*/  STL [R1+0x11c], R62 ;  /* 0x00011c3e01007387 */ /* 0x0003e80000100800 */
[----:B----4-:R-:W2:Y:S01]  /*12660*/  LD.E R63, desc[UR8][R8.64+0x370] ;  /* 0x00037008083f7980 */ /* 0x010ea2000c101900 */
[C---:B------:R-:W-:Y:S01]  /*12670*/  ISETP.GE.U32.AND P0, PT, R189.reuse, UR6, PT ;  /* 0x00000006bd007c0c */ /* 0x040fe2000bf06070 */
[----:B------:R-:W-:-:S02]  /*12680*/  IADD3 R10, PT, PT, R189, -UR6, RZ ;  /* 0x80000006bd0a7c10 */ /* 0x000fc4000fffe0ff */
[----:B------:R-:W3:Y:S04]  /*12690*/  LD.E R79, desc[UR8][R8.64+0x374] ;  /* 0x00037408084f7980 */ /* 0x000ee8000c101900 */
[----:B------:R-:W4:Y:S04]  /*126a0*/  LD.E R75, desc[UR8][R8.64+0x378] ;  /* 0x00037808084b7980 */ /* 0x000f28000c101900 */
[----:B------:R3:W3:Y:S02]  /*126b0*/  LD.E R77, desc[UR8][R8.64+0x37c] ;  /* 0x00037c08084d7980 */ /* 0x0006e4000c101900 */
[----:B------:R-:W-:-:S05]  /*126c0*/  @!P0 IADD3 R10, PT, PT, R10, 0x7f000001, RZ ;  /* 0x7f0000010a0a8810 */ /* 0x000fca0007ffe0ff */
[----:B0-----:R-:W-:-:S04]  /*126d0*/  IMAD.WIDE.U32 R10, R189, R10, RZ ;  /* 0x0000000abd0a7225 */ /* 0x001fc800078e00ff */
[----:B-1----:R-:W-:-:S04]  /*126e0*/  IMAD R62, R10, 0x7effffff, RZ ;  /* 0x7effffff0a3e7824 */ /* 0x002fc800078e02ff */
        /* <DEDUP_REMOVED lines=9> */
[----:B------:R-:W-:-:S04]  /*12780*/  IMAD R63, R10, 0x7effffff, RZ ;  /* 0x7effffff0a3f7824 */ /* 0x000fc800078e02ff */
[----:B------:R-:W-:Y:S02]  /*12790*/  IMAD.HI.U32 R10, R63, 0x7f000001, R10 ;  /* 0x7f0000013f0a7827 */ /* 0x000fe400078e000a */
[----:B------:R-:W2:Y:S02]  /*127a0*/  LDL R63, [R1+0x110] ;  /* 0x00011000013f7983 */ /* 0x000ea40000100800 */
[----:B---3--:R-:W-:Y:S01]  /*127b0*/  IMAD.WIDE.U32 R8, R79, R62, RZ ;  /* 0x0000003e4f087225 */ /* 0x008fe200078e00ff */
[----:B------:R-:W-:Y:S01]  /*127c0*/  ISETP.GE.U32.AND P0, PT, R10, 0x7f000001, PT ;  /* 0x7f0000010a00780c */ /* 0x000fe20003f06070 */
[----:B------:R-:W3:Y:S02]  /*127d0*/  LDL R79, [R1+0x118] ;  /* 0x00011800014f7983 */ /* 0x000ee40000100800 */
[----:B------:R-:W-:-:S04]  /*127e0*/  IMAD R11, R8, 0x7effffff, RZ ;  /* 0x7effffff080b7824 */ /* 0x000fc800078e02ff */
[----:B------:R-:W-:-:S04]  /*127f0*/  IMAD.HI.U32 R11, R11, 0x7f000001, R8 ;  /* 0x7f0000010b0b7827 */ /* 0x000fc800078e0008 */
[----:B----4-:R-:W-:Y:S02]  /*12800*/  IMAD.WIDE.U32 R8, R75, R62, RZ ;  /* 0x0000003e4b087225 */ /* 0x010fe400078e00ff */
[----:B------:R-:W-:Y:S02]  /*12810*/  @P0 IADD3 R10, PT, PT, R10, -0x7f000001, RZ ;  /* 0x80ffffff0a0a0810 */ /* 0x000fe40007ffe0ff */
[----:B------:R-:W-:-:S04]  /*12820*/  IMAD R75, R8, 0x7effffff, RZ ;  /* 0x7effffff084b7824 */ /* 0x000fc800078e02ff */
[----:B------:R-:W-:-:S04]  /*12830*/  IMAD.HI.U32 R75, R75, 0x7f000001, R8 ;  /* 0x7f0000014b4b7827 */ /* 0x000fc800078e0008 */
[----:B------:R-:W-:Y:S02]  /*12840*/  IMAD.WIDE.U32 R8, R77, R62, RZ ;  /* 0x0000003e4d087225 */ /* 0x000fe400078e00ff */
[----:B------:R-:W4:Y:S02]  /*12850*/  LDL R77, [R1+0x114] ;  /* 0x00011400014d7983 */ /* 0x000f240000100800 */
[----:B------:R-:W-:-:S04]  /*12860*/  IMAD R62, R8, 0x7effffff, RZ ;  /* 0x7effffff083e7824 */ /* 0x000fc800078e02ff */
[----:B------:R-:W-:Y:S02]  /*12870*/  IMAD.HI.U32 R62, R62, 0x7f000001, R8 ;  /* 0x7f0000013e3e7827 */ /* 0x000fe400078e0008 */
[----:B------:R-:W4:Y:S01]  /*12880*/  LDL.64 R8, [R1+0x100] ;  /* 0x0001000001087983 */ /* 0x000f220000100a00 */
[C---:B------:R-:W-:Y:S01]  /*12890*/  ISETP.GE.U32.AND P0, PT, R11.reuse, 0x7f000001, PT ;  /* 0x7f0000010b00780c */ /* 0x040fe20003f06070 */
[----:B--2---:R-:W-:Y:S02]  /*128a0*/  IADD3 R10, PT, PT, R10, R63, RZ ;  /* 0x0000003f0a0a7210 */ /* 0x004fe40007ffe0ff */
[----:B------:R-:W2:Y:S10]  /*128b0*/  LDL R63, [R1+0x11c] ;  /* 0x00011c00013f7983 */ /* 0x000eb40000100800 */
[----:B------:R-:W-:Y:S01]  /*128c0*/  @P0 IADD3 R11, PT, PT, R11, -0x7f000001, RZ ;  /* 0x80ffffff0b0b0810 */ /* 0x000fe20007ffe0ff */
[----:B------:R-:W-:-:S13]  /*128d0*/  ISETP.GE.U32.AND P0, PT, R75, 0x7f000001, PT ;  /* 0x7f0000014b00780c */ /* 0x000fda0003f06070 */
[----:B------:R-:W-:Y:S01]  /*128e0*/  @P0 IADD3 R75, PT, PT, R75, -0x7f000001, RZ ;  /* 0x80ffffff4b4b0810 */ /* 0x000fe20007ffe0ff */
[----:B------:R-:W-:-:S03]  /*128f0*/  ISETP.GE.U32.AND P0, PT, R62, 0x7f000001, PT ;  /* 0x7f0000013e00780c */ /* 0x000fc60003f06070 */
[----:B---3--:R-:W-:-:S10]  /*12900*/  IADD3 R75, PT, PT, R75, R79, RZ ;  /* 0x0000004f4b4b7210 */ /* 0x008fd40007ffe0ff */
[----:B------:R-:W-:Y:S02]  /*12910*/  @P0 IADD3 R62, PT, PT, R62, -0x7f000001, RZ ;  /* 0x80ffffff3e3e0810 */ /* 0x000fe40007ffe0ff */
[----:B----4-:R-:W-:Y:S01]  /*12920*/  IADD3 R11, PT, PT, R11, R77, RZ ;  /* 0x0000004d0b0b7210 */ /* 0x010fe20007ffe0ff */
[----:B------:R-:W-:Y:S01]  /*12930*/  ISETP.GE.U32.AND P1, PT, R10, 0x7f000001, PT ;  /* 0x7f0000010a00780c */ /* 0x000fe20003f26070 */
[----:B------:R-:W-:-:S03]  /*12940*/  ISETP.GE.U32.AND P2, PT, R75, 0x7f000001, PT ;  /* 0x7f0000014b00780c */ /* 0x000fc60003f46070 */
[----:B------:R-:W-:Y:S01]  /*12950*/  ISETP.GE.U32.AND P0, PT, R11, 0x7f000001, PT ;  /* 0x7f0000010b00780c */ /* 0x000fe20003f06070 */
[----:B------:R0:W-:Y:S04]  /*12960*/  STL [R1+0x110], R10 ;  /* 0x0001100a01007387 */ /* 0x0001e80000100800 */
[----:B------:R1:W-:Y:S04]  /*12970*/  STL [R1+0x114], R11 ;  /* 0x0001140b01007387 */ /* 0x0003e80000100800 */
[----:B------:R3:W-:Y:S01]  /*12980*/  STL [R1+0x118], R75 ;  /* 0x0001184b01007387 */ /* 0x0007e20000100800 */
[----:B0-----:R-:W-:-:S03]  /*12990*/  @P1 IADD3 R10, PT, PT, R10, -0x7f000001, RZ ;  /* 0x80ffffff0a0a1810 */ /* 0x001fc60007ffe0ff */
[----:B-1----:R-:W-:Y:S02]  /*129a0*/  @P0 IADD3 R11, PT, PT, R11, -0x7f000001, RZ ;  /* 0x80ffffff0b0b0810 */ /* 0x002fe40007ffe0ff */
[----:B---3--:R-:W-:Y:S01]  /*129b0*/  @P2 IADD3 R75, PT, PT, R75, -0x7f000001, RZ ;  /* 0x80ffffff4b4b2810 */ /* 0x008fe20007ffe0ff */
[----:B------:R-:W-:Y:S04]  /*129c0*/  STL [R1+0x110], R10 ;  /* 0x0001100a01007387 */ /* 0x000fe80000100800 */
[----:B------:R-:W-:Y:S04]  /*129d0*/  STL [R1+0x114], R11 ;  /* 0x0001140b01007387 */ /* 0x000fe80000100800 */
[----:B------:R-:W-:Y:S01]  /*129e0*/  STL [R1+0x118], R75 ;  /* 0x0001184b01007387 */ /* 0x000fe20000100800 */
[----:B--2---:R-:W-:-:S05]  /*129f0*/  IADD3 R62, PT, PT, R62, R63, RZ ;  /* 0x0000003f3e3e7210 */ /* 0x004fca0007ffe0ff */
[----:B------:R-:W-:Y:S01]  /*12a00*/  ISETP.GE.U32.AND P3, PT, R62, 0x7f000001, PT ;  /* 0x7f0000013e00780c */ /* 0x000fe20003f66070 */
[----:B------:R0:W-:-:S12]  /*12a10*/  STL [R1+0x11c], R62 ;  /* 0x00011c3e01007387 */ /* 0x0001d80000100800 */
[----:B0-----:R-:W-:-:S05]  /*12a20*/  @P3 IADD3 R62, PT, PT, R62, -0x7f000001, RZ ;  /* 0x80ffffff3e3e3810 */ /* 0x001fca0007ffe0ff */
[----:B------:R0:W-:Y:S04]  /*12a30*/  STL [R1+0x11c], R62 ;  /* 0x00011c3e01007387 */ /* 0x0001e80000100800 */
[----:B------:R-:W2:Y:S01]  /*12a40*/  LD.E R63, desc[UR8][R8.64+0x380] ;  /* 0x00038008083f7980 */ /* 0x000ea2000c101900 */
[C---:B------:R-:W-:Y:S01]  /*12a50*/  ISETP.GE.U32.AND P0, PT, R190.reuse, UR6, PT ;  /* 0x00000006be007c0c */ /* 0x040fe2000bf06070 */
[----:B------:R-:W-:Y:S02]  /*12a60*/  IADD3 R10, PT, PT, R190, -UR6, RZ ;  /* 0x80000006be0a7c10 */ /* 0x000fe4000fffe0ff */
[----:B------:R-:W3:Y:S04]  /*12a70*/  LD.E R79, desc[UR8][R8.64+0x384] ;  /* 0x00038408084f7980 */ /* 0x000ee8000c101900 */
[----:B------:R-:W4:Y:S04]  /*12a80*/  LD.E R75, desc[UR8][R8.64+0x388] ;  /* 0x00038808084b7980 */ /* 0x000f28000c101900 */
[----:B------:R3:W3:Y:S02]  /*12a90*/  LD.E R77, desc[UR8][R8.64+0x38c] ;  /* 0x00038c08084d7980 */ /* 0x0006e4000c101900 */
[----:B------:R-:W-:-:S05]  /*12aa0*/  @!P0 IADD3 R10, PT, PT, R10, 0x7f000001, RZ ;  /* 0x7f0000010a0a8810 */ /* 0x000fca0007ffe0ff */
[----:B------:R-:W-:-:S04]  /*12ab0*/  IMAD.WIDE.U32 R10, R190, R10, RZ ;  /* 0x0000000abe0a7225 */ /* 0x000fc800078e00ff */
[----:B0-----:R-:W-:-:S04]  /*12ac0*/  IMAD R62, R10, 0x7effffff, RZ ;  /* 0x7effffff0a3e7824 */ /* 0x001fc800078e02ff */
        /* <DEDUP_REMOVED lines=321> */
[----:B------:R-:W2:Y:S03]  /*13ee0*/  LDL R63, [R1+0x110] ;  /* 0x00011000013f7983 */ /* 0x000ea60000100800 */
[----:B------:R-:W-:Y:S01]  /*13ef0*/  ISETP.GE.U32.AND P0, PT, R11, 0x7f000001, PT ;  /* 0x7f0000010b00780c */ /* 0x000fe20003f06070 */
[----:B---3--:R-:W-:-:S04]  /*13f00*/  IMAD.WIDE.U32 R8, R79, R62, RZ ;  /* 0x0000003e4f087225 */ /* 0x008fc800078e00ff */
[----:B------:R-:W-:-:S04]  /*13f10*/  IMAD R10, R8, 0x7effffff, RZ ;  /* 0x7effffff080a7824 */ /* 0x000fc800078e02ff */
[----:B------:R-:W-:-:S04]  /*13f20*/  IMAD.HI.U32 R10, R10, 0x7f000001, R8 ;  /* 0x7f0000010a0a7827 */ /* 0x000fc800078e0008 */
[----:B------:R-:W-:Y:S01]  /*13f30*/  @P0 IADD3 R11, PT, PT, R11, -0x7f000001, RZ ;  /* 0x80ffffff0b0b0810 */ /* 0x000fe20007ffe0ff */
[----:B----4-:R-:W-:-:S04]  /*13f40*/  IMAD.WIDE.U32 R8, R75, R62, RZ ;  /* 0x0000003e4b087225 */ /* 0x010fc800078e00ff */
[----:B------:R-:W-:-:S04]  /*13f50*/  IMAD R75, R8, 0x7effffff, RZ ;  /* 0x7effffff084b7824 */ /* 0x000fc800078e02ff */
[----:B------:R-:W-:-:S04]  /*13f60*/  IMAD.HI.U32 R75, R75, 0x7f000001, R8 ;  /* 0x7f0000014b4b7827 */ /* 0x000fc800078e0008 */
[----:B------:R-:W-:-:S04]  /*13f70*/  IMAD.WIDE.U32 R8, R77, R62, RZ ;  /* 0x0000003e4d087225 */ /* 0x000fc800078e00ff */
[----:B------:R-:W-:-:S04]  /*13f80*/  IMAD R62, R8, 0x7effffff, RZ ;  /* 0x7effffff083e7824 */ /* 0x000fc800078e02ff */
[----:B------:R-:W-:Y:S01]  /*13f90*/  IMAD.HI.U32 R62, R62, 0x7f000001, R8 ;  /* 0x7f0000013e3e7827 */ /* 0x000fe200078e0008 */
[----:B------:R-:W-:Y:S01]  /*13fa0*/  ISETP.GE.U32.AND P0, PT, R10, 0x7f000001, PT ;  /* 0x7f0000010a00780c */ /* 0x000fe20003f06070 */
[----:B--2---:R-:W-:-:S05]  /*13fb0*/  IADD3 R11, PT, PT, R11, R63, RZ ;  /* 0x0000003f0b0b7210 */ /* 0x004fca0007ffe0ff */
[----:B------:R0:W-:Y:S04]  /*13fc0*/  STL [R1+0x110], R11 ;  /* 0x0001100b01007387 */ /* 0x0001e80000100800 */
[----:B------:R-:W2:Y:S04]  /*13fd0*/  LDL R63, [R1+0x114] ;  /* 0x00011400013f7983 */ /* 0x000ea80000100800 */
[----:B------:R-:W3:Y:S04]  /*13fe0*/  LDL R77, [R1+0x118] ;  /* 0x00011800014d7983 */ /* 0x000ee80000100800 */
[----:B------:R-:W4:Y:S04]  /*13ff0*/  LDL R79, [R1+0x11c] ;  /* 0x00011c00014f7983 */ /* 0x000f280000100800 */
[----:B------:R-:W4:Y:S01]  /*14000*/  LDL.64 R8, [R1+0x100] ;  /* 0x0001000001087983 */ /* 0x000f220000100a00 */
[----:B------:R-:W-:Y:S01]  /*14010*/  @P0 IADD3 R10, PT, PT, R10, -0x7f000001, RZ ;  /* 0x80ffffff0a0a0810 */ /* 0x000fe20007ffe0ff */
[----:B------:R-:W-:-:S13]  /*14020*/  ISETP.GE.U32.AND P0, PT, R75, 0x7f000001, PT ;  /* 0x7f0000014b00780c */ /* 0x000fda0003f06070 */
[----:B------:R-:W-:Y:S01]  /*14030*/  @P0 IADD3 R75, PT, PT, R75, -0x7f000001, RZ ;  /* 0x80ffffff4b4b0810 */ /* 0x000fe20007ffe0ff */
[----:B------:R-:W-:Y:S01]  /*14040*/  ISETP.GE.U32.AND P0, PT, R62, 0x7f000001, PT ;  /* 0x7f0000013e00780c */ /* 0x000fe20003f06070 */
[----:B------:R-:W-:-:S12]  /*14050*/  ISETP.GE.U32.AND P1, PT, R11, 0x7f000001, PT ;  /* 0x7f0000010b00780c */ /* 0x000fd80003f26070 */
[----:B------:R-:W-:Y:S02]  /*14060*/  @P0 IADD3 R62, PT, PT, R62, -0x7f000001, RZ ;  /* 0x80ffffff3e3e0810 */ /* 0x000fe40007ffe0ff */
[----:B0-----:R-:W-:-:S05]  /*14070*/  @P1 IADD3 R11, PT, PT, R11, -0x7f000001, RZ ;  /* 0x80ffffff0b0b1810 */ /* 0x001fca0007ffe0ff */
[----:B------:R-:W-:Y:S01]  /*14080*/  STL [R1+0x110], R11 ;  /* 0x0001100b01007387 */ /* 0x000fe20000100800 */
[----:B--2---:R-:W-:Y:S02]  /*14090*/  IADD3 R10, PT, PT, R10, R63, RZ ;  /* 0x0000003f0a0a7210 */ /* 0x004fe40007ffe0ff */
[----:B---3--:R-:W-:Y:S02]  /*140a0*/  IADD3 R75, PT, PT, R75, R77, RZ ;  /* 0x0000004d4b4b7210 */ /* 0x008fe40007ffe0ff */
[----:B----4-:R-:W-:Y:S01]  /*140b0*/  IADD3 R62, PT, PT, R62, R79, RZ ;  /* 0x0000004f3e3e7210 */ /* 0x010fe20007ffe0ff */
[----:B------:R-:W-:Y:S02]  /*140c0*/  ISETP.GE.U32.AND P0, PT, R10, 0x7f000001, PT ;  /* 0x7f0000010a00780c */ /* 0x000fe40003f06070 */
        /* <DEDUP_REMOVED lines=8> */
[----:B------:R0:W-:Y:S04]  /*14150*/  STL [R1+0x114], R10 ;  /* 0x0001140a01007387 */ /* 0x0001e80000100800 */
[----:B------:R1:W-:Y:S04]  /*14160*/  STL [R1+0x118], R75 ;  /* 0x0001184b01007387 */ /* 0x0003e80000100800 */
[----:B------:R2:W-:Y:S04]  /*14170*/  STL [R1+0x11c], R62 ;  /* 0x00011c3e01007387 */ /* 0x0005e80000100800 */
[----:B------:R-:W3:Y:S01]  /*14180*/  LD.E R63, desc[UR8][R8.64+0x3e0] ;  /* 0x0003e008083f7980 */ /* 0x000ee2000c101900 */
[C---:B------:R-:W-:Y:S01]  /*14190*/  ISETP.GE.U32.AND P0, PT, R200.reuse, UR6, PT ;  /* 0x00000006c8007c0c */ /* 0x040fe2000bf06070 */
[----:B0-----:R-:W-:-:S02]  /*141a0*/  IADD3 R10, PT, PT, R200, -UR6, RZ ;  /* 0x80000006c80a7c10 */ /* 0x001fc4000fffe0ff */
[----:B------:R-:W4:Y:S04]  /*141b0*/  LD.E R79, desc[UR8][R8.64+0x3e4] ;  /* 0x0003e408084f7980 */ /* 0x000f28000c101900 */
[----:B-1----:R-:W4:Y:S04]  /*141c0*/  LD.E R75, desc[UR8][R8.64+0x3e8] ;  /* 0x0003e808084b7980 */ /* 0x002f28000c101900 */
[----:B------:R4:W4:Y:S02]  /*141d0*/  LD.E R77, desc[UR8][R8.64+0x3ec] ;  /* 0x0003ec08084d7980 */ /* 0x000924000c101900 */
[----:B------:R-:W-:-:S05]  /*141e0*/  @!P0 IADD3 R10, PT, PT, R10, 0x7f000001, RZ ;  /* 0x7f0000010a0a8810 */ /* 0x000fca0007ffe0ff */
[----:B------:R-:W-:-:S04]  /*141f0*/  IMAD.WIDE.U32 R10, R200, R10, RZ ;  /* 0x0000000ac80a7225 */ /* 0x000fc800078e00ff */
[----:B--2---:R-:W-:-:S04]  /*14200*/  IMAD R62, R10, 0x7effffff, RZ ;  /* 0x7effffff0a3e7824 */ /* 0x004fc800078e02ff */
        /* <DEDUP_REMOVED lines=9> */
[----:B------:R-:W-:-:S04]  /*142a0*/  IMAD R63, R10, 0x7effffff, RZ ;  /* 0x7effffff0a3f7824 */ /* 0x000fc800078e02ff */
[----:B------:R-:W-:Y:S02]  /*142b0*/  IMAD.HI.U32 R10, R63, 0x7f000001, R10 ;  /* 0x7f0000013f0a7827 */ /* 0x000fe400078e000a */
[----:B------:R-:W2:Y:S02]  /*142c0*/  LDL R63, [R1+0x110] ;  /* 0x00011000013f7983 */ /* 0x000ea40000100800 */
[----:B----4-:R-:W-:Y:S01]  /*142d0*/  IMAD.WIDE.U32 R8, R79, R62, RZ ;  /* 0x0000003e4f087225 */ /* 0x010fe200078e00ff */
[----:B------:R-:W-:Y:S01]  /*142e0*/  ISETP.GE.U32.AND P0, PT, R10, 0x7f000001, PT ;  /* 0x7f0000010a00780c */ /* 0x000fe20003f06070 */
[----:B------:R-:W3:Y:S02]  /*142f0*/  LDL R79, [R1+0x118] ;  /* 0x00011800014f7983 */ /* 0x000ee40000100800 */
[----:B------:R-:W-:-:S04]  /*14300*/  IMAD R11, R8, 0x7effffff, RZ ;  /* 0x7effffff080b7824 */ /* 0x000fc800078e02ff */
[----:B------:R-:W-:-:S04]  /*14310*/  IMAD.HI.U32 R11, R11, 0x7f000001, R8 ;  /* 0x7f0000010b0b7827 */ /* 0x000fc800078e0008 */
[----:B------:R-:W-:Y:S02]  /*14320*/  IMAD.WIDE.U32 R8, R75, R62, RZ ;  /* 0x0000003e4b087225 */ /* 0x000fe400078e00ff */
        /* <DEDUP_REMOVED lines=99> */
[----:B------:R-:W-:Y:S01]  /*14960*/  IADD3 R10, PT, PT, R197, -UR6, RZ ;  /* 0x80000006c50a7c10 */ /* 0x000fe2000fffe0ff */
[----:B------:R-:W-:Y:S01]  /*14970*/  ISETP.GE.U32.AND P1, PT, R47, 0x7f000001, PT ;  /* 0x7f0000012f00780c */ /* 0x000fe20003f26070 */
[----:B0-----:R-:W3:Y:S10]  /*14980*/  LD.E R62, desc[UR8][R8.64+0x404] ;  /* 0x00040408083e7980 */ /* 0x001ef4000c101900 */
        /* <DEDUP_REMOVED lines=11> */
[----:B------:R-:W-:Y:S01]  /*14a40*/  ISETP.GE.U32.AND P0, PT, R24, 0x7f000001, PT ;  /* 0x7f0000011800780c */ /* 0x000fe20003f06070 */
[----:B------:R-:W-:Y:S01]  /*14a50*/  @P1 IADD3 R47, PT, PT, R47, -0x7f000001, RZ ;  /* 0x80ffffff2f2f1810 */ /* 0x000fe20007ffe0ff */
[----:B------:R-:W-:-:S11]  /*14a60*/  ISETP.GE.U32.AND P1, PT, R57, 0x7f000001, PT ;  /* 0x7f0000013900780c */ /* 0x000fd60003f26070 */
[----:B------:R-:W-:-:S04]  /*14a70*/  @P0 IADD3 R24, PT, PT, R24, -0x7f000001, RZ ;  /* 0x80ffffff18180810 */ /* 0x000fc80007ffe0ff */
[----:B------:R-:W-:-:S05]  /*14a80*/  IADD3 R47, PT, PT, R24, R47, RZ ;  /* 0x0000002f182f7210 */ /* 0x000fca0007ffe0ff */
[----:B------:R-:W-:Y:S01]  /*14a90*/  ISETP.GE.U32.AND P0, PT, R47, 0x7f000001, PT ;  /* 0x7f0000012f00780c */ /* 0x000fe20003f06070 */
[----:B------:R-:W0:Y:S01]  /*14aa0*/  LDC.64 R82, c[0x0][0x380] ;  /* 0x0000e000ff527b82 */ /* 0x000e220000000a00 */
[----:B------:R-:W-:Y:S01]  /*14ab0*/  @P1 IADD3 R57, PT, PT, R57, -0x7f000001, RZ ;  /* 0x80ffffff39391810 */ /* 0x000fe20007ffe0ff */
[----:B0-----:R-:W4:Y:S10]  /*14ac0*/  LDG.E R92, desc[UR8][R82.64+0x54] ;  /* 0x00005408525c7981 */ /* 0x001f34000c1e1900 */
[----:B------:R-:W-:Y:S01]  /*14ad0*/  @P0 IADD3 R47, PT, PT, R47, -0x7f000001, RZ ;  /* 0x80ffffff2f2f0810 */ /* 0x000fe20007ffe0ff */
[----:B------:R-:W4:Y:S03]  /*14ae0*/  LDG.E R91, desc[UR8][R82.64+0x58] ;  /* 0x00005808525b7981 */ /* 0x000f26000c1e1900 */
[----:B------:R-:W-:Y:S01]  /*14af0*/  IADD3 R47, PT, PT, R47, R57, RZ ;  /* 0x000000392f2f7210 */ /* 0x000fe20007ffe0ff */
[----:B------:R-:W-:Y:S01]  /*14b00*/  ISETP.GE.U32.AND P1, PT, R55, 0x7f000001, PT ;  /* 0x7f0000013700780c */ /* 0x000fe20003f26070 */
[----:B------:R-:W4:Y:S03]  /*14b10*/  LDG.E R90, desc[UR8][R82.64+0x5c] ;  /* 0x00005c08525a7981 */ /* 0x000f26000c1e1900 */
[----:B------:R-:W-:Y:S01]  /*14b20*/  ISETP.GE.U32.AND P0, PT, R47, 0x7f000001, PT ;  /* 0x7f0000012f00780c */ /* 0x000fe20003f06070 */
[----:B------:R-:W-:Y:S01]  /*14b30*/  ISETP.GE.U32.AND P3, PT, R51, 0x7f000001, PT ;  /* 0x7f0000013300780c */ /* 0x000fe20003f66070 */
[----:B------:R-:W4:Y:S01]  /*14b40*/  LDL R57, [R1+0x110] ;  /* 0x0001100001397983 */ /* 0x000f220000100800 */
[----:B------:R-:W-:-:S03]  /*14b50*/  IADD3 R45, PT, PT, R89, R45, RZ ;  /* 0x0000002d592d7210 */ /* 0x000fc60007ffe0ff */
[----:B------:R-:W4:Y:S03]  /*14b60*/  LDG.E R89, desc[UR8][R82.64+0x60] ;  /* 0x0000600852597981 */ /* 0x000f26000c1e1900 */
[----:B------:R-:W-:Y:S01]  /*14b70*/  @P1 IADD3 R55, PT, PT, R55, -0x7f000001, RZ ;  /* 0x80ffffff37371810 */ /* 0x000fe20007ffe0ff */
[----:B------:R-:W4:Y:S03]  /*14b80*/  LDG.E R88, desc[UR8][R82.64+0x64] ;  /* 0x0000640852587981 */ /* 0x000f26000c1e1900 */
[----:B------:R-:W-:Y:S01]  /*14b90*/  @P0 IADD3 R47, PT, PT, R47, -0x7f000001, RZ ;  /* 0x80ffffff2f2f0810 */ /* 0x000fe20007ffe0ff */
[----:B------:R-:W4:Y:S03]  /*14ba0*/  LDG.E R87, desc[UR8][R82.64+0x68] ;  /* 0x0000680852577981 */ /* 0x000f26000c1e1900 */
[----:B------:R-:W-:Y:S01]  /*14bb0*/  IADD3 R47, PT, PT, R47, R55, RZ ;  /* 0x000000372f2f7210 */ /* 0x000fe20007ffe0ff */
[----:B------:R-:W-:Y:S01]  /*14bc0*/  ISETP.GE.U32.AND P1, PT, R53, 0x7f000001, PT ;  /* 0x7f0000013500780c */ /* 0x000fe20003f26070 */
[----:B------:R-:W4:Y:S03]  /*14bd0*/  LDG.E R86, desc[UR8][R82.64+0x6c] ;  /* 0x00006c0852567981 */ /* 0x000f26000c1e1900 */
[----:B------:R-:W-:-:S09]  /*14be0*/  ISETP.GE.U32.AND P0, PT, R47, 0x7f000001, PT ;  /* 0x7f0000012f00780c */ /* 0x000fd20003f06070 */
[----:B------:R-:W-:-:S04]  /*14bf0*/  @P1 IADD3 R53, PT, PT, R53, -0x7f000001, RZ ;  /* 0x80ffffff35351810 */ /* 0x000fc80007ffe0ff */
[----:B------:R-:W-:-:S04]  /*14c00*/  @P0 IADD3 R47, PT, PT, R47, -0x7f000001, RZ ;  /* 0x80ffffff2f2f0810 */ /* 0x000fc80007ffe0ff */
[----:B------:R-:W-:-:S05]  /*14c10*/  IADD3 R53, PT, PT, R47, R53, RZ ;  /* 0x000000352f357210 */ /* 0x000fca0007ffe0ff */
[----:B------:R-:W-:Y:S01]  /*14c20*/  ISETP.GE.U32.AND P2, PT, R53, 0x7f000001, PT ;  /* 0x7f0000013500780c */ /* 0x000fe20003f46070 */
[----:B------:R-:W-:-:S12]  /*14c30*/  @P3 IADD3 R51, PT, PT, R51, -0x7f000001, RZ ;  /* 0x80ffffff33333810 */ /* 0x000fd80007ffe0ff */
[----:B------:R-:W-:-:S04]  /*14c40*/  @P2 IADD3 R53, PT, PT, R53, -0x7f000001, RZ ;  /* 0x80ffffff35352810 */ /* 0x000fc80007ffe0ff */
[----:B------:R-:W-:Y:S02]  /*14c50*/  IADD3 R55, PT, PT, R53, R51, RZ ;  /* 0x0000003335377210 */ /* 0x000fe40007ffe0ff */
[----:B------:R-:W4:Y:S01]  /*14c60*/  LDL R51, [R1+0x114] ;  /* 0x0001140001337983 */ /* 0x000f220000100800 */
[----:B--2---:R-:W-:-:S04]  /*14c70*/  IMAD.WIDE.U32 R10, R63, R75, RZ ;  /* 0x0000004b3f0a7225 */ /* 0x004fc800078e00ff */
[----:B------:R-:W-:-:S04]  /*14c80*/  IMAD R63, R10, 0x7effffff, RZ ;  /* 0x7effffff0a3f7824 */ /* 0x000fc800078e02ff */
[----:B------:R-:W-:Y:S02]  /*14c90*/  IMAD.HI.U32 R63, R63, 0x7f000001, R10 ;  /* 0x7f0000013f3f7827 */ /* 0x000fe400078e000a */
[----:B------:R-:W2:Y:S04]  /*14ca0*/  LD.E R11, desc[UR8][R8.64+0x408] ;  /* 0x00040808080b7980 */ /* 0x000ea8000c101900 */
[----:B------:R3:W2:Y:S01]  /*14cb0*/  LD.E R10, desc[UR8][R8.64+0x40c] ;  /* 0x00040c08080a7980 */ /* 0x0006a2000c101900 */
[----:B------:R-:W-:Y:S01]  /*14cc0*/  ISETP.GE.U32.AND P0, PT, R61, 0x7f000001, PT ;  /* 0x7f0000013d00780c */ /* 0x000fe20003f06070 */
[----:B------:R-:W-:Y:S01]  /*14cd0*/  ISETP.GE.U32.AND P1, PT, R59, 0x7f000001, PT ;  /* 0x7f0000013b00780c */ /* 0x000fe20003f26070 */
[----:B---3--:R-:W-:-:S11]  /*14ce0*/  IMAD.WIDE.U32 R8, R62, R75, RZ ;  /* 0x0000004b3e087225 */ /* 0x008fd600078e00ff */
[----:B------:R-:W-:Y:S01]  /*14cf0*/  @P0 IADD3 R61, PT, PT, R61, -0x7f000001, RZ ;  /* 0x80ffffff3d3d0810 */ /* 0x000fe20007ffe0ff */
[----:B------:R-:W-:Y:S01]  /*14d00*/  ISETP.GE.U32.AND P0, PT, R63, 0x7f000001, PT ;  /* 0x7f0000013f00780c */ /* 0x000fe20003f06070 */
[----:B------:R-:W-:-:S04]  /*14d10*/  IMAD R62, R8, 0x7effffff, RZ ;  /* 0x7effffff083e7824 */ /* 0x000fc800078e02ff */
[----:B------:R-:W-:Y:S01]  /*14d20*/  IMAD.HI.U32 R62, R62, 0x7f000001, R8 ;  /* 0x7f0000013e3e7827 */ /* 0x000fe200078e0008 */
[----:B------:R-:W-:Y:S01]  /*14d30*/  @P1 IADD3 R59, PT, PT, R59, -0x7f000001, RZ ;  /* 0x80ffffff3b3b1810 */ /* 0x000fe20007ffe0ff */
[----:B------:R-:W-:-:S06]  /*14d40*/  ISETP.GE.U32.AND P1, PT, R49, 0x7f000001, PT ;  /* 0x7f0000013100780c */ /* 0x000fcc0003f26070 */
[----:B------:R-:W-:Y:S01]  /*14d50*/  @P0 IADD3 R63, PT, PT, R63, -0x7f000001, RZ ;  /* 0x80ffffff3f3f0810 */ /* 0x000fe20007ffe0ff */
[----:B------:R-:W-:-:S06]  /*14d60*/  ISETP.GE.U32.AND P0, PT, R55, 0x7f000001, PT ;  /* 0x7f0000013700780c */ /* 0x000fcc0003f06070 */
[----:B------:R-:W-:-:S07]  /*14d70*/  @P1 IADD3 R49, PT, PT, R49, -0x7f000001, RZ ;  /* 0x80ffffff31311810 */ /* 0x000fce0007ffe0ff */
[----:B------:R-:W-:-:S04]  /*14d80*/  @P0 IADD3 R55, PT, PT, R55, -0x7f000001, RZ ;  /* 0x80ffffff37370810 */ /* 0x000fc80007ffe0ff */
[----:B------:R-:W-:-:S05]  /*14d90*/  IADD3 R55, PT, PT, R55, R49, RZ ;  /* 0x0000003137377210 */ /* 0x000fca0007ffe0ff */
[----:B------:R-:W-:-:S13]  /*14da0*/  ISETP.GE.U32.AND P0, PT, R55, 0x7f000001, PT ;  /* 0x7f0000013700780c */ /* 0x000fda0003f06070 */
[----:B------:R-:W-:Y:S02]  /*14db0*/  @P0 IADD3 R55, PT, PT, R55, -0x7f000001, RZ ;  /* 0x80ffffff37370810 */ /* 0x000fe40007ffe0ff */
[----:B----4-:R-:W-:Y:S01]  /*14dc0*/  IADD3 R57, PT, PT, R63, R57, RZ ;  /* 0x000000393f397210 */ /* 0x010fe20007ffe0ff */
[----:B--2---:R-:W-:-:S04]  /*14dd0*/  IMAD.WIDE.U32 R8, R11, R75, RZ ;  /* 0x0000004b0b087225 */ /* 0x004fc800078e00ff */
[----:B------:R-:W-:-:S04]  /*14de0*/  IMAD R11, R8, 0x7effffff, RZ ;  /* 0x7effffff080b7824 */ /* 0x000fc800078e02ff */
[----:B------:R-:W-:-:S04]  /*14df0*/  IMAD.HI.U32 R11, R11, 0x7f000001, R8 ;  /* 0x7f0000010b0b7827 */ /* 0x000fc800078e0008 */
[----:B------:R-:W-:Y:S01]  /*14e00*/  IMAD.WIDE.U32 R8, R10, R75, RZ ;  /* 0x0000004b0a087225 */ /* 0x000fe200078e00ff */
[----:B------:R-:W-:Y:S01]  /*14e10*/  ISETP.GE.U32.AND P2, PT, R57, 0x7f000001, PT ;  /* 0x7f0000013900780c */ /* 0x000fe20003f46070 */
[----:B------:R0:W-:Y:S02]  /*14e20*/  STL [R1+0x110], R57 ;  /* 0x0001103901007387 */ /* 0x0001e40000100800 */
[----:B------:R-:W-:Y:S02]  /*14e30*/  IMAD R10, R8, 0x7effffff, RZ ;  /* 0x7effffff080a7824 */ /* 0x000fe400078e02ff */
[----:B------:R-:W2:Y:S02]  /*14e40*/  LDL.LU R75, [R1+0x1d0] ;  /* 0x0001d000014b7983 */ /* 0x000ea40000300800 */
[----:B------:R-:W-:-:S04]  /*14e50*/  IMAD.HI.U32 R10, R10, 0x7f000001, R8 ;  /* 0x7f0000010a0a7827 */ /* 0x000fc800078e0008 */
[----:B------:R-:W-:-:S04]  /*14e60*/  IMAD.WIDE.U32 R8, R92, R188, RZ ;  /* 0x000000bc5c087225 */ /* 0x000fc800078e00ff */
[----:B------:R-:W-:-:S04]  /*14e70*/  IMAD R24, R8, 0x7effffff, RZ ;  /* 0x7effffff08187824 */ /* 0x000fc800078e02ff */
[----:B------:R-:W-:-:S05]  /*14e80*/  IMAD.HI.U32 R24, R24, 0x7f000001, R8 ;  /* 0x7f00000118187827 */ /* 0x000fca00078e0008 */
[----:B------:R-:W-:Y:S01]  /*14e90*/  ISETP.GE.U32.AND P1, PT, R24, 0x7f000001, PT ;  /* 0x7f0000011800780c */ /* 0x000fe20003f26070 */
[----:B------:R-:W-:-:S04]  /*14ea0*/  IMAD.WIDE.U32 R8, R91, R189, RZ ;  /* 0x000000bd5b087225 */ /* 0x000fc800078e00ff */
[----:B------:R-:W-:-:S08]  /*14eb0*/  IMAD R47, R8, 0x7effffff, RZ ;  /* 0x7effffff082f7824 */ /* 0x000fd000078e02ff */
[----:B------:R-:W-:-:S04]  /*14ec0*/  @P1 IADD3 R24, PT, PT, R24, -0x7f000001, RZ ;  /* 0x80ffffff18181810 */ /* 0x000fc80007ffe0ff */
[----:B------:R-:W-:Y:S01]  /*14ed0*/  IADD3 R24, PT, PT, R55, R24, RZ ;  /* 0x0000001837187210 */ /* 0x000fe20007ffe0ff */
[----:B------:R-:W-:Y:S01]  /*14ee0*/  IMAD.HI.U32 R47, R47, 0x7f000001, R8 ;  /* 0x7f0000012f2f7827 */ /* 0x000fe200078e0008 */
[----:B------:R-:W3:Y:S03]  /*14ef0*/  LDL R55, [R1+0x118] ;  /* 0x0001180001377983 */ /* 0x000ee60000100800 */
[----:B------:R-:W-:Y:S01]  /*14f00*/  ISETP.GE.U32.AND P0, PT, R24, 0x7f000001, PT ;  /* 0x7f0000011800780c */ /* 0x000fe20003f06070 */
[----:B------:R-:W-:Y:S01]  /*14f10*/  ISETP.GE.U32.AND P1, PT, R47, 0x7f000001, PT ;  /* 0x7f0000012f00780c */ /* 0x000fe20003f26070 */
[----:B------:R-:W-:-:S04]  /*14f20*/  IMAD.WIDE.U32 R8, R90, R190, RZ ;  /* 0x000000be5a087225 */ /* 0x000fc800078e00ff */
[----:B------:R-:W-:-:S07]  /*14f30*/  IMAD R53, R8, 0x7effffff, RZ ;  /* 0x7effffff08357824 */ /* 0x000fce00078e02ff */
[----:B------:R-:W-:Y:S01]  /*14f40*/  @P0 IADD3 R24, PT, PT, R24, -0x7f000001, RZ ;  /* 0x80ffffff18180810 */ /* 0x000fe20007ffe0ff */
[----:B------:R-:W-:Y:S01]  /*14f50*/  ISETP.GE.U32.AND P0, PT, R62, 0x7f000001, PT ;  /* 0x7f0000013e00780c */ /* 0x000fe20003f06070 */
[----:B------:R-:W-:Y:S01]  /*14f60*/  @P1 IADD3 R47, PT, PT, R47, -0x7f000001, RZ ;  /* 0x80ffffff2f2f1810 */ /* 0x000fe20007ffe0ff */
[----:B------:R-:W-:-:S03]  /*14f70*/  IMAD.HI.U32 R53, R53, 0x7f000001, R8 ;  /* 0x7f00000135357827 */ /* 0x000fc600078e0008 */
[----:B------:R-:W-:Y:S02]  /*14f80*/  IADD3 R24, PT, PT, R24, R47, RZ ;  /* 0x0000002f18187210 */ /* 0x000fe40007ffe0ff */
[----:B------:R-:W-:-:S06]  /*14f90*/  ISETP.GE.U32.AND P1, PT, R53, 0x7f000001, PT ;  /* 0x7f0000013500780c */ /* 0x000fcc0003f26070 */
[----:B------:R-:W-:Y:S01]  /*14fa0*/  @P0 IADD3 R62, PT, PT, R62, -0x7f000001, RZ ;  /* 0x80ffffff3e3e0810 */ /* 0x000fe20007ffe0ff */
[----:B------:R-:W-:-:S03]  /*14fb0*/  ISETP.GE.U32.AND P0, PT, R24, 0x7f000001, PT ;  /* 0x7f0000011800780c */ /* 0x000fc60003f06070 */
[----:B------:R-:W-:Y:S02]  /*14fc0*/  IADD3 R51, PT, PT, R62, R51, RZ ;  /* 0x000000333e337210 */ /* 0x000fe40007ffe0ff */
[----:B------:R-:W1:Y:S01]  /*14fd0*/  LDC.64 R62, c[0x0][0x380] ;  /* 0x0000e000ff3e7b82 */ /* 0x000e620000000a00 */
[----:B------:R-:W-:Y:S01]  /*14fe0*/  @P1 IADD3 R53, PT, PT, R53, -0x7f000001, RZ ;  /* 0x80ffffff35351810 */ /* 0x000fe20007ffe0ff */
[----:B-1----:R-:W4:Y:S06]  /*14ff0*/  LDG.E R83, desc[UR8][R62.64+0x70] ;  /* 0x000070083e537981 */ /* 0x002f2c000c1e1900 */
[----:B------:R-:W-:Y:S01]  /*15000*/  @P0 IADD3 R24, PT, PT, R24, -0x7f000001, RZ ;  /* 0x80ffffff18180810 */ /* 0x000fe20007ffe0ff */
[----:B------:R-:W2:Y:S03]  /*15010*/  LDG.E R82, desc[UR8][R62.64+0x74] ;  /* 0x000074083e527981 */ /* 0x000ea6000c1e1900 */
[----:B------:R-:W-:Y:S01]  /*15020*/  IADD3 R53, PT, PT, R24, R53, RZ ;  /* 0x0000003518357210 */ /* 0x000fe20007ffe0ff */
[----:B------:R-:W2:Y:S04]  /*15030*/  LDG.E R81, desc[UR8][R62.64+0x78] ;  /* 0x000078083e517981 */ /* 0x000ea8000c1e1900 */
[----:B------:R-:W2:Y:S01]  /*15040*/  LDL R24, [R1+0x11c] ;  /* 0x00011c0001187983 */ /* 0x000ea20000100800 */
[----:B------:R-:W-:Y:S01]  /*15050*/  ISETP.GE.U32.AND P0, PT, R11, 0x7f000001, PT ;  /* 0x7f0000010b00780c */ /* 0x000fe20003f06070 */
[----:B------:R-:W-:-:S02]  /*15060*/  IMAD.WIDE.U32 R8, R89, R191, RZ ;  /* 0x000000bf59087225 */ /* 0x000fc400078e00ff */
[----:B------:R-:W2:Y:S02]  /*15070*/  LDG.E R79, desc[UR8][R62.64+0x7c] ;  /* 0x00007c083e4f7981 */ /* 0x000ea4000c1e1900 */
[----:B------:R-:W-:-:S04]  /*15080*/  IMAD R49, R8, 0x7effffff, RZ ;  /* 0x7effffff08317824 */ /* 0x000fc800078e02ff */
[----:B------:R-:W-:-:S04]  /*15090*/  IMAD.HI.U32 R49, R49, 0x7f000001, R8 ;  /* 0x7f00000131317827 */ /* 0x000fc800078e0008 */
[----:B------:R-:W-:Y:S01]  /*150a0*/  @P0 IADD3 R11, PT, PT, R11, -0x7f000001, RZ ;  /* 0x80ffffff0b0b0810 */ /* 0x000fe20007ffe0ff */
[----:B------:R-:W-:Y:S01]  /*150b0*/  ISETP.GE.U32.AND P1, PT, R49, 0x7f000001, PT ;  /* 0x7f0000013100780c */ /* 0x000fe20003f26070 */
[----:B------:R-:W-:Y:S01]  /*150c0*/  ISETP.GE.U32.AND P0, PT, R53, 0x7f000001, PT ;  /* 0x7f0000013500780c */ /* 0x000fe20003f06070 */
[----:B------:R-:W-:-:S04]  /*150d0*/  IMAD.WIDE.U32 R8, R88, R192, RZ ;  /* 0x000000c058087225 */ /* 0x000fc800078e00ff */
[----:B------:R-:W-:-:S07]  /*150e0*/  IMAD R47, R8, 0x7effffff, RZ ;  /* 0x7effffff082f7824 */ /* 0x000fce00078e02ff */
[----:B------:R-:W-:Y:S02]  /*150f0*/  @P1 IADD3 R49, PT, PT, R49, -0x7f000001, RZ ;  /* 0x80ffffff31311810 */ /* 0x000fe40007ffe0ff */
[----:B------:R-:W-:Y:S01]  /*15100*/  @P0 IADD3 R53, PT, PT, R53, -0x7f000001, RZ ;  /* 0x80ffffff35350810 */ /* 0x000fe20007ffe0ff */
[----:B------:R-:W-:-:S03]  /*15110*/  IMAD.HI.U32 R47, R47, 0x7f000001, R8 ;  /* 0x7f0000012f2f7827 */ /* 0x000fc600078e0008 */
[----:B------:R-:W-:Y:S02]  /*15120*/  IADD3 R53, PT, PT, R53, R49, RZ ;  /* 0x0000003135357210 */ /* 0x000fe40007ffe0ff */
[----:B------:R-:W-:-:S03]  /*15130*/  ISETP.GE.U32.AND P1, PT, R47, 0x7f000001, PT ;  /* 0x7f0000012f00780c */ /* 0x000fc60003f26070 */
[----:B------:R-:W-:-:S10]  /*15140*/  ISETP.GE.U32.AND P0, PT, R53, 0x7f000001, PT ;  /* 0x7f0000013500780c */ /* 0x000fd40003f06070 */
[----:B------:R-:W-:-:S03]  /*15150*/  @P1 IADD3 R47, PT, PT, R47, -0x7f000001, RZ ;  /* 0x80ffffff2f2f1810 */ /* 0x000fc60007ffe0ff */
[----:B------:R-:W-:-:S04]  /*15160*/  @P0 IADD3 R53, PT, PT, R53, -0x7f000001, RZ ;  /* 0x80ffffff35350810 */ /* 0x000fc80007ffe0ff */
[----:B------:R-:W-:-:S05]  /*15170*/  IADD3 R47, PT, PT, R53, R47, RZ ;  /* 0x0000002f352f7210 */ /* 0x000fca0007ffe0ff */
[----:B------:R-:W-:Y:S01]  /*15180*/  ISETP.GE.U32.AND P0, PT, R47, 0x7f000001, PT ;  /* 0x7f0000012f00780c */ /* 0x000fe20003f06070 */
[----:B------:R-:W-:-:S12]  /*15190*/  IMAD.WIDE.U32 R8, R87, R193, RZ ;  /* 0x000000c157087225 */ /* 0x000fd800078e00ff */
[----:B------:R-:W-:Y:S01]  /*151a0*/  @P0 IADD3 R47, PT, PT, R47, -0x7f000001, RZ ;  /* 0x80ffffff2f2f0810 */ /* 0x000fe20007ffe0ff */
[----:B------:R-:W-:-:S13]  /*151b0*/  ISETP.GE.U32.AND P0, PT, R10, 0x7f000001, PT ;  /* 0x7f0000010a00780c */ /* 0x000fda0003f06070 */
[----:B------:R-:W-:Y:S02]  /*151c0*/  @P0 IADD3 R10, PT, PT, R10, -0x7f000001, RZ ;  /* 0x80ffffff0a0a0810 */ /* 0x000fe40007ffe0ff */
[----:B0-----:R-:W-:Y:S01]  /*151d0*/  @P2 IADD3 R57, PT, PT, R57, -0x7f000001, RZ ;  /* 0x80ffffff39392810 */ /* 0x001fe20007ffe0ff */
[----:B------:R-:W-:Y:S01]  /*151e0*/  ISETP.GE.U32.AND P2, PT, R51, 0x7f000001, PT ;  /* 0x7f0000013300780c */ /* 0x000fe20003f46070 */
[----:B------:R0:W-:Y:S01]  /*151f0*/  STL [R1+0x114], R51 ;  /* 0x0001143301007387 */ /* 0x0001e20000100800 */
[----:B---3--:R-:W-:Y:S01]  /*15200*/  IADD3 R55, PT, PT, R11, R55, RZ ;  /* 0x000000370b377210 */ /* 0x008fe20007ffe0ff */
[----:B------:R-:W-:-:S04]  /*15210*/  IMAD R11, R8, 0x7effffff, RZ ;  /* 0x7effffff080b7824 */ /* 0x000fc800078e02ff */
[----:B------:R-:W-:-:S04]  /*15220*/  IMAD.HI.U32 R11, R11, 0x7f000001, R8 ;  /* 0x7f0000010b0b7827 */ /* 0x000fc800078e0008 */
[----:B------:R-:W-:-:S04]  /*15230*/  IMAD.WIDE.U32 R8, R86, R194, RZ ;  /* 0x000000c256087225 */ /* 0x000fc800078e00ff */
[----:B------:R-:W-:-:S04]  /*15240*/  IMAD R49, R8, 0x7effffff, RZ ;  /* 0x7effffff08317824 */ /* 0x000fc800078e02ff */
[----:B------:R-:W-:-:S04]  /*15250*/  IMAD.HI.U32 R49, R49, 0x7f000001, R8 ;  /* 0x7f00000131317827 */ /* 0x000fc800078e0008 */
[----:B----4-:R-:W-:Y:S01]  /*15260*/  IMAD.WIDE.U32 R8, R83, R195, RZ ;  /* 0x000000c353087225 */ /* 0x010fe200078e00ff */
[----:B--2---:R-:W-:-:S03]  /*15270*/  IADD3 R10, PT, PT, R10, R24, RZ ;  /* 0x000000180a0a7210 */ /* 0x004fc60007ffe0ff */
        /* <DEDUP_REMOVED lines=8> */
[----:B0-----:R-:W-:Y:S01]  /*15300*/  @P2 IADD3 R51, PT, PT, R51, -0x7f000001, RZ ;  /* 0x80ffffff33332810 */ /* 0x001fe20007ffe0ff */
[----:B------:R-:W-:-:S07]  /*15310*/  ISETP.GE.U32.AND P2, PT, R55, 0x7f000001, PT ;  /* 0x7f0000013700780c */ /* 0x000fce0003f46070 */
[----:B------:R-:W-:-:S04]  /*15320*/  @P1 IADD3 R49, PT, PT, R49, -0x7f000001, RZ ;  /* 0x80ffffff31311810 */ /* 0x000fc80007ffe0ff */
[----:B------:R-:W-:Y:S01]  /*15330*/  @P0 IADD3 R11, PT, PT, R11, -0x7f000001, RZ ;  /* 0x80ffffff0b0b0810 */ /* 0x000fe20007ffe0ff */
[----:B------:R0:W-:Y:S03]  /*15340*/  STL [R1+0x118], R55 ;  /* 0x0001183701007387 */ /* 0x0001e60000100800 */
[----:B------:R-:W-:Y:S01]  /*15350*/  IADD3 R11, PT, PT, R11, R49, RZ ;  /* 0x000000310b0b7210 */ /* 0x000fe20007ffe0ff */
[----:B------:R-:W-:-:S04]  /*15360*/  ISETP.GE.U32.AND P1, PT, R24, 0x7f000001, PT ;  /* 0x7f0000011800780c */ /* 0x000fc80003f26070 */
[----:B------:R-:W-:Y:S01]  /*15370*/  ISETP.GE.U32.AND P0, PT, R11, 0x7f000001, PT ;  /* 0x7f0000010b00780c */ /* 0x000fe20003f06070 */
[----:B0-----:R-:W-:Y:S01]  /*15380*/  @P2 IADD3 R55, PT, PT, R55, -0x7f000001, RZ ;  /* 0x80ffffff37372810 */ /* 0x001fe20007ffe0ff */
[----:B------:R-:W-:Y:S01]  /*15390*/  ISETP.GE.U32.AND P2, PT, R10, 0x7f000001, PT ;  /* 0x7f0000010a00780c */ /* 0x000fe20003f46070 */
[----:B------:R0:W-:Y:S06]  /*153a0*/  STL [R1+0x11c], R10 ;  /* 0x00011c0a01007387 */ /* 0x0001ec0000100800 */
[----:B------:R-:W-:-:S04]  /*153b0*/  @P1 IADD3 R24, PT, PT, R24, -0x7f000001, RZ ;  /* 0x80ffffff18181810 */ /* 0x000fc80007ffe0ff */
[----:B------:R-:W-:Y:S02]  /*153c0*/  @P0 IADD3 R11, PT, PT, R11, -0x7f000001, RZ ;  /* 0x80ffffff0b0b0810 */ /* 0x000fe40007ffe0ff */
[----:B0-----:R-:W-:Y:S02]  /*153d0*/  @P2 IADD3 R10, PT, PT, R10, -0x7f000001, RZ ;  /* 0x80ffffff0a0a2810 */ /* 0x001fe40007ffe0ff */
[----:B------:R-:W-:-:S03]  /*153e0*/  IADD3 R24, PT, PT, R11, R24, RZ ;  /* 0x000000180b187210 */ /* 0x000fc60007ffe0ff */
[----:B------:R0:W-:Y:S02]  /*153f0*/  STL [R1+0x11c], R10 ;  /* 0x00011c0a01007387 */ /* 0x0001e40000100800 */
[----:B0-----:R-:W-:-:S04]  /*15400*/  IMAD.WIDE.U32 R10, R82, R200, RZ ;  /* 0x000000c8520a7225 */ /* 0x001fc800078e00ff */
[----:B------:R-:W-:-:S04]  /*15410*/  IMAD R47, R10, 0x7effffff, RZ ;  /* 0x7effffff0a2f7824 */ /* 0x000fc800078e02ff */
[----:B------:R-:W-:Y:S01]  /*15420*/  IMAD.HI.U32 R10, R47, 0x7f000001, R10 ;  /* 0x7f0000012f0a7827 */ /* 0x000fe200078e000a */
[----:B------:R-:W-:-:S04]  /*15430*/  ISETP.GE.U32.AND P0, PT, R24, 0x7f000001, PT ;  /* 0x7f0000011800780c */ /* 0x000fc80003f06070 */
[----:B------:R-:W-:-:S09]  /*15440*/  ISETP.GE.U32.AND P1, PT, R10, 0x7f000001, PT ;  /* 0x7f0000010a00780c */ /* 0x000fd20003f26070 */
[----:B------:R-:W-:-:S04]  /*15450*/  @P0 IADD3 R24, PT, PT, R24, -0x7f000001, RZ ;  /* 0x80ffffff18180810 */ /* 0x000fc80007ffe0ff */
[----:B------:R-:W-:-:S04]  /*15460*/  @P1 IADD3 R10, PT, PT, R10, -0x7f000001, RZ ;  /* 0x80ffffff0a0a1810 */ /* 0x000fc80007ffe0ff */
[----:B------:R-:W-:Y:S01]  /*15470*/  IADD3 R24, PT, PT, R24, R10, RZ ;  /* 0x0000000a18187210 */ /* 0x000fe20007ffe0ff */
[----:B------:R-:W-:-:S04]  /*15480*/  IMAD.WIDE.U32 R10, R81, R196, RZ ;  /* 0x000000c4510a7225 */ /* 0x000fc800078e00ff */
        /* <DEDUP_REMOVED lines=14> */
[----:B------:R-:W-:-:S05]  /*15570*/  IADD3 R10, PT, PT, R24, R10, RZ ;  /* 0x0000000a180a7210 */ /* 0x000fca0007ffe0ff */
[----:B------:R-:W-:-:S13]  /*15580*/  ISETP.GE.U32.AND P0, PT, R10, 0x7f000001, PT ;  /* 0x7f0000010a00780c */ /* 0x000fda0003f06070 */
[----:B------:R-:W-:-:S05]  /*15590*/  @P0 IADD3 R10, PT, PT, R10, -0x7f000001, RZ ;  /* 0x80ffffff0a0a0810 */ /* 0x000fca0007ffe0ff */
[----:B------:R-:W-:Y:S01]  /*155a0*/  ISETP.GE.U32.AND P0, PT, R10, R142, PT ;  /* 0x0000008e0a00720c */ /* 0x000fe20003f06070 */
[----:B------:R-:W-:-:S12]  /*155b0*/  IADD3 R10, PT, PT, -R142, R10, RZ ;  /* 0x0000000a8e0a7210 */ /* 0x000fd80007ffe1ff */
[----:B------:R-:W-:-:S05]  /*155c0*/  @!P0 IADD3 R10, PT, PT, R10, 0x7f000001, RZ ;  /* 0x7f0000010a0a8810 */ /* 0x000fca0007ffe0ff */
[----:B------:R-:W-:-:S04]  /*155d0*/  IMAD.WIDE.U32 R10, R201, R10, RZ ;  /* 0x0000000ac90a7225 */ /* 0x000fc800078e00ff */
[----:B------:R-:W-:Y:S01]  /*155e0*/  IMAD R47, R10, 0x7effffff, RZ ;  /* 0x7effffff0a2f7824 */ /* 0x000fe200078e02ff */
[----:B------:R-:W-:Y:S03]  /*155f0*/  STL [R1+0x110], R57 ;  /* 0x0001103901007387 */ /* 0x000fe60000100800 */
[----:B------:R-:W-:Y:S01]  /*15600*/  IMAD.HI.U32 R47, R47, 0x7f000001, R10 ;  /* 0x7f0000012f2f7827 */ /* 0x000fe200078e000a */
[----:B------:R-:W-:Y:S04]  /*15610*/  STL [R1+0x114], R51 ;  /* 0x0001143301007387 */ /* 0x000fe80000100800 */
[----:B------:R-:W-:Y:S04]  /*15620*/  STL [R1+0x118], R55 ;  /* 0x0001183701007387 */ /* 0x000fe80000100800 */
[----:B--2---:R-:W2:Y:S01]  /*15630*/  LD.E R10, desc[UR8][R8.64+0x410] ;  /* 0x00041008080a7980 */ /* 0x004ea2000c101900 */
[----:B------:R-:W-:-:S13]  /*15640*/  ISETP.GE.U32.AND P0, PT, R47, 0x7f000001, PT ;  /* 0x7f0000012f00780c */ /* 0x000fda0003f06070 */
[----:B------:R-:W-:-:S05]  /*15650*/  @P0 IADD3 R47, PT, PT, R47, -0x7f000001, RZ ;  /* 0x80ffffff2f2f0810 */ /* 0x000fca0007ffe0ff */
[----:B--2---:R-:W-:-:S04]  /*15660*/  IMAD.WIDE.U32 R10, R10, R47, RZ ;  /* 0x0000002f0a0a7225 */ /* 0x004fc800078e00ff */
[----:B------:R-:W-:-:S04]  /*15670*/  IMAD R24, R10, 0x7effffff, RZ ;  /* 0x7effffff0a187824 */ /* 0x000fc800078e02ff */
[----:B------:R-:W-:Y:S02]  /*15680*/  IMAD.HI.U32 R24, R24, 0x7f000001, R10 ;  /* 0x7f00000118187827 */ /* 0x000fe400078e000a */
[----:B------:R-:W2:Y:S02]  /*15690*/  LD.E R10, desc[UR8][R8.64+0x414] ;  /* 0x00041408080a7980 */ /* 0x000ea4000c101900 */
[----:B--2---:R-:W-:-:S04]  /*156a0*/  IMAD.WIDE.U32 R10, R10, R47, RZ ;  /* 0x0000002f0a0a7225 */ /* 0x004fc800078e00ff */
[----:B------:R-:W-:-:S04]  /*156b0*/  IMAD R49, R10, 0x7effffff, RZ ;  /* 0x7effffff0a317824 */ /* 0x000fc800078e02ff */
[----:B------:R-:W-:Y:S02]  /*156c0*/  IMAD.HI.U32 R11, R49, 0x7f000001, R10 ;  /* 0x7f000001310b7827 */ /* 0x000fe400078e000a */
[----:B------:R-:W2:Y:S04]  /*156d0*/  LD.E R10, desc[UR8][R8.64+0x418] ;  /* 0x00041808080a7980 */ /* 0x000ea8000c101900 */
[----:B------:R2:W3:Y:S02]  /*156e0*/  LD.E R49, desc[UR8][R8.64+0x41c] ;  /* 0x00041c0808317980 */ /* 0x0004e4000c101900 */
[----:B--2---:R-:W-:-:S04]  /*156f0*/  IMAD.WIDE.U32 R8, R10, R47, RZ ;  /* 0x0000002f0a087225 */ /* 0x004fc800078e00ff */
[----:B------:R-:W-:-:S04]  /*15700*/  IMAD R10, R8, 0x7effffff, RZ ;  /* 0x7effffff080a7824 */ /* 0x000fc800078e02ff */
[----:B------:R-:W-:-:S04]  /*15710*/  IMAD.HI.U32 R10, R10, 0x7f000001, R8 ;  /* 0x7f0000010a0a7827 */ /* 0x000fc800078e0008 */
[----:B---3--:R-:W-:Y:S01]  /*15720*/  IMAD.WIDE.U32 R8, R49, R47, RZ ;  /* 0x0000002f31087225 */ /* 0x008fe200078e00ff */
[----:B------:R-:W-:Y:S01]  /*15730*/  ISETP.GE.U32.AND P0, PT, R24, 0x7f000001, PT ;  /* 0x7f0000011800780c */ /* 0x000fe20003f06070 */
[----:B------:R-:W2:Y:S02]  /*15740*/  LDL R49, [R1+0x11c] ;  /* 0x00011c0001317983 */ /* 0x000ea40000100800 */
[----:B------:R-:W-:-:S04]  /*15750*/  IMAD R47, R8, 0x7effffff, RZ ;  /* 0x7effffff082f7824 */ /* 0x000fc800078e02ff */
[----:B------:R-:W-:Y:S02]  /*15760*/  IMAD.HI.U32 R47, R47, 0x7f000001, R8 ;  /* 0x7f0000012f2f7827 */ /* 0x000fe400078e0008 */
[----:B------:R-:W3:Y:S04]  /*15770*/  LDL R8, [R1+0x110] ;  /* 0x0001100001087983 */ /* 0x000ee80000100800 */
[----:B------:R-:W-:-:S04]  /*15780*/  @P0 IADD3 R24, PT, PT, R24, -0x7f000001, RZ ;  /* 0x80ffffff18180810 */ /* 0x000fc80007ffe0ff */
[----:B---3--:R-:W-:Y:S02]  /*15790*/  IADD3 R24, PT, PT, R24, R8, RZ ;  /* 0x0000000818187210 */ /* 0x008fe40007ffe0ff */
[----:B------:R-:W3:Y:S03]  /*157a0*/  LDL R8, [R1+0x114] ;  /* 0x0001140001087983 */ /* 0x000ee60000100800 */
[----:B------:R-:W-:Y:S01]  /*157b0*/  ISETP.GE.U32.AND P0, PT, R24, 0x7f000001, PT ;  /* 0x7f0000011800780c */ /* 0x000fe20003f06070 */
[----:B------:R0:W-:-:S12]  /*157c0*/  STL [R1+0x110], R24 ;  /* 0x0001101801007387 */ /* 0x0001d80000100800 */
[----:B0-----:R-:W-:Y:S01]  /*157d0*/  @P0 IADD3 R24, PT, PT, R24, -0x7f000001, RZ ;  /* 0x80ffffff18180810 */ /* 0x001fe20007ffe0ff */
[----:B------:R-:W-:-:S13]  /*157e0*/  ISETP.GE.U32.AND P0, PT, R11, 0x7f000001, PT ;  /* 0x7f0000010b00780c */ /* 0x000fda0003f06070 */
[----:B------:R-:W-:Y:S01]  /*157f0*/  @P0 IADD3 R11, PT, PT, R11, -0x7f000001, RZ ;  /* 0x80ffffff0b0b0810 */ /* 0x000fe20007ffe0ff */
[----:B------:R-:W-:Y:S03]  /*15800*/  STL [R1+0x110], R24 ;  /* 0x0001101801007387 */ /* 0x000fe60000100800 */
[----:B---3--:R-:W-:Y:S02]  /*15810*/  IADD3 R8, PT, PT, R11, R8, RZ ;  /* 0x000000080b087210 */ /* 0x008fe40007ffe0ff */
[----:B------:R-:W3:Y:S03]  /*15820*/  LDL R11, [R1+0x118] ;  /* 0x00011800010b7983 */ /* 0x000ee60000100800 */
[----:B------:R-:W-:Y:S01]  /*15830*/  ISETP.GE.U32.AND P0, PT, R8, 0x7f000001, PT ;  /* 0x7f0000010800780c */ /* 0x000fe20003f06070 */
[----:B------:R0:W-:-:S12]  /*15840*/  STL [R1+0x114], R8 ;  /* 0x0001140801007387 */ /* 0x0001d80000100800 */
[----:B0-----:R-:W-:-:S05]  /*15850*/  @P0 IADD3 R8, PT, PT, R8, -0x7f000001, RZ ;  /* 0x80ffffff08080810 */ /* 0x001fca0007ffe0ff */
[----:B------:R0:W-:Y:S02]  /*15860*/  STL [R1+0x114], R8 ;  /* 0x0001140801007387 */ /* 0x0001e40000100800 */
[----:B0-----:R-:W-:-:S04]  /*15870*/  IMAD.WIDE.U32 R8, R201, R197, RZ ;  /* 0x000000c5c9087225 */ /* 0x001fc800078e00ff */
[----:B------:R-:W-:-:S04]  /*15880*/  IMAD R24, R8, 0x7effffff, RZ ;  /* 0x7effffff08187824 */ /* 0x000fc800078e02ff */
[----:B------:R-:W-:Y:S02]  /*15890*/  IMAD.HI.U32 R24, R24, 0x7f000001, R8 ;  /* 0x7f00000118187827 */ /* 0x000fe400078e0008 */
[----:B------:R-:W4:Y:S01]  /*158a0*/  LDL.64 R8, [R1+0x100] ;  /* 0x0001000001087983 */ /* 0x000f220000100a00 */
[----:B------:R-:W-:-:S13]  /*158b0*/  ISETP.GE.U32.AND P0, PT, R10, 0x7f000001, PT ;  /* 0x7f0000010a00780c */ /* 0x000fda0003f06070 */
[----:B------:R-:W-:-:S04]  /*158c0*/  @P0 IADD3 R10, PT, PT, R10, -0x7f000001, RZ ;  /* 0x80ffffff0a0a0810 */ /* 0x000fc80007ffe0ff */
[----:B---3--:R-:W-:-:S05]  /*158d0*/  IADD3 R10, PT, PT, R10, R11, RZ ;  /* 0x0000000b0a0a7210 */ /* 0x008fca0007ffe0ff */
[----:B------:R-:W-:Y:S01]  /*158e0*/  ISETP.GE.U32.AND P0, PT, R10, 0x7f000001, PT ;  /* 0x7f0000010a00780c */ /* 0x000fe20003f06070 */
[----:B------:R0:W-:-:S12]  /*158f0*/  STL [R1+0x118], R10 ;  /* 0x0001180a01007387 */ /* 0x0001d80000100800 */
[----:B0-----:R-:W-:Y:S01]  /*15900*/  @P0 IADD3 R10, PT, PT, R10, -0x7f000001, RZ ;  /* 0x80ffffff0a0a0810 */ /* 0x001fe20007ffe0ff */
[----:B------:R-:W-:-:S13]  /*15910*/  ISETP.GE.U32.AND P0, PT, R47, 0x7f000001, PT ;  /* 0x7f0000012f00780c */ /* 0x000fda0003f06070 */
[----:B------:R-:W-:-:S04]  /*15920*/  @P0 IADD3 R47, PT, PT, R47, -0x7f000001, RZ ;  /* 0x80ffffff2f2f0810 */ /* 0x000fc80007ffe0ff */
[----:B--2---:R-:W-:-:S05]  /*15930*/  IADD3 R62, PT, PT, R47, R49, RZ ;  /* 0x000000312f3e7210 */ /* 0x004fca0007ffe0ff */
[C---:B------:R-:W-:Y:S01]  /*15940*/  ISETP.GE.U32.AND P0, PT, R62.reuse, 0x7f000001, PT ;  /* 0x7f0000013e00780c */ /* 0x040fe20003f06070 */
[----:B------:R0:W-:Y:S04]  /*15950*/  STL [R1+0x11c], R62 ;  /* 0x00011c3e01007387 */ /* 0x0001e80000100800 */
[----:B------:R4:W-:Y:S08]  /*15960*/  STL [R1+0x118], R10 ;  /* 0x0001180a01007387 */ /* 0x0009f00000100800 */
[----:B0-----:R-:W-:-:S05]  /*15970*/  @P0 IADD3 R62, PT, PT, R62, -0x7f000001, RZ ;  /* 0x80ffffff3e3e0810 */ /* 0x001fca0007ffe0ff */
[----:B------:R0:W-:Y:S04]  /*15980*/  STL [R1+0x11c], R62 ;  /* 0x00011c3e01007387 */ /* 0x0001e80000100800 */
[----:B----4-:R-:W2:Y:S01]  /*15990*/  LD.E R10, desc[UR8][R8.64+0x420] ;  /* 0x00042008080a7980 */ /* 0x010ea2000c101900 */
[----:B------:R-:W-:-:S03]  /*159a0*/  ISETP.GE.U32.AND P0, PT, R24, 0x7f000001, PT ;  /* 0x7f0000011800780c */ /* 0x000fc60003f06070 */
[----:B------:R-:W3:Y:S10]  /*159b0*/  LDL R51, [R1+0x11c] ;  /* 0x00011c0001337983 */ /* 0x000ef40000100800 */
        /* <DEDUP_REMOVED lines=9> */
[----:B------:R2:W4:Y:S01]  /*15a50*/  LD.E R49, desc[UR8][R8.64+0x42c] ;  /* 0x00042c0808317980 */ /* 0x000522000c101900 */
[----:B0-----:R-:W0:Y:S03]  /*15a60*/  LDC.64 R62, c[0x0][0x380] ;  /* 0x0000e000ff3e7b82 */ /* 0x001e260000000a00 */
[----:B0-----:R-:W3:Y:S01]  /*15a70*/  LDG.E R77, desc[UR8][R62.64+0x80] ;  /* 0x000080083e4d7981 */ /* 0x001ee2000c1e1900 */
[----:B--2---:R-:W-:-:S04]  /*15a80*/  IMAD.WIDE.U32 R8, R11, R24, RZ ;  /* 0x000000180b087225 */ /* 0x004fc800078e00ff */
[----:B------:R-:W-:-:S04]  /*15a90*/  IMAD R11, R8, 0x7effffff, RZ ;  /* 0x7effffff080b7824 */ /* 0x000fc800078e02ff */
[----:B------:R-:W-:-:S04]  /*15aa0*/  IMAD.HI.U32 R11, R11, 0x7f000001, R8 ;  /* 0x7f0000010b0b7827 */ /* 0x000fc800078e0008 */
[----:B----4-:R-:W-:-:S04]  /*15ab0*/  IMAD.WIDE.U32 R8, R49, R24, RZ ;  /* 0x0000001831087225 */ /* 0x010fc800078e00ff */
[----:B------:R-:W-:-:S04]  /*15ac0*/  IMAD R24, R8, 0x7effffff, RZ ;  /* 0x7effffff08187824 */ /* 0x000fc800078e02ff */
[----:B------:R-:W-:Y:S02]  /*15ad0*/  IMAD.HI.U32 R8, R24, 0x7f000001, R8 ;  /* 0x7f00000118087827 */ /* 0x000fe400078e0008 */
[----:B------:R-:W2:Y:S04]  /*15ae0*/  LDL R24, [R1+0x110] ;  /* 0x0001100001187983 */ /* 0x000ea80000100800 */
[----:B------:R-:W4:Y:S01]  /*15af0*/  LDL R9, [R1+0x114] ;  /* 0x0001140001097983 */ /* 0x000f220000100800 */
[----:B------:R-:W-:-:S13]  /*15b00*/  ISETP.GE.U32.AND P0, PT, R47, 0x7f000001, PT ;  /* 0x7f0000012f00780c */ /* 0x000fda0003f06070 */
[----:B------:R-:W-:-:S04]  /*15b10*/  @P0 IADD3 R47, PT, PT, R47, -0x7f000001, RZ ;  /* 0x80ffffff2f2f0810 */ /* 0x000fc80007ffe0ff */
[----:B--2---:R-:W-:Y:S02]  /*15b20*/  IADD3 R24, PT, PT, R47, R24, RZ ;  /* 0x000000182f187210 */ /* 0x004fe40007ffe0ff */
[----:B------:R-:W2:Y:S03]  /*15b30*/  LDL R47, [R1+0x118] ;  /* 0x00011800012f7983 */ /* 0x000ea60000100800 */
[----:B------:R-:W-:Y:S01]  /*15b40*/  ISETP.GE.U32.AND P0, PT, R24, 0x7f000001, PT ;  /* 0x7f0000011800780c */ /* 0x000fe20003f06070 */
[----:B------:R0:W-:-:S12]  /*15b50*/  STL [R1+0x110], R24 ;  /* 0x0001101801007387 */ /* 0x0001d80000100800 */
[----:B0-----:R-:W-:-:S05]  /*15b60*/  @P0 IADD3 R24, PT, PT, R24, -0x7f000001, RZ ;  /* 0x80ffffff18180810 */ /* 0x001fca0007ffe0ff */
[----:B------:R0:W-:Y:S04]  /*15b70*/  STL [R1+0x110], R24 ;  /* 0x0001101801007387 */ /* 0x0001e80000100800 */
[----:B0-----:R-:W2:Y:S01]  /*15b80*/  LDG.E R24, desc[UR8][R62.64+0x84] ;  /* 0x000084083e187981 */ /* 0x001ea2000c1e1900 */
[----:B------:R-:W-:-:S13]  /*15b90*/  ISETP.GE.U32.AND P0, PT, R10, 0x7f000001, PT ;  /* 0x7f0000010a00780c */ /* 0x000fda0003f06070 */
[----:B------:R-:W-:-:S04]  /*15ba0*/  @P0 IADD3 R10, PT, PT, R10, -0x7f000001, RZ ;  /* 0x80ffffff0a0a0810 */ /* 0x000fc80007ffe0ff */
[----:B----4-:R-:W-:-:S05]  /*15bb0*/  IADD3 R9, PT, PT, R10, R9, RZ ;  /* 0x000000090a097210 */ /* 0x010fca0007ffe0ff */
[----:B------:R-:W-:Y:S01]  /*15bc0*/  ISETP.GE.U32.AND P0, PT, R9, 0x7f000001, PT ;  /* 0x7f0000010900780c */ /* 0x000fe20003f06070 */
[----:B------:R0:W-:-:S12]  /*15bd0*/  STL [R1+0x114], R9 ;  /* 0x0001140901007387 */ /* 0x0001d80000100800 */
[----:B0-----:R-:W-:Y:S01]  /*15be0*/  @P0 IADD3 R9, PT, PT, R9, -0x7f000001, RZ ;  /* 0x80ffffff09090810 */ /* 0x001fe20007ffe0ff */
[----:B------:R-:W-:-:S13]  /*15bf0*/  ISETP.GE.U32.AND P0, PT, R11, 0x7f000001, PT ;  /* 0x7f0000010b00780c */ /* 0x000fda0003f06070 */
[----:B------:R-:W-:Y:S01]  /*15c00*/  @P0 IADD3 R11, PT, PT, R11, -0x7f000001, RZ ;  /* 0x80ffffff0b0b0810 */ /* 0x000fe20007ffe0ff */
[----:B------:R-:W-:Y:S01]  /*15c10*/  ISETP.GE.U32.AND P0, PT, R8, 0x7f000001, PT ;  /* 0x7f0000010800780c */ /* 0x000fe20003f06070 */
[----:B------:R0:W-:-:S12]  /*15c20*/  STL [R1+0x114], R9 ;  /* 0x0001140901007387 */ /* 0x0001d80000100800 */
[----:B------:R-:W-:-:S04]  /*15c30*/  @P0 IADD3 R8, PT, PT, R8, -0x7f000001, RZ ;  /* 0x80ffffff08080810 */ /* 0x000fc80007ffe0ff */
[----:B---3--:R-:W-:Y:S02]  /*15c40*/  IADD3 R51, PT, PT, R8, R51, RZ ;  /* 0x0000003308337210 */ /* 0x008fe40007ffe0ff */
[----:B0-----:R-:W3:Y:S01]  /*15c50*/  LDL.64 R8, [R1+0x100] ;  /* 0x0001000001087983 */ /* 0x001ee20000100a00 */
[----:B------:R-:W-:-:S05]  /*15c60*/  IADD3 R10, PT, PT, R191, R77, RZ ;  /* 0x0000004dbf0a7210 */ /* 0x000fca0007ffe0ff */
[----:B------:R-:W-:-:S13]  /*15c70*/  ISETP.GE.U32.AND P0, PT, R10, 0x7f000001, PT ;  /* 0x7f0000010a00780c */ /* 0x000fda0003f06070 */
[----:B------:R-:W-:-:S04]  /*15c80*/  @P0 IADD3 R10, PT, PT, R10, -0x7f000001, RZ ;  /* 0x80ffffff0a0a0810 */ /* 0x000fc80007ffe0ff */
        /* <DEDUP_REMOVED lines=17> */
[----:B------:R-:W-:Y:S02]  /*15da0*/  @P0 IADD3 R10, PT, PT, R10, -0x7f000001, RZ ;  /* 0x80ffffff0a0a0810 */ /* 0x000fe40007ffe0ff */
[----:B--2---:R-:W-:-:S03]  /*15db0*/  IADD3 R47, PT, PT, R11, R47, RZ ;  /* 0x0000002f0b2f7210 */ /* 0x004fc60007ffe0ff */
[CC--:B------:R-:W-:Y:S01]  /*15dc0*/  ISETP.GE.U32.AND P0, PT, R10.reuse, R24.reuse, PT ;  /* 0x000000180a00720c */ /* 0x0c0fe20003f06070 */
[----:B------:R-:W-:-:S12]  /*15dd0*/  IADD3 R24, PT, PT, R10, -R24, RZ ;  /* 0x800000180a187210 */ /* 0x000fd80007ffe0ff */
[----:B------:R-:W-:-:S05]  /*15de0*/  @!P0 IADD3 R24, PT, PT, R24, 0x7f000001, RZ ;  /* 0x7f00000118188810 */ /* 0x000fca0007ffe0ff */
[----:B------:R-:W-:-:S04]  /*15df0*/  IMAD.WIDE.U32 R10, R75, R24, RZ ;  /* 0x000000184b0a7225 */ /* 0x000fc800078e00ff */
[----:B------:R-:W-:-:S04]  /*15e00*/  IMAD R49, R10, 0x7effffff, RZ ;  /* 0x7effffff0a317824 */ /* 0x000fc800078e02ff */
[----:B------:R-:W-:-:S05]  /*15e10*/  IMAD.HI.U32 R10, R49, 0x7f000001, R10 ;  /* 0x7f000001310a7827 */ /* 0x000fca00078e000a */
[----:B------:R-:W-:-:S13]  /*15e20*/  ISETP.GE.U32.AND P0, PT, R10, 0x7f000001, PT ;  /* 0x7f0000010a00780c */ /* 0x000fda0003f06070 */
[----:B------:R-:W-:-:S05]  /*15e30*/  @P0 IADD3 R10, PT, PT, R10, -0x7f000001, RZ ;  /* 0x80ffffff0a0a0810 */ /* 0x000fca0007ffe0ff */
[C---:B------:R-:W-:Y:S01]  /*15e40*/  ISETP.LE.U32.AND P0, PT, R10.reuse, UR6, PT ;  /* 0x000000060a007c0c */ /* 0x040fe2000bf03070 */
[----:B------:R-:W-:-:S12]  /*15e50*/  IADD3 R10, PT, PT, -R10, UR6, RZ ;  /* 0x000000060a0a7c10 */ /* 0x000fd8000fffe1ff */
[----:B------:R-:W-:-:S05]  /*15e60*/  @!P0 IADD3 R10, PT, PT, R10, 0x7f000001, RZ ;  /* 0x7f0000010a0a8810 */ /* 0x000fca0007ffe0ff */
[----:B------:R-:W-:Y:S01]  /*15e70*/  ISETP.GE.U32.AND P0, PT, R10, R210, PT ;  /* 0x000000d20a00720c */ /* 0x000fe20003f06070 */
[----:B------:R-:W-:Y:S01]  /*15e80*/  IADD3 R10, PT, PT, -R210, R10, RZ ;  /* 0x0000000ad20a7210 */ /* 0x000fe20007ffe1ff */
[----:B------:R-:W-:-:S11]  /*15e90*/  ISETP.GE.U32.AND P1, PT, R51, 0x7f000001, PT ;  /* 0x7f0000013300780c */ /* 0x000fd60003f26070 */
[----:B------:R-:W-:Y:S01]  /*15ea0*/  @!P0 IADD3 R10, PT, PT, R10, 0x7f000001, RZ ;  /* 0x7f0000010a0a8810 */ /* 0x000fe20007ffe0ff */
[----:B------:R-:W-:Y:S01]  /*15eb0*/  ISETP.GE.U32.AND P0, PT, R47, 0x7f000001, PT ;  /* 0x7f0000012f00780c */ /* 0x000fe20003f06070 */
[----:B------:R0:W-:Y:S03]  /*15ec0*/  STL [R1+0x118], R47 ;  /* 0x0001182f01007387 */ /* 0x0001e60000100800 */
[----:B------:R-:W-:Y:S01]  /*15ed0*/  IMAD.WIDE.U32 R10, R201, R10, RZ ;  /* 0x0000000ac90a7225 */ /* 0x000fe200078e00ff */
[----:B------:R1:W-:Y:S03]  /*15ee0*/  STL [R1+0x11c], R51 ;  /* 0x00011c3301007387 */ /* 0x0003e60000100800 */
[----:B------:R-:W-:-:S05]  /*15ef0*/  IMAD R49, R10, 0x7effffff, RZ ;  /* 0x7effffff0a317824 */ /* 0x000fca00078e02ff */
[----:B0-----:R-:W-:Y:S02]  /*15f00*/  @P0 IADD3 R47, PT, PT, R47, -0x7f000001, RZ ;  /* 0x80ffffff2f2f0810 */ /* 0x001fe40007ffe0ff */
[----:B-1----:R-:W-:Y:S01]  /*15f10*/  @P1 IADD3 R51, PT, PT, R51, -0x7f000001, RZ ;  /* 0x80ffffff33331810 */ /* 0x002fe20007ffe0ff */
[----:B------:R-:W-:Y:S02]  /*15f20*/  IMAD.HI.U32 R49, R49, 0x7f000001, R10 ;  /* 0x7f00000131317827 */ /* 0x000fe400078e000a */
[----:B------:R0:W-:Y:S04]  /*15f30*/  STL [R1+0x118], R47 ;  /* 0x0001182f01007387 */ /* 0x0001e80000100800 */
[----:B------:R1:W-:Y:S04]  /*15f40*/  STL [R1+0x11c], R51 ;  /* 0x00011c3301007387 */ /* 0x0003e80000100800 */
[----:B---3--:R-:W2:Y:S01]  /*15f50*/  LD.E R10, desc[UR8][R8.64+0x430] ;  /* 0x00043008080a7980 */ /* 0x008ea2000c101900 */
[----:B------:R-:W-:Y:S01]  /*15f60*/  ISETP.GE.U32.AND P0, PT, R49, 0x7f000001, PT ;  /* 0x7f0000013100780c */ /* 0x000fe20003f06070 */
[----:B------:R-:W-:-:S02]  /*15f70*/  ISETP.GE.U32.AND P2, PT, R210, UR6, PT ;  /* 0x00000006d2007c0c */ /* 0x000fc4000bf46070 */
[----:B------:R-:W3:Y:S10]  /*15f80*/  LDL R53, [R1+0x11c] ;  /* 0x00011c0001357983 */ /* 0x000ef40000100800 */
[----:B------:R-:W-:-:S05]  /*15f90*/  @P0 IADD3 R49, PT, PT, R49, -0x7f000001, RZ ;  /* 0x80ffffff31310810 */ /* 0x000fca0007ffe0ff */
[----:B--2---:R-:W-:-:S04]  /*15fa0*/  IMAD.WIDE.U32 R10, R10, R49, RZ ;  /* 0x000000310a0a7225 */ /* 0x004fc800078e00ff */
[----:B0-----:R-:W-:-:S04]  /*15fb0*/  IMAD R47, R10, 0x7effffff, RZ ;  /* 0x7effffff0a2f7824 */ /* 0x001fc800078e02ff */
[----:B------:R-:W-:Y:S02]  /*15fc0*/  IMAD.HI.U32 R47, R47, 0x7f000001, R10 ;  /* 0x7f0000012f2f7827 */ /* 0x000fe400078e000a */
[----:B------:R-:W2:Y:S02]  /*15fd0*/  LD.E R10, desc[UR8][R8.64+0x434] ;  /* 0x00043408080a7980 */ /* 0x000ea4000c101900 */
[----:B--2---:R-:W-:-:S04]  /*15fe0*/  IMAD.WIDE.U32 R10, R10, R49, RZ ;  /* 0x000000310a0a7225 */ /* 0x004fc800078e00ff */
[----:B-1----:R-:W-:-:S04]  /*15ff0*/  IMAD R51, R10, 0x7effffff, RZ ;  /* 0x7effffff0a337824 */ /* 0x002fc800078e02ff */
[----:B------:R-:W-:Y:S02]  /*16000*/  IMAD.HI.U32 R51, R51, 0x7f000001, R10 ;  /* 0x7f00000133337827 */ /* 0x000fe400078e000a */
[----:B------:R-:W2:Y:S04]  /*16010*/  LD.E R10, desc[UR8][R8.64+0x438] ;  /* 0x00043808080a7980 */ /* 0x000ea8000c101900 */
[----:B------:R2:W4:Y:S02]  /*16020*/  LD.E R11, desc[UR8][R8.64+0x43c] ;  /* 0x00043c08080b7980 */ /* 0x000524000c101900 */
[----:B--2---:R-:W-:-:S04]  /*16030*/  IMAD.WIDE.U32 R8, R10, R49, RZ ;  /* 0x000000310a087225 */ /* 0x004fc800078e00ff */
[----:B------:R-:W-:-:S04]  /*16040*/  IMAD R10, R8, 0x7effffff, RZ ;  /* 0x7effffff080a7824 */ /* 0x000fc800078e02ff */
[----:B------:R-:W-:-:S04]  /*16050*/  IMAD.HI.U32 R10, R10, 0x7f000001, R8 ;  /* 0x7f0000010a0a7827 */ /* 0x000fc800078e0008 */
[----:B----4-:R-:W-:Y:S01]  /*16060*/  IMAD.WIDE.U32 R8, R11, R49, RZ ;  /* 0x000000310b087225 */ /* 0x010fe200078e00ff */
[----:B------:R-:W-:Y:S01]  /*16070*/  ISETP.GE.U32.AND P0, PT, R47, 0x7f000001, PT ;  /* 0x7f0000012f00780c */ /* 0x000fe20003f06070 */
[----:B------:R-:W2:Y:S02]  /*16080*/  LDL R49, [R1+0x118] ;  /* 0x0001180001317983 */ /* 0x000ea40000100800 */
[----:B------:R-:W-:-:S04]  /*16090*/  IMAD R11, R8, 0x7effffff, RZ ;  /* 0x7effffff080b7824 */ /* 0x000fc800078e02ff */
[----:B------:R-:W-:Y:S02]  /*160a0*/  IMAD.HI.U32 R11, R11, 0x7f000001, R8 ;  /* 0x7f0000010b0b7827 */ /* 0x000fe400078e0008 */
[----:B------:R-:W4:Y:S04]  /*160b0*/  LDL R8, [R1+0x110] ;  /* 0x0001100001087983 */ /* 0x000f280000100800 */
[----:B------:R-:W2:Y:S01]  /*160c0*/  LDL R9, [R1+0x114] ;  /* 0x0001140001097983 */ /* 0x000ea20000100800 */
[----:B------:R-:W-:Y:S01]  /*160d0*/  @P0 IADD3 R47, PT, PT, R47, -0x7f000001, RZ ;  /* 0x80ffffff2f2f0810 */ /* 0x000fe20007ffe0ff */
[----:B------:R-:W-:-:S13]  /*160e0*/  ISETP.GE.U32.AND P0, PT, R51, 0x7f000001, PT ;  /* 0x7f0000013300780c */ /* 0x000fda0003f06070 */
[----:B------:R-:W-:Y:S02]  /*160f0*/  @P0 IADD3 R51, PT, PT, R51, -0x7f000001, RZ ;  /* 0x80ffffff33330810 */ /* 0x000fe40007ffe0ff */
[----:B----4-:R-:W-:-:S05]  /*16100*/  IADD3 R8, PT, PT, R47, R8, RZ ;  /* 0x000000082f087210 */ /* 0x010fca0007ffe0ff */
[----:B------:R-:W-:Y:S01]  /*16110*/  ISETP.GE.U32.AND P1, PT, R8, 0x7f000001, PT ;  /* 0x7f0000010800780c */ /* 0x000fe20003f26070 */
[----:B------:R0:W-:-:S12]  /*16120*/  STL [R1+0x110], R8 ;  /* 0x0001100801007387 */ /* 0x0001d80000100800 */
[----:B0-----:R-:W-:-:S05]  /*16130*/  @P1 IADD3 R8, PT, PT, R8, -0x7f000001, RZ ;  /* 0x80ffffff08081810 */ /* 0x001fca0007ffe0ff */
[----:B------:R0:W-:Y:S01]  /*16140*/  STL [R1+0x110], R8 ;  /* 0x0001100801007387 */ /* 0x0001e20000100800 */
[----:B--2---:R-:W-:Y:S02]  /*16150*/  IADD3 R51, PT, PT, R51, R9, RZ ;  /* 0x0000000933337210 */ /* 0x004fe40007ffe0ff */
[----:B0-----:R-:W-:-:S04]  /*16160*/  IADD3 R8, PT, PT, R210, -UR6, RZ ;  /* 0x80000006d2087c10 */ /* 0x001fc8000fffe0ff */
        /* <DEDUP_REMOVED lines=8> */
[----:B------:R-:W-:Y:S02]  /*161f0*/  IMAD.HI.U32 R47, R47, 0x7f000001, R8 ;  /* 0x7f0000012f2f7827 */ /* 0x000fe400078e0008 */
[----:B------:R-:W2:Y:S01]  /*16200*/  LDL.64 R8, [R1+0x100] ;  /* 0x0001000001087983 */ /* 0x000ea20000100a00 */
[----:B------:R-:W-:-:S03]  /*16210*/  ISETP.GE.U32.AND P0, PT, R51, 0x7f000001, PT ;  /* 0x7f0000013300780c */ /* 0x000fc60003f06070 */
[----:B------:R0:W-:Y:S10]  /*16220*/  STL [R1+0x114], R51 ;  /* 0x0001143301007387 */ /* 0x0001f40000100800 */
[----:B0-----:R-:W-:Y:S01]  /*16230*/  @P0 IADD3 R51, PT, PT, R51, -0x7f000001, RZ ;  /* 0x80ffffff33330810 */ /* 0x001fe20007ffe0ff */
[----:B------:R-:W-:-:S13]  /*16240*/  ISETP.GE.U32.AND P0, PT, R10, 0x7f000001, PT ;  /* 0x7f0000010a00780c */ /* 0x000fda0003f06070 */
[----:B------:R-:W-:Y:S01]  /*16250*/  @P0 IADD3 R10, PT, PT, R10, -0x7f000001, RZ ;  /* 0x80ffffff0a0a0810 */ /* 0x000fe20007ffe0ff */
[----:B------:R-:W-:-:S03]  /*16260*/  ISETP.GE.U32.AND P0, PT, R11, 0x7f000001, PT ;  /* 0x7f0000010b00780c */ /* 0x000fc60003f06070 */
[----:B------:R-:W-:-:S10]  /*16270*/  IADD3 R10, PT, PT, R10, R49, RZ ;  /* 0x000000310a0a7210 */ /* 0x000fd40007ffe0ff */
[----:B------:R-:W-:-:S04]  /*16280*/  @P0 IADD3 R11, PT, PT, R11, -0x7f000001, RZ ;  /* 0x80ffffff0b0b0810 */ /* 0x000fc80007ffe0ff */
[----:B---3--:R-:W-:Y:S01]  /*16290*/  IADD3 R11, PT, PT, R11, R53, RZ ;  /* 0x000000350b0b7210 */ /* 0x008fe20007ffe0ff */
[----:B------:R-:W-:-:S04]  /*162a0*/  ISETP.GE.U32.AND P0, PT, R10, 0x7f000001, PT ;  /* 0x7f0000010a00780c */ /* 0x000fc80003f06070 */
[----:B------:R-:W-:Y:S01]  /*162b0*/  ISETP.GE.U32.AND P1, PT, R11, 0x7f000001, PT ;  /* 0x7f0000010b00780c */ /* 0x000fe20003f26070 */
[----:B------:R0:W-:Y:S04]  /*162c0*/  STL [R1+0x118], R10 ;  /* 0x0001180a01007387 */ /* 0x0001e80000100800 */
[----:B------:R1:W-:Y:S04]  /*162d0*/  STL [R1+0x11c], R11 ;  /* 0x00011c0b01007387 */ /* 0x0003e80000100800 */
[----:B0-----:R-:W-:-:S04]  /*162e0*/  @P0 IADD3 R10, PT, PT, R10, -0x7f000001, RZ ;  /* 0x80ffffff0a0a0810 */ /* 0x001fc80007ffe0ff */
[----:B-1----:R-:W-:Y:S01]  /*162f0*/  @P1 IADD3 R11, PT, PT, R11, -0x7f000001, RZ ;  /* 0x80ffffff0b0b1810 */ /* 0x002fe20007ffe0ff */
[----:B------:R-:W-:Y:S04]  /*16300*/  STL [R1+0x114], R51 ;  /* 0x0001143301007387 */ /* 0x000fe80000100800 */
[----:B------:R2:W-:Y:S04]  /*16310*/  STL [R1+0x118], R10 ;  /* 0x0001180a01007387 */ /* 0x0005e80000100800 */
[----:B------:R0:W-:Y:S01]  /*16320*/  STL [R1+0x11c], R11 ;  /* 0x00011c0b01007387 */ /* 0x0001e20000100800 */
[----:B------:R-:W-:-:S03]  /*16330*/  ISETP.GE.U32.AND P0, PT, R47, 0x7f000001, PT ;  /* 0x7f0000012f00780c */ /* 0x000fc60003f06070 */
[----:B------:R-:W3:Y:S04]  /*16340*/  LDL R53, [R1+0x11c] ;  /* 0x00011c0001357983 */ /* 0x000ee80000100800 */
[----:B--2---:R-:W0:Y:S06]  /*16350*/  LD.E R10, desc[UR8][R8.64+0x440] ;  /* 0x00044008080a7980 */ /* 0x004e2c000c101900 */
[----:B------:R-:W-:-:S05]  /*16360*/  @P0 IADD3 R47, PT, PT, R47, -0x7f000001, RZ ;  /* 0x80ffffff2f2f0810 */ /* 0x000fca0007ffe0ff */
[----:B0-----:R-:W-:-:S04]  /*16370*/  IMAD.WIDE.U32 R10, R10, R47, RZ ;  /* 0x0000002f0a0a7225 */ /* 0x001fc800078e00ff */
[----:B------:R-:W-:-:S04]  /*16380*/  IMAD R49, R10, 0x7effffff, RZ ;  /* 0x7effffff0a317824 */ /* 0x000fc800078e02ff */
[----:B------:R-:W-:Y:S02]  /*16390*/  IMAD.HI.U32 R49, R49, 0x7f000001, R10 ;  /* 0x7f00000131317827 */ /* 0x000fe400078e000a */
[----:B------:R-:W2:Y:S02]  /*163a0*/  LD.E R10, desc[UR8][R8.64+0x444] ;  /* 0x00044408080a7980 */ /* 0x000ea4000c101900 */
[----:B--2---:R-:W-:-:S04]  /*163b0*/  IMAD.WIDE.U32 R10, R10, R47, RZ ;  /* 0x0000002f0a0a7225 */ /* 0x004fc800078e00ff */
[----:B------:R-:W-:-:S04]  /*163c0*/  IMAD R51, R10, 0x7effffff, RZ ;  /* 0x7effffff0a337824 */ /* 0x000fc800078e02ff */
        /* <DEDUP_REMOVED lines=12> */
[----:B------:R-:W-:-:S04]  /*16490*/  @P0 IADD3 R49, PT, PT, R49, -0x7f000001, RZ ;  /* 0x80ffffff31310810 */ /* 0x000fc80007ffe0ff */
[----:B----4-:R-:W-:Y:S02]  /*164a0*/  IADD3 R8, PT, PT, R49, R8, RZ ;  /* 0x0000000831087210 */ /* 0x010fe40007ffe0ff */
[----:B------:R-:W4:Y:S03]  /*164b0*/  LDL R49, [R1+0x114] ;  /* 0x0001140001317983 */ /* 0x000f260000100800 */
        /* <DEDUP_REMOVED lines=13> */
[----:B--2---:R-:W-:Y:S01]  /*16590*/  IADD3 R11, PT, PT, R11, R51, RZ ;  /* 0x000000330b0b7210 */ /* 0x004fe20007ffe0ff */
[----:B------:R-:W-:Y:S01]  /*165a0*/  ISETP.GE.U32.AND P3, PT, R24, 0x7f000001, PT ;  /* 0x7f0000011800780c */ /* 0x000fe20003f66070 */
[----:B------:R-:W2:Y:S08]  /*165b0*/  LDL R51, [R1+0x110] ;  /* 0x0001100001337983 */ /* 0x000eb00000100800 */
        /* <DEDUP_REMOVED lines=9> */
[----:B------:R-:W-:Y:S01]  /*16650*/  STL [R1+0x11c], R47 ;  /* 0x00011c2f01007387 */ /* 0x000fe20000100800 */
[----:B----4-:R-:W-:-:S05]  /*16660*/  IADD3 R10, PT, PT, R10, R49, RZ ;  /* 0x000000310a0a7210 */ /* 0x010fca0007ffe0ff */
[----:B------:R-:W-:Y:S01]  /*16670*/  ISETP.GE.U32.AND P0, PT, R10, 0x7f000001, PT ;  /* 0x7f0000010a00780c */ /* 0x000fe20003f06070 */
[----:B------:R0:W-:-:S12]  /*16680*/  STL [R1+0x114], R10 ;  /* 0x0001140a01007387 */ /* 0x0001d80000100800 */
[----:B0-----:R-:W-:-:S05]  /*16690*/  @P0 IADD3 R10, PT, PT, R10, -0x7f000001, RZ ;  /* 0x80ffffff0a0a0810 */ /* 0x001fca0007ffe0ff */
[----:B------:R0:W-:Y:S04]  /*166a0*/  STL [R1+0x114], R10 ;  /* 0x0001140a01007387 */ /* 0x0001e80000100800 */
[----:B------:R-:W3:Y:S04]  /*166b0*/  LD.E R47, desc[UR8][R8.64+0x450] ;  /* 0x00045008082f7980 */ /* 0x000ee8000c101900 */
[----:B------:R-:W4:Y:S01]  /*166c0*/  LD.E R49, desc[UR8][R8.64+0x454] ;  /* 0x0004540808317980 */ /* 0x000f22000c101900 */
[----:B------:R-:W-:-:S05]  /*166d0*/  @P3 IADD3 R24, PT, PT, R24, -0x7f000001, RZ ;  /* 0x80ffffff18183810 */ /* 0x000fca0007ffe0ff */
[----:B0-----:R-:W-:-:S04]  /*166e0*/  IMAD.WIDE.U32 R10, R201, R24, RZ ;  /* 0x00000018c90a7225 */ /* 0x001fc800078e00ff */
[----:B------:R-:W-:-:S04]  /*166f0*/  IMAD R24, R10, 0x7effffff, RZ ;  /* 0x7effffff0a187824 */ /* 0x000fc800078e02ff */
[----:B------:R-:W-:-:S05]  /*16700*/  IMAD.HI.U32 R24, R24, 0x7f000001, R10 ;  /* 0x7f00000118187827 */ /* 0x000fca00078e000a */
[----:B------:R-:W-:-:S13]  /*16710*/  ISETP.GE.U32.AND P0, PT, R24, 0x7f000001, PT ;  /* 0x7f0000011800780c */ /* 0x000fda0003f06070 */
[----:B------:R-:W-:-:S05]  /*16720*/  @P0 IADD3 R24, PT, PT, R24, -0x7f000001, RZ ;  /* 0x80ffffff18180810 */ /* 0x000fca0007ffe0ff */
[----:B---3--:R-:W-:-:S04]  /*16730*/  IMAD.WIDE.U32 R10, R47, R24, RZ ;  /* 0x000000182f0a7225 */ /* 0x008fc800078e00ff */
[----:B------:R-:W-:-:S04]  /*16740*/  IMAD R47, R10, 0x7effffff, RZ ;  /* 0x7effffff0a2f7824 */ /* 0x000fc800078e02ff */
[----:B------:R-:W-:-:S04]  /*16750*/  IMAD.HI.U32 R47, R47, 0x7f000001, R10 ;  /* 0x7f0000012f2f7827 */ /* 0x000fc800078e000a */
[----:B----4-:R-:W-:-:S04]  /*16760*/  IMAD.WIDE.U32 R10, R49, R24, RZ ;  /* 0x00000018310a7225 */ /* 0x010fc800078e00ff */
[----:B------:R-:W-:-:S04]  /*16770*/  IMAD R49, R10, 0x7effffff, RZ ;  /* 0x7effffff0a317824 */ /* 0x000fc800078e02ff */
[----:B------:R-:W-:Y:S02]  /*16780*/  IMAD.HI.U32 R10, R49, 0x7f000001, R10 ;  /* 0x7f000001310a7827 */ /* 0x000fe400078e000a */
[----:B------:R-:W3:Y:S04]  /*16790*/  LD.E R11, desc[UR8][R8.64+0x458] ;  /* 0x00045808080b7980 */ /* 0x000ee8000c101900 */
[----:B------:R3:W4:Y:S01]  /*167a0*/  LD.E R49, desc[UR8][R8.64+0x45c] ;  /* 0x00045c0808317980 */ /* 0x000722000c101900 */
[----:B------:R-:W-:-:S13]  /*167b0*/  ISETP.GE.U32.AND P0, PT, R47, 0x7f000001, PT ;  /* 0x7f0000012f00780c */ /* 0x000fda0003f06070 */
[----:B------:R-:W-:-:S04]  /*167c0*/  @P0 IADD3 R47, PT, PT, R47, -0x7f000001, RZ ;  /* 0x80ffffff2f2f0810 */ /* 0x000fc80007ffe0ff */
[----:B--2---:R-:W-:Y:S01]  /*167d0*/  IADD3 R47, PT, PT, R47, R51, RZ ;  /* 0x000000332f2f7210 */ /* 0x004fe20007ffe0ff */
[----:B---3--:R-:W-:-:S04]  /*167e0*/  IMAD.WIDE.U32 R8, R11, R24, RZ ;  /* 0x000000180b087225 */ /* 0x008fc800078e00ff */
[----:B------:R-:W-:-:S04]  /*167f0*/  IMAD R11, R8, 0x7effffff, RZ ;  /* 0x7effffff080b7824 */ /* 0x000fc800078e02ff */
[----:B------:R-:W-:-:S04]  /*16800*/  IMAD.HI.U32 R11, R11, 0x7f000001, R8 ;  /* 0x7f0000010b0b7827 */ /* 0x000fc800078e0008 */
[----:B----4-:R-:W-:Y:S01]  /*16810*/  IMAD.WIDE.U32 R8, R49, R24, RZ ;  /* 0x0000001831087225 */ /* 0x010fe200078e00ff */
[C---:B------:R-:W-:Y:S01]  /*16820*/  ISETP.GE.U32.AND P0, PT, R47.reuse, 0x7f000001, PT ;  /* 0x7f0000012f00780c */ /* 0x040fe20003f06070 */
[----:B------:R0:W-:Y:S02]  /*16830*/  STL [R1+0x110], R47 ;  /* 0x0001102f01007387 */ /* 0x0001e40000100800 */
[----:B------:R-:W-:Y:S02]  /*16840*/  IMAD R24, R8, 0x7effffff, RZ ;  /* 0x7effffff08187824 */ /* 0x000fe400078e02ff */
[----:B------:R-:W2:Y:S02]  /*16850*/  LDL R49, [R1+0x114] ;  /* 0x0001140001317983 */ /* 0x000ea40000100800 */
[----:B------:R-:W-:Y:S02]  /*16860*/  IMAD.HI.U32 R8, R24, 0x7f000001, R8 ;  /* 0x7f00000118087827 */ /* 0x000fe400078e0008 */
[----:B------:R-:W3:Y:S04]  /*16870*/  LDL R24, [R1+0x118] ;  /* 0x0001180001187983 */ /* 0x000ee80000100800 */
[----:B------:R-:W4:Y:S01]  /*16880*/  LDL R9, [R1+0x11c] ;  /* 0x00011c0001097983 */ /* 0x000f220000100800 */
[----:B0-----:R-:W-:Y:S01]  /*16890*/  @P0 IADD3 R47, PT, PT, R47, -0x7f000001, RZ ;  /* 0x80ffffff2f2f0810 */ /* 0x001fe20007ffe0ff */
[----:B------:R-:W-:Y:S01]  /*168a0*/  ISETP.GE.U32.AND P0, PT, R10, 0x7f000001, PT ;  /* 0x7f0000010a00780c */ /* 0x000fe20003f06070 */
[----:B------:R-:W-:-:S03]  /*168b0*/  ISETP.GE.U32.AND P1, PT, R8, 0x7f000001, PT ;  /* 0x7f0000010800780c */ /* 0x000fc60003f26070 */
[----:B------:R0:W-:Y:S09]  /*168c0*/  STL [R1+0x110], R47 ;  /* 0x0001102f01007387 */ /* 0x0001f20000100800 */
[----:B------:R-:W-:Y:S01]  /*168d0*/  @P0 IADD3 R10, PT, PT, R10, -0x7f000001, RZ ;  /* 0x80ffffff0a0a0810 */ /* 0x000fe20007ffe0ff */
[----:B------:R-:W-:Y:S01]  /*168e0*/  ISETP.GE.U32.AND P0, PT, R11, 0x7f000001, PT ;  /* 0x7f0000010b00780c */ /* 0x000fe20003f06070 */
[----:B0-----:R-:W-:-:S02]  /*168f0*/  IADD3 R47, PT, PT, R167, R77, RZ ;  /* 0x0000004da72f7210 */ /* 0x001fc40007ffe0ff */
[----:B------:R-:W-:-:S03]  /*16900*/  @P1 IADD3 R8, PT, PT, R8, -0x7f000001, RZ ;  /* 0x80ffffff08081810 */ /* 0x000fc60007ffe0ff */
[----:B------:R-:W-:-:S07]  /*16910*/  ISETP.GE.U32.AND P2, PT, R47, 0x7f000001, PT ;  /* 0x7f0000012f00780c */ /* 0x000fce0003f46070 */
[----:B------:R-:W-:-:S06]  /*16920*/  @P0 IADD3 R11, PT, PT, R11, -0x7f000001, RZ ;  /* 0x80ffffff0b0b0810 */ /* 0x000fcc0007ffe0ff */
        /* <DEDUP_REMOVED lines=17> */
[----:B------:R-:W-:Y:S01]  /*16a40*/  ISETP.GE.U32.AND P0, PT, R47, 0x7f000001, PT ;  /* 0x7f0000012f00780c */ /* 0x000fe20003f06070 */
[----:B---3--:R-:W-:Y:S02]  /*16a50*/  IADD3 R11, PT, PT, R11, R24, RZ ;  /* 0x000000180b0b7210 */ /* 0x008fe40007ffe0ff */
[----:B----4-:R-:W-:Y:S02]  /*16a60*/  IADD3 R24, PT, PT, R8, R9, RZ ;  /* 0x0000000908187210 */ /* 0x010fe40007ffe0ff */
[----:B------:R-:W3:Y:S08]  /*16a70*/  LDL.64 R8, [R1+0x100] ;  /* 0x0001000001087983 */ /* 0x000ef00000100a00 */
        /* <DEDUP_REMOVED lines=18> */
[----:B--2---:R-:W-:Y:S01]  /*16ba0*/  IADD3 R10, PT, PT, R10, R49, RZ ;  /* 0x000000310a0a7210 */ /* 0x004fe20007ffe0ff */
[----:B------:R-:W-:Y:S01]  /*16bb0*/  ISETP.GE.U32.AND P1, PT, R11, 0x7f000001, PT ;  /* 0x7f0000010b00780c */ /* 0x000fe20003f26070 */
[----:B------:R-:W-:-:S10]  /*16bc0*/  ISETP.GE.U32.AND P2, PT, R24, 0x7f000001, PT ;  /* 0x7f0000011800780c */ /* 0x000fd40003f46070 */
[----:B------:R-:W-:Y:S01]  /*16bd0*/  @P0 IADD3 R47, PT, PT, R47, -0x7f000001, RZ ;  /* 0x80ffffff2f2f0810 */ /* 0x000fe20007ffe0ff */
[----:B------:R-:W-:-:S03]  /*16be0*/  ISETP.GE.U32.AND P0, PT, R10, 0x7f000001, PT ;  /* 0x7f0000010a00780c */ /* 0x000fc60003f06070 */
[----:B------:R-:W-:Y:S01]  /*16bf0*/  IADD3 R49, PT, PT, R180, R47, RZ ;  /* 0x0000002fb4317210 */ /* 0x000fe20007ffe0ff */
[----:B------:R0:W-:Y:S04]  /*16c00*/  STL [R1+0x114], R10 ;  /* 0x0001140a01007387 */ /* 0x0001e80000100800 */
[----:B------:R-:W-:Y:S01]  /*16c10*/  ISETP.GE.U32.AND P3, PT, R49, 0x7f000001, PT ;  /* 0x7f0000013100780c */ /* 0x000fe20003f66070 */
[----:B------:R1:W-:Y:S04]  /*16c20*/  STL [R1+0x118], R11 ;  /* 0x0001180b01007387 */ /* 0x0003e80000100800 */
[----:B------:R2:W-:Y:S01]  /*16c30*/  STL [R1+0x11c], R24 ;  /* 0x00011c1801007387 */ /* 0x0005e20000100800 */
[----:B0-----:R-:W-:-:S02]  /*16c40*/  @P0 IADD3 R10, PT, PT, R10, -0x7f000001, RZ ;  /* 0x80ffffff0a0a0810 */ /* 0x001fc40007ffe0ff */
[----:B-1----:R-:W-:Y:S02]  /*16c50*/  @P1 IADD3 R11, PT, PT, R11, -0x7f000001, RZ ;  /* 0x80ffffff0b0b1810 */ /* 0x002fe40007ffe0ff */
[----:B--2---:R-:W-:Y:S01]  /*16c60*/  @P2 IADD3 R24, PT, PT, R24, -0x7f000001, RZ ;  /* 0x80ffffff18182810 */ /* 0x004fe20007ffe0ff */
[----:B------:R0:W-:Y:S04]  /*16c70*/  STL [R1+0x114], R10 ;  /* 0x0001140a01007387 */ /* 0x0001e80000100800 */
[----:B------:R1:W-:Y:S04]  /*16c80*/  STL [R1+0x118], R11 ;  /* 0x0001180b01007387 */ /* 0x0003e80000100800 */
[----:B------:R2:W-:Y:S01]  /*16c90*/  STL [R1+0x11c], R24 ;  /* 0x00011c1801007387 */ /* 0x0005e20000100800 */
        /* <DEDUP_REMOVED lines=9> */
[----:B---3--:R-:W3:-:S12]  /*16d30*/  LD.E R47, desc[UR8][R8.64+0x460] ;  /* 0x00046008082f7980 */ /* 0x008ed8000c101900 */
[----:B------:R-:W-:Y:S01]  /*16d40*/  @P0 IADD3 R49, PT, PT, R49, -0x7f000001, RZ ;  /* 0x80ffffff31310810 */ /* 0x000fe20007ffe0ff */
[----:B------:R-:W4:Y:S03]  /*16d50*/  LD.E R53, desc[UR8][R8.64+0x464] ;  /* 0x0004640808357980 */ /* 0x000f26000c101900 */
[----:B------:R-:W-:Y:S01]  /*16d60*/  IADD3 R49, PT, PT, R184, R49, RZ ;  /* 0x00000031b8317210 */ /* 0x000fe20007ffe0ff */
[----:B------:R-:W4:Y:S04]  /*16d70*/  LD.E R51, desc[UR8][R8.64+0x46c] ;  /* 0x00046c0808337980 */ /* 0x000f28000c101900 */
        /* <DEDUP_REMOVED lines=17> */
[----:B0-----:R-:W-:Y:S02]  /*16e90*/  IADD3 R10, PT, PT, R190, R49, RZ ;  /* 0x00000031be0a7210 */ /* 0x001fe40007ffe0ff */
[----:B------:R4:W4:Y:S03]  /*16ea0*/  LD.E R49, desc[UR8][R8.64+0x468] ;  /* 0x0004680808317980 */ /* 0x000926000c101900 */
[----:B------:R-:W-:-:S13]  /*16eb0*/  ISETP.GE.U32.AND P0, PT, R10, 0x7f000001, PT ;  /* 0x7f0000010a00780c */ /* 0x000fda0003f06070 */
[----:B------:R-:W-:-:S05]  /*16ec0*/  @P0 IADD3 R10, PT, PT, R10, -0x7f000001, RZ ;  /* 0x80ffffff0a0a0810 */ /* 0x000fca0007ffe0ff */
[----:B-1----:R-:W-:Y:S01]  /*16ed0*/  IMAD.WIDE.U32 R10, R210, R10, RZ ;  /* 0x0000000ad20a7225 */ /* 0x002fe200078e00ff */
[----:B------:R-:W-:Y:S01]  /*16ee0*/  ISETP.GE.U32.AND P4, PT, R74, UR6, PT ;  /* 0x000000064a007c0c */ /* 0x000fe2000bf86070 */
[----:B------:R-:W-:Y:S01]  /*16ef0*/  IADD3 R59, PT, PT, R61, R59, RZ ;  /* 0x0000003b3d3b7210 */ /* 0x000fe20007ffe0ff */
[----:B------:R0:W-:Y:S01]  /*16f00*/  STL [R1+0x2d0], R16 ;  /* 0x0002d01001007387 */ /* 0x0001e20000100800 */
[----:B--2---:R-:W-:-:S03]  /*16f10*/  IMAD R24, R10, 0x7effffff, RZ ;  /* 0x7effffff0a187824 */ /* 0x004fc600078e02ff */
[----:B------:R1:W-:Y:S01]  /*16f20*/  STL [R1+0x2cc], R13 ;  /* 0x0002cc0d01007387 */ /* 0x0003e20000100800 */
[----:B------:R-:W-:-:S03]  /*16f30*/  IMAD.HI.U32 R10, R24, 0x7f000001, R10 ;  /* 0x7f000001180a7827 */ /* 0x000fc600078e000a */
[----:B------:R2:W-:Y:S02]  /*16f40*/  STL [R1+0x2c8], R12 ;  /* 0x0002c80c01007387 */ /* 0x0005e40000100800 */
[C---:B------:R-:W-:Y:S02]  /*16f50*/  ISETP.GE.U32.AND P0, PT, R10.reuse, 0x7f000001, PT ;  /* 0x7f0000010a00780c */ /* 0x040fe40003f06070 */
[----:B0-----:R-:W4:Y:S04]  /*16f60*/  LDL.LU R16, [R1+0x1cc] ;  /* 0x0001cc0001107983 */ /* 0x001f280000300800 */
[----:B-1----:R-:W4:Y:S04]  /*16f70*/  LDL.LU R13, [R1+0x1d4] ;  /* 0x0001d400010d7983 */ /* 0x002f280000300800 */
[----:B--2---:R-:W2:Y:S03]  /*16f80*/  LDL.LU R12, [R1+0x1dc] ;  /* 0x0001dc00010c7983 */ /* 0x004ea60000300800 */
[----:B------:R-:W-:Y:S01]  /*16f90*/  @P0 IADD3 R10, PT, PT, R10, -0x7f000001, RZ ;  /* 0x80ffffff0a0a0810 */ /* 0x000fe20007ffe0ff */
[----:B------:R0:W-:Y:S04]  /*16fa0*/  STL [R1+0x2c4], R5 ;  /* 0x0002c40501007387 */ /* 0x0001e80000100800 */
[----:B------:R-:W-:Y:S01]  /*16fb0*/  IMAD.WIDE.U32 R10, R201, R10, RZ ;  /* 0x0000000ac90a7225 */ /* 0x000fe200078e00ff */
[----:B------:R1:W-:Y:S03]  /*16fc0*/  STL [R1+0x2c0], R4 ;  /* 0x0002c00401007387 */ /* 0x0003e60000100800 */
[----:B------:R-:W-:Y:S01]  /*16fd0*/  IMAD R24, R10, 0x7effffff, RZ ;  /* 0x7effffff0a187824 */ /* 0x000fe200078e02ff */
[----:B------:R1:W-:Y:S03]  /*16fe0*/  STL [R1+0x2bc], R3 ;  /* 0x0002bc0301007387 */ /* 0x0003e60000100800 */
[----:B------:R-:W-:Y:S01]  /*16ff0*/  IMAD.HI.U32 R24, R24, 0x7f000001, R10 ;  /* 0x7f00000118187827 */ /* 0x000fe200078e000a */
[----:B0-----:R-:W2:Y:S04]  /*17000*/  LDL.LU R5, [R1+0x1e0] ;  /* 0x0001e00001057983 */ /* 0x001ea80000300800 */
[C---:B------:R-:W-:Y:S01]  /*17010*/  ISETP.GE.U32.AND P0, PT, R24.reuse, 0x7f000001, PT ;  /* 0x7f0000011800780c */ /* 0x040fe20003f06070 */
[----:B-1----:R-:W2:Y:S04]  /*17020*/  LDL.LU R4, [R1+0x1e4] ;  /* 0x0001e40001047983 */ /* 0x002ea80000300800 */
[----:B------:R-:W2:Y:S04]  /*17030*/  LDL.LU R3, [R1+0x1e8] ;  /* 0x0001e80001037983 */ /* 0x000ea80000300800 */
[----:B------:R-:W2:Y:S04]  /*17040*/  LDL.LU R210, [R1+0x204] ;  /* 0x0002040001d27983 */ /* 0x000ea80000300800 */
[----:B------:R-:W-:-:S05]  /*17050*/  @P0 IADD3 R24, PT, PT, R24, -0x7f000001, RZ ;  /* 0x80ffffff18180810 */ /* 0x000fca0007ffe0ff */
[----:B---3--:R-:W-:-:S04]  /*17060*/  IMAD.WIDE.U32 R10, R47, R24, RZ ;  /* 0x000000182f0a7225 */ /* 0x008fc800078e00ff */
[----:B------:R-:W-:-:S04]  /*17070*/  IMAD R47, R10, 0x7effffff, RZ ;  /* 0x7effffff0a2f7824 */ /* 0x000fc800078e02ff */
[----:B------:R-:W-:Y:S02]  /*17080*/  IMAD.HI.U32 R10, R47, 0x7f000001, R10 ;  /* 0x7f0000012f0a7827 */ /* 0x000fe400078e000a */
[----:B------:R-:W3:Y:S02]  /*17090*/  LDL R47, [R1+0x110] ;  /* 0x00011000012f7983 */ /* 0x000ee40000100800 */
[----:B----4-:R-:W-:Y:S01]  /*170a0*/  IMAD.WIDE.U32 R8, R53, R24, RZ ;  /* 0x0000001835087225 */ /* 0x010fe200078e00ff */
[----:B------:R-:W-:Y:S01]  /*170b0*/  ISETP.GE.U32.AND P0, PT, R10, 0x7f000001, PT ;  /* 0x7f0000010a00780c */ /* 0x000fe20003f06070 */
[----:B------:R-:W4:Y:S02]  /*170c0*/  LDL R53, [R1+0x118] ;  /* 0x0001180001357983 */ /* 0x000f240000100800 */
[----:B------:R-:W-:-:S04]  /*170d0*/  IMAD R11, R8, 0x7effffff, RZ ;  /* 0x7effffff080b7824 */ /* 0x000fc800078e02ff */
[----:B------:R-:W-:-:S06]  /*170e0*/  IMAD.HI.U32 R11, R11, 0x7f000001, R8 ;  /* 0x7f0000010b0b7827 */ /* 0x000fcc00078e0008 */
[----:B------:R-:W-:Y:S01]  /*170f0*/  @P0 IADD3 R10, PT, PT, R10, -0x7f000001, RZ ;  /* 0x80ffffff0a0a0810 */ /* 0x000fe20007ffe0ff */
[----:B------:R-:W-:-:S04]  /*17100*/  IMAD.WIDE.U32 R8, R49, R24, RZ ;  /* 0x0000001831087225 */ /* 0x000fc800078e00ff */
[----:B------:R-:W-:-:S04]  /*17110*/  IMAD R49, R8, 0x7effffff, RZ ;  /* 0x7effffff08317824 */ /* 0x000fc800078e02ff */
[----:B------:R-:W-:-:S04]  /*17120*/  IMAD.HI.U32 R49, R49, 0x7f000001, R8 ;  /* 0x7f00000131317827 */ /* 0x000fc800078e0008 */
[----:B------:R-:W-:Y:S02]  /*17130*/  IMAD.WIDE.U32 R8, R51, R24, RZ ;  /* 0x0000001833087225 */ /* 0x000fe400078e00ff */
[----:B------:R-:W2:Y:S02]  /*17140*/  LDL R51, [R1+0x114] ;  /* 0x0001140001337983 */ /* 0x000ea40000100800 */
[----:B------:R-:W-:-:S04]  /*17150*/  IMAD R24, R8, 0x7effffff, RZ ;  /* 0x7effffff08187824 */ /* 0x000fc800078e02ff */
[----:B------:R-:W-:Y:S02]  /*17160*/  IMAD.HI.U32 R24, R24, 0x7f000001, R8 ;  /* 0x7f00000118187827 */ /* 0x000fe400078e0008 */
[----:B------:R-:W2:Y:S01]  /*17170*/  LDL.64 R8, [R1+0x100] ;  /* 0x0001000001087983 */ /* 0x000ea20000100a00 */
[----:B---3--:R-:W-:-:S03]  /*17180*/  IADD3 R10, PT, PT, R10, R47, RZ ;  /* 0x0000002f0a0a7210 */ /* 0x008fc60007ffe0ff */
[----:B------:R-:W3:Y:S01]  /*17190*/  LDL R47, [R1+0x11c] ;  /* 0x00011c00012f7983 */ /* 0x000ee20000100800 */
[----:B------:R-:W-:-:S13]  /*171a0*/  ISETP.GE.U32.AND P0, PT, R11, 0x7f000001, PT ;  /* 0x7f0000010b00780c */ /* 0x000fda0003f06070 */
[----:B------:R-:W-:Y:S01]  /*171b0*/  @P0 IADD3 R11, PT, PT, R11, -0x7f000001, RZ ;  /* 0x80ffffff0b0b0810 */ /* 0x000fe20007ffe0ff */
[----:B------:R-:W-:-:S13]  /*171c0*/  ISETP.GE.U32.AND P0, PT, R49, 0x7f000001, PT ;  /* 0x7f0000013100780c */ /* 0x000fda0003f06070 */
[----:B------:R-:W-:Y:S01]  /*171d0*/  @P0 IADD3 R49, PT, PT, R49, -0x7f000001, RZ ;  /* 0x80ffffff31310810 */ /* 0x000fe20007ffe0ff */
[----:B------:R-:W-:-:S03]  /*171e0*/  ISETP.GE.U32.AND P0, PT, R24, 0x7f000001, PT ;  /* 0x7f0000011800780c */ /* 0x000fc60003f06070 */
[----:B----4-:R-:W-:-:S10]  /*171f0*/  IADD3 R49, PT, PT, R49, R53, RZ ;  /* 0x0000003531317210 */ /* 0x010fd40007ffe0ff */
        /* <DEDUP_REMOVED lines=9> */
[----:B--2---:R-:W-:-:S05]  /*17290*/  IADD3 R11, PT, PT, R11, R51, RZ ;  /* 0x000000330b0b7210 */ /* 0x004fca0007ffe0ff */
[----:B------:R-:W-:Y:S01]  /*172a0*/  ISETP.GE.U32.AND P0, PT, R11, 0x7f000001, PT ;  /* 0x7f0000010b00780c */ /* 0x000fe20003f06070 */
[----:B------:R0:W-:-:S12]  /*172b0*/  STL [R1+0x114], R11 ;  /* 0x0001140b01007387 */ /* 0x0001d80000100800 */
[----:B0-----:R-:W-:-:S05]  /*172c0*/  @P0 IADD3 R11, PT, PT, R11, -0x7f000001, RZ ;  /* 0x80ffffff0b0b0810 */ /* 0x001fca0007ffe0ff */
[----:B------:R-:W-:Y:S01]  /*172d0*/  STL [R1+0x114], R11 ;  /* 0x0001140b01007387 */ /* 0x000fe20000100800 */
[----:B---3--:R-:W-:-:S05]  /*172e0*/  IADD3 R24, PT, PT, R24, R47, RZ ;  /* 0x0000002f18187210 */ /* 0x008fca0007ffe0ff */
[----:B------:R-:W-:Y:S01]  /*172f0*/  ISETP.GE.U32.AND P3, PT, R24, 0x7f000001, PT ;  /* 0x7f0000011800780c */ /* 0x000fe20003f66070 */
[----:B------:R0:W-:-:S12]  /*17300*/  STL [R1+0x11c], R24 ;  /* 0x00011c1801007387 */ /* 0x0001d80000100800 */
[----:B0-----:R-:W-:-:S05]  /*17310*/  @P3 IADD3 R24, PT, PT, R24, -0x7f000001, RZ ;  /* 0x80ffffff18183810 */ /* 0x001fca0007ffe0ff */
[----:B------:R0:W-:Y:S04]  /*17320*/  STL [R1+0x11c], R24 ;  /* 0x00011c1801007387 */ /* 0x0001e80000100800 */
[----:B------:R-:W2:Y:S01]  /*17330*/  LD.E R47, desc[UR8][R8.64+0x470] ;  /* 0x00047008082f7980 */ /* 0x000ea2000c101900 */
[----:B------:R-:W-:Y:S01]  /*17340*/  ISETP.GE.U32.AND P0, PT, R26, R25, PT ;  /* 0x000000191a00720c */ /* 0x000fe20003f06070 */
[----:B------:R-:W-:Y:S02]  /*17350*/  IADD3 R10, PT, PT, -R25, R26, RZ ;  /* 0x0000001a190a7210 */ /* 0x000fe40007ffe1ff */
        /* <DEDUP_REMOVED lines=1785> */
[----:B----4-:R-:W-:-:S04]  /*1e2f0*/  IMAD.WIDE.U32 R8, R49, R24, RZ ;  /* 0x0000001831087225 */ /* 0x010fc800078e00ff */
[----:B------:R-:W-:Y:S01]  /*1e300*/  IMAD R49, R8, 0x7effffff, RZ ;  /* 0x7effffff08317824 */ /* 0x000fe200078e02ff */
[----:B------:R-:W-:-:S03]  /*1e310*/  @P0 IADD3 R10, PT, PT, R10, -0x7f000001, RZ ;  /* 0x80ffffff0a0a0810 */ /* 0x000fc60007ffe0ff */
        /* <DEDUP_REMOVED lines=13> */
[----:B---3--:R-:W-:Y:S02]  /*1e3f0*/  IADD3 R49, PT, PT, R49, R53, RZ ;  /* 0x0000003531317210 */ /* 0x008fe40007ffe0ff */
[----:B----4-:R-:W-:-:S08]  /*1e400*/  IADD3 R11, PT, PT, R11, R51, RZ ;  /* 0x000000330b0b7210 */ /* 0x010fd00007ffe0ff */
[----:B------:R-:W-:Y:S01]  /*1e410*/  @P0 IADD3 R24, PT, PT, R24, -0x7f000001, RZ ;  /* 0x80ffffff18180810 */ /* 0x000fe20007ffe0ff */
[C---:B------:R-:W-:Y:S01]  /*1e420*/  ISETP.GE.U32.AND P0, PT, R10.reuse, 0x7f000001, PT ;  /* 0x7f0000010a00780c */ /* 0x040fe20003f06070 */
[----:B------:R-:W-:Y:S01]  /*1e430*/  ISETP.GE.U32.AND P1, PT, R11, 0x7f000001, PT ;  /* 0x7f0000010b00780c */ /* 0x000fe20003f26070 */
[----:B------:R-:W-:Y:S01]  /*1e440*/  ISETP.GE.U32.AND P2, PT, R49, 0x7f000001, PT ;  /* 0x7f0000013100780c */ /* 0x000fe20003f46070 */
[----:B------:R0:W-:Y:S04]  /*1e450*/  STL [R1+0x110], R10 ;  /* 0x0001100a01007387 */ /* 0x0001e80000100800 */
[----:B------:R1:W-:Y:S04]  /*1e460*/  STL [R1+0x114], R11 ;  /* 0x0001140b01007387 */ /* 0x0003e80000100800 */
[----:B------:R3:W-:Y:S02]  /*1e470*/  STL [R1+0x118], R49 ;  /* 0x0001183101007387 */ /* 0x0007e40000100800 */
[----:B0-----:R-:W-:-:S02]  /*1e480*/  @P0 IADD3 R10, PT, PT, R10, -0x7f000001, RZ ;  /* 0x80ffffff0a0a0810 */ /* 0x001fc40007ffe0ff */
        /* <DEDUP_REMOVED lines=10> */
[----:B------:R-:W2:Y:S04]  /*1e530*/  LD.E R49, desc[UR8][R8.64+0x670] ;  /* 0x0006700808317980 */ /* 0x000ea8000c101900 */
[----:B------:R-:W3:Y:S01]  /*1e540*/  LD.E R51, desc[UR8][R8.64+0x674] ;  /* 0x0006740808337980 */ /* 0x000ee2000c101900 */
[----:B------:R-:W-:-:S03]  /*1e550*/  IADD3 R24, PT, PT, R74, -UR6, RZ ;  /* 0x800000064a187c10 */ /* 0x000fc6000fffe0ff */
[----:B------:R-:W4:Y:S01]  /*1e560*/  LDL R53, [R1+0x110] ;  /* 0x0001100001357983 */ /* 0x000f220000100800 */
        /* <DEDUP_REMOVED lines=8> */
[----:B------:R-:W-:-:S04]  /*1e5f0*/  IMAD.HI.U32 R49, R49, 0x7f000001, R10 ;  /* 0x7f00000131317827 */ /* 0x000fc800078e000a */
[----:B---3--:R-:W-:-:S04]  /*1e600*/  IMAD.WIDE.U32 R10, R51, R47, RZ ;  /* 0x0000002f330a7225 */ /* 0x008fc800078e00ff */
[----:B------:R-:W-:-:S04]  /*1e610*/  IMAD R51, R10, 0x7effffff, RZ ;  /* 0x7effffff0a337824 */ /* 0x000fc800078e02ff */
[----:B------:R-:W-:Y:S02]  /*1e620*/  IMAD.HI.U32 R10, R51, 0x7f000001, R10 ;  /* 0x7f000001330a7827 */ /* 0x000fe400078e000a */
[----:B------:R-:W2:Y:S04]  /*1e630*/  LD.E R51, desc[UR8][R8.64+0x678] ;  /* 0x0006780808337980 */ /* 0x000ea8000c101900 */
[----:B------:R2:W3:Y:S01]  /*1e640*/  LD.E R11, desc[UR8][R8.64+0x67c] ;  /* 0x00067c08080b7980 */ /* 0x0004e2000c101900 */
[----:B------:R-:W-:-:S13]  /*1e650*/  ISETP.GE.U32.AND P0, PT, R49, 0x7f000001, PT ;  /* 0x7f0000013100780c */ /* 0x000fda0003f06070 */
[----:B------:R-:W-:-:S04]  /*1e660*/  @P0 IADD3 R49, PT, PT, R49, -0x7f000001, RZ ;  /* 0x80ffffff31310810 */ /* 0x000fc80007ffe0ff */
[----:B----4-:R-:W-:-:S05]  /*1e670*/  IADD3 R49, PT, PT, R49, R53, RZ ;  /* 0x0000003531317210 */ /* 0x010fca0007ffe0ff */
[----:B------:R-:W-:Y:S01]  /*1e680*/  ISETP.GE.U32.AND P0, PT, R49, 0x7f000001, PT ;  /* 0x7f0000013100780c */ /* 0x000fe20003f06070 */
[----:B------:R0:W-:-:S12]  /*1e690*/  STL [R1+0x110], R49 ;  /* 0x0001103101007387 */ /* 0x0001d80000100800 */
[----:B0-----:R-:W-:-:S05]  /*1e6a0*/  @P0 IADD3 R49, PT, PT, R49, -0x7f000001, RZ ;  /* 0x80ffffff31310810 */ /* 0x001fca0007ffe0ff */
[----:B------:R-:W-:Y:S01]  /*1e6b0*/  STL [R1+0x110], R49 ;  /* 0x0001103101007387 */ /* 0x000fe20000100800 */
[----:B--2---:R-:W-:-:S04]  /*1e6c0*/  IMAD.WIDE.U32 R8, R51, R47, RZ ;  /* 0x0000002f33087225 */ /* 0x004fc800078e00ff */
[----:B------:R-:W-:-:S04]  /*1e6d0*/  IMAD R51, R8, 0x7effffff, RZ ;  /* 0x7effffff08337824 */ /* 0x000fc800078e02ff */
[----:B------:R-:W-:-:S04]  /*1e6e0*/  IMAD.HI.U32 R51, R51, 0x7f000001, R8 ;  /* 0x7f00000133337827 */ /* 0x000fc800078e0008 */
[----:B---3--:R-:W-:-:S04]  /*1e6f0*/  IMAD.WIDE.U32 R8, R11, R47, RZ ;  /* 0x0000002f0b087225 */ /* 0x008fc800078e00ff */
[----:B------:R-:W-:-:S04]  /*1e700*/  IMAD R11, R8, 0x7effffff, RZ ;  /* 0x7effffff080b7824 */ /* 0x000fc800078e02ff */
[----:B------:R-:W-:Y:S02]  /*1e710*/  IMAD.HI.U32 R8, R11, 0x7f000001, R8 ;  /* 0x7f0000010b087827 */ /* 0x000fe400078e0008 */
[----:B------:R-:W2:Y:S01]  /*1e720*/  LDL R9, [R1+0x114] ;  /* 0x0001140001097983 */ /* 0x000ea20000100800 */
[----:B------:R-:W-:-:S13]  /*1e730*/  ISETP.GE.U32.AND P0, PT, R10, 0x7f000001, PT ;  /* 0x7f0000010a00780c */ /* 0x000fda0003f06070 */
[----:B------:R-:W-:-:S04]  /*1e740*/  @P0 IADD3 R10, PT, PT, R10, -0x7f000001, RZ ;  /* 0x80ffffff0a0a0810 */ /* 0x000fc80007ffe0ff */
[----:B--2---:R-:W-:-:S05]  /*1e750*/  IADD3 R62, PT, PT, R10, R9, RZ ;  /* 0x000000090a3e7210 */ /* 0x004fca0007ffe0ff */
[----:B------:R-:W-:Y:S01]  /*1e760*/  ISETP.GE.U32.AND P0, PT, R62, 0x7f000001, PT ;  /* 0x7f0000013e00780c */ /* 0x000fe20003f06070 */
[----:B------:R0:W-:-:S12]  /*1e770*/  STL [R1+0x114], R62 ;  /* 0x0001143e01007387 */ /* 0x0001d80000100800 */
[----:B0-----:R-:W-:-:S05]  /*1e780*/  @P0 IADD3 R62, PT, PT, R62, -0x7f000001, RZ ;  /* 0x80ffffff3e3e0810 */ /* 0x001fca0007ffe0ff */
[----:B------:R-:W-:Y:S04]  /*1e790*/  STL [R1+0x114], R62 ;  /* 0x0001143e01007387 */ /* 0x000fe80000100800 */
[----:B------:R-:W2:Y:S01]  /*1e7a0*/  LDL R9, [R1+0x118] ;  /* 0x0001180001097983 */ /* 0x000ea20000100800 */
[----:B------:R-:W-:-:S13]  /*1e7b0*/  ISETP.GE.U32.AND P1, PT, R51, 0x7f000001, PT ;  /* 0x7f0000013300780c */ /* 0x000fda0003f26070 */
[----:B------:R-:W-:Y:S02]  /*1e7c0*/  @P1 IADD3 R51, PT, PT, R51, -0x7f000001, RZ ;  /* 0x80ffffff33331810 */ /* 0x000fe40007ffe0ff */
[----:B------:R-:W-:-:S05]  /*1e7d0*/  IADD3 R10, PT, PT, R211, R209, RZ ;  /* 0x000000d1d30a7210 */ /* 0x000fca0007ffe0ff */
[----:B------:R-:W-:-:S13]  /*1e7e0*/  ISETP.GE.U32.AND P0, PT, R10, 0x7f000001, PT ;  /* 0x7f0000010a00780c */ /* 0x000fda0003f06070 */
[----:B------:R-:W-:-:S04]  /*1e7f0*/  @P0 IADD3 R10, PT, PT, R10, -0x7f000001, RZ ;  /* 0x80ffffff0a0a0810 */ /* 0x000fc80007ffe0ff */
[----:B------:R-:W-:-:S05]  /*1e800*/  IADD3 R10, PT, PT, R205, R10, RZ ;  /* 0x0000000acd0a7210 */ /* 0x000fca0007ffe0ff */
[----:B------:R-:W-:-:S13]  /*1e810*/  ISETP.GE.U32.AND P0, PT, R10, 0x7f000001, PT ;  /* 0x7f0000010a00780c */ /* 0x000fda0003f06070 */
[----:B------:R-:W-:-:S04]  /*1e820*/  @P0 IADD3 R10, PT, PT, R10, -0x7f000001, RZ ;  /* 0x80ffffff0a0a0810 */ /* 0x000fc80007ffe0ff */
[----:B------:R-:W-:Y:S02]  /*1e830*/  IADD3 R10, PT, PT, R7, R10, RZ ;  /* 0x0000000a070a7210 */ /* 0x000fe40007ffe0ff */
[----:B--2---:R-:W-:-:S05]  /*1e840*/  IADD3 R9, PT, PT, R51, R9, RZ ;  /* 0x0000000933097210 */ /* 0x004fca0007ffe0ff */
[----:B------:R-:W-:Y:S01]  /*1e850*/  ISETP.GE.U32.AND P1, PT, R9, 0x7f000001, PT ;  /* 0x7f0000010900780c */ /* 0x000fe20003f26070 */
[----:B------:R0:W-:-:S12]  /*1e860*/  STL [R1+0x118], R9 ;  /* 0x0001180901007387 */ /* 0x0001d80000100800 */
[----:B0-----:R-:W-:-:S05]  /*1e870*/  @P1 IADD3 R9, PT, PT, R9, -0x7f000001, RZ ;  /* 0x80ffffff09091810 */ /* 0x001fca0007ffe0ff */
[----:B------:R0:W-:Y:S04]  /*1e880*/  STL [R1+0x118], R9 ;  /* 0x0001180901007387 */ /* 0x0001e80000100800 */
[----:B0-----:R-:W2:Y:S01]  /*1e890*/  LDL R9, [R1+0x11c] ;  /* 0x00011c0001097983 */ /* 0x001ea20000100800 */
[----:B------:R-:W-:-:S13]  /*1e8a0*/  ISETP.GE.U32.AND P0, PT, R10, 0x7f000001, PT ;  /* 0x7f0000010a00780c */ /* 0x000fda0003f06070 */
[----:B------:R-:W-:-:S04]  /*1e8b0*/  @P0 IADD3 R10, PT, PT, R10, -0x7f000001, RZ ;  /* 0x80ffffff0a0a0810 */ /* 0x000fc80007ffe0ff */
[----:B------:R-:W-:-:S05]  /*1e8c0*/  IADD3 R10, PT, PT, R206, R10, RZ ;  /* 0x0000000ace0a7210 */ /* 0x000fca0007ffe0ff */
[----:B------:R-:W-:-:S13]  /*1e8d0*/  ISETP.GE.U32.AND P0, PT, R10, 0x7f000001, PT ;  /* 0x7f0000010a00780c */ /* 0x000fda0003f06070 */
[----:B------:R-:W-:-:S04]  /*1e8e0*/  @P0 IADD3 R10, PT, PT, R10, -0x7f000001, RZ ;  /* 0x80ffffff0a0a0810 */ /* 0x000fc80007ffe0ff */
[----:B------:R-:W-:-:S05]  /*1e8f0*/  IADD3 R10, PT, PT, R30, R10, RZ ;  /* 0x0000000a1e0a7210 */ /* 0x000fca0007ffe0ff */
[----:B------:R-:W-:Y:S01]  /*1e900*/  ISETP.GE.U32.AND P0, PT, R10, 0x7f000001, PT ;  /* 0x7f0000010a00780c */ /* 0x000fe20003f06070 */
[----:B------:R-:W-:-:S12]  /*1e910*/  ISETP.GE.U32.AND P1, PT, R8, 0x7f000001, PT ;  /* 0x7f0000010800780c */ /* 0x000fd80003f26070 */
[----:B------:R-:W-:-:S04]  /*1e920*/  @P0 IADD3 R10, PT, PT, R10, -0x7f000001, RZ ;  /* 0x80ffffff0a0a0810 */ /* 0x000fc80007ffe0ff */
[----:B------:R-:W-:-:S05]  /*1e930*/  IADD3 R10, PT, PT, R31, R10, RZ ;  /* 0x0000000a1f0a7210 */ /* 0x000fca0007ffe0ff */
[----:B------:R-:W-:Y:S01]  /*1e940*/  ISETP.GE.U32.AND P0, PT, R10, 0x7f000001, PT ;  /* 0x7f0000010a00780c */ /* 0x000fe20003f06070 */
[----:B------:R-:W-:-:S12]  /*1e950*/  @P1 IADD3 R8, PT, PT, R8, -0x7f000001, RZ ;  /* 0x80ffffff08081810 */ /* 0x000fd80007ffe0ff */
        /* <DEDUP_REMOVED lines=15> */
[----:B--2---:R-:W-:-:S05]  /*1ea50*/  IADD3 R8, PT, PT, R8, R9, RZ ;  /* 0x0000000908087210 */ /* 0x004fca0007ffe0ff */
[----:B------:R-:W-:Y:S01]  /*1ea60*/  ISETP.GE.U32.AND P1, PT, R8, 0x7f000001, PT ;  /* 0x7f0000010800780c */ /* 0x000fe20003f26070 */
[----:B------:R0:W-:-:S12]  /*1ea70*/  STL [R1+0x11c], R8 ;  /* 0x00011c0801007387 */ /* 0x0001d80000100800 */
[----:B0-----:R-:W-:-:S05]  /*1ea80*/  @P1 IADD3 R8, PT, PT, R8, -0x7f000001, RZ ;  /* 0x80ffffff08081810 */ /* 0x001fca0007ffe0ff */
[----:B------:R0:W-:Y:S01]  /*1ea90*/  STL [R1+0x11c], R8 ;  /* 0x00011c0801007387 */ /* 0x0001e20000100800 */
[----:B------:R-:W-:-:S03]  /*1eaa0*/  @P0 IADD3 R10, PT, PT, R10, -0x7f000001, RZ ;  /* 0x80ffffff0a0a0810 */ /* 0x000fc60007ffe0ff */
[----:B------:R-:W2:Y:S04]  /*1eab0*/  LDL R53, [R1+0x110] ;  /* 0x0001100001357983 */ /* 0x000ea80000100800 */
        /* <DEDUP_REMOVED lines=34> */
[----:B------:R-:W-:Y:S01]  /*1ece0*/  IADD3 R10, PT, PT, R43, R10, RZ ;  /* 0x0000000a2b0a7210 */ /* 0x000fe20007ffe0ff */
[----:B---3--:R-:W3:Y:S04]  /*1ecf0*/  LD.E R47, desc[UR8][R8.64+0x680] ;  /* 0x00068008082f7980 */ /* 0x008ee8000c101900 */
[----:B------:R-:W4:Y:S01]  /*1ed00*/  LD.E R51, desc[UR8][R8.64+0x684] ;  /* 0x0006840808337980 */ /* 0x000f22000c101900 */
        /* <DEDUP_REMOVED lines=25> */
[----:B------:R-:W-:-:S05]  /*1eea0*/  @P0 IADD3 R10, PT, PT, R10, -0x7f000001, RZ ;  /* 0x80ffffff0a0a0810 */ /* 0x000fca0007ffe0ff */
        /* <DEDUP_REMOVED lines=18> */
[----:B--2---:R-:W-:-:S05]  /*1efd0*/  IADD3 R47, PT, PT, R47, R53, RZ ;  /* 0x000000352f2f7210 */ /* 0x004fca0007ffe0ff */
[----:B------:R-:W-:Y:S01]  /*1efe0*/  ISETP.GE.U32.AND P0, PT, R47, 0x7f000001, PT ;  /* 0x7f0000012f00780c */ /* 0x000fe20003f06070 */
[----:B------:R0:W-:-:S12]  /*1eff0*/  STL [R1+0x110], R47 ;  /* 0x0001102f01007387 */ /* 0x0001d80000100800 */
[----:B0-----:R-:W-:-:S05]  /*1f000*/  @P0 IADD3 R47, PT, PT, R47, -0x7f000001, RZ ;  /* 0x80ffffff2f2f0810 */ /* 0x001fca0007ffe0ff */
[----:B------:R-:W-:Y:S01]  /*1f010*/  STL [R1+0x110], R47 ;  /* 0x0001102f01007387 */ /* 0x000fe20000100800 */
[----:B---3--:R-:W-:-:S04]  /*1f020*/  IMAD.WIDE.U32 R8, R11, R49, RZ ;  /* 0x000000310b087225 */ /* 0x008fc800078e00ff */
[----:B------:R-:W-:-:S04]  /*1f030*/  IMAD R11, R8, 0x7effffff, RZ ;  /* 0x7effffff080b7824 */ /* 0x000fc800078e02ff */
[----:B------:R-:W-:-:S04]  /*1f040*/  IMAD.HI.U32 R11, R11, 0x7f000001, R8 ;  /* 0x7f0000010b0b7827 */ /* 0x000fc800078e0008 */
[----:B----4-:R-:W-:-:S04]  /*1f050*/  IMAD.WIDE.U32 R8, R51, R49, RZ ;  /* 0x0000003133087225 */ /* 0x010fc800078e00ff */
        /* <DEDUP_REMOVED lines=26> */
[----:B------:R-:W2:Y:S04]  /*1f200*/  LDL R51, [R1+0x110] ;  /* 0x0001100001337983 */ /* 0x000ea80000100800 */
[----:B0-----:R-:W3:Y:S01]  /*1f210*/  LDL.64 R8, [R1+0x100] ;  /* 0x0001000001087983 */ /* 0x001ee20000100a00 */
[CC--:B------:R-:W-:Y:S01]  /*1f220*/  ISETP.GE.U32.AND P0, PT, R197.reuse, R138.reuse, PT ;  /* 0x0000008ac500720c */ /* 0x0c0fe20003f06070 */
[----:B------:R-:W-:-:S12]  /*1f230*/  IADD3 R10, PT, PT, R197, -R138, RZ ;  /* 0x8000008ac50a7210 */ /* 0x000fd80007ffe0ff */
[----:B------:R-:W-:-:S05]  /*1f240*/  @!P0 IADD3 R10, PT, PT, R10, 0x7f000001, RZ ;  /* 0x7f0000010a0a8810 */ /* 0x000fca0007ffe0ff */
[----:B------:R-:W-:-:S04]  /*1f250*/  IMAD.WIDE.U32 R10, R24, R10, RZ ;  /* 0x0000000a180a7225 */ /* 0x000fc800078e00ff */
[----:B------:R-:W-:-:S04]  /*1f260*/  IMAD R47, R10, 0x7effffff, RZ ;  /* 0x7effffff0a2f7824 */ /* 0x000fc800078e02ff */
[----:B------:R-:W-:-:S05]  /*1f270*/  IMAD.HI.U32 R47, R47, 0x7f000001, R10 ;  /* 0x7f0000012f2f7827 */ /* 0x000fca00078e000a */
[C---:B------:R-:W-:Y:S01]  /*1f280*/  ISETP.GE.U32.AND P0, PT, R47.reuse, 0x7f000001, PT ;  /* 0x7f0000012f00780c */ /* 0x040fe20003f06070 */
[----:B------:R-:W-:Y:S01]  /*1f290*/  IMAD.WIDE.U32 R10, R138, R74, RZ ;  /* 0x0000004a8a0a7225 */ /* 0x000fe200078e00ff */
[----:B------:R-:W-:Y:S01]  /*1f2a0*/  ISETP.GE.U32.AND P1, PT, R196, R73, PT ;  /* 0x00000049c400720c */ /* 0x000fe20003f26070 */
[----:B------:R-:W4:Y:S04]  /*1f2b0*/  LDL.LU R138, [R1+0x1fc] ;  /* 0x0001fc00018a7983 */ /* 0x000f280000300800 */
[----:B---3--:R-:W3:Y:S04]  /*1f2c0*/  LD.E R49, desc[UR8][R8.64+0x690] ;  /* 0x0006900808317980 */ /* 0x008ee8000c101900 */
[----:B------:R-:W2:Y:S04]  /*1f2d0*/  LD.E R53, desc[UR8][R8.64+0x694] ;  /* 0x0006940808357980 */ /* 0x000ea8000c101900 */
[----:B------:R-:W2:Y:S01]  /*1f2e0*/  LD.E R55, desc[UR8][R8.64+0x698] ;  /* 0x0006980808377980 */ /* 0x000ea2000c101900 */
[----:B------:R-:W-:Y:S01]  /*1f2f0*/  IMAD R24, R10, 0x7effffff, RZ ;  /* 0x7effffff0a187824 */ /* 0x000fe200078e02ff */
[----:B------:R-:W-:-:S03]  /*1f300*/  @P0 IADD3 R47, PT, PT, R47, -0x7f000001, RZ ;  /* 0x80ffffff2f2f0810 */ /* 0x000fc60007ffe0ff */
[----:B------:R-:W-:-:S04]  /*1f310*/  IMAD.HI.U32 R24, R24, 0x7f000001, R10 ;  /* 0x7f00000118187827 */ /* 0x000fc800078e000a */
[----:B------:R-:W-:-:S04]  /*1f320*/  IMAD.WIDE.U32 R10, R26, R47, RZ ;  /* 0x0000002f1a0a7225 */ /* 0x000fc800078e00ff */
[----:B------:R-:W-:-:S04]  /*1f330*/  IMAD R47, R10, 0x7effffff, RZ ;  /* 0x7effffff0a2f7824 */ /* 0x000fc800078e02ff */
[----:B------:R-:W-:-:S05]  /*1f340*/  IMAD.HI.U32 R47, R47, 0x7f000001, R10 ;  /* 0x7f0000012f2f7827 */ /* 0x000fca00078e000a */
[----:B------:R-:W-:-:S13]  /*1f350*/  ISETP.GE.U32.AND P0, PT, R47, 0x7f000001, PT ;  /* 0x7f0000012f00780c */ /* 0x000fda0003f06070 */
[----:B------:R-:W-:-:S05]  /*1f360*/  @P0 IADD3 R47, PT, PT, R47, -0x7f000001, RZ ;  /* 0x80ffffff2f2f0810 */ /* 0x000fca0007ffe0ff */
[----:B---3--:R-:W-:-:S04]  /*1f370*/  IMAD.WIDE.U32 R10, R49, R47, RZ ;  /* 0x0000002f310a7225 */ /* 0x008fc800078e00ff */
[----:B------:R-:W-:-:S04]  /*1f380*/  IMAD R49, R10, 0x7effffff, RZ ;  /* 0x7effffff0a317824 */ /* 0x000fc800078e02ff */
[----:B------:R-:W-:-:S05]  /*1f390*/  IMAD.HI.U32 R49, R49, 0x7f000001, R10 ;  /* 0x7f00000131317827 */ /* 0x000fca00078e000a */
[----:B------:R-:W-:Y:S01]  /*1f3a0*/  ISETP.GE.U32.AND P0, PT, R49, 0x7f000001, PT ;  /* 0x7f0000013100780c */ /* 0x000fe20003f06070 */
[----:B--2---:R-:W-:-:S12]  /*1f3b0*/  IMAD.WIDE.U32 R10, R53, R47, RZ ;  /* 0x0000002f350a7225 */ /* 0x004fd800078e00ff */
[----:B------:R-:W-:-:S04]  /*1f3c0*/  @P0 IADD3 R49, PT, PT, R49, -0x7f000001, RZ ;  /* 0x80ffffff31310810 */ /* 0x000fc80007ffe0ff */
[----:B------:R-:W-:Y:S01]  /*1f3d0*/  IADD3 R49, PT, PT, R49, R51, RZ ;  /* 0x0000003331317210 */ /* 0x000fe20007ffe0ff */
[----:B------:R-:W-:-:S04]  /*1f3e0*/  IMAD R53, R10, 0x7effffff, RZ ;  /* 0x7effffff0a357824 */ /* 0x000fc800078e02ff */
[----:B------:R-:W-:Y:S01]  /*1f3f0*/  ISETP.GE.U32.AND P0, PT, R49, 0x7f000001, PT ;  /* 0x7f0000013100780c */ /* 0x000fe20003f06070 */
[----:B------:R-:W-:Y:S02]  /*1f400*/  IMAD.HI.U32 R10, R53, 0x7f000001, R10 ;  /* 0x7f000001350a7827 */ /* 0x000fe400078e000a */
[----:B------:R0:W2:Y:S04]  /*1f410*/  LD.E R11, desc[UR8][R8.64+0x69c] ;  /* 0x00069c08080b7980 */ /* 0x0000a8000c101900 */
[----:B------:R1:W-:Y:S01]  /*1f420*/  STL [R1+0x110], R49 ;  /* 0x0001103101007387 */ /* 0x0003e20000100800 */
[----:B0-----:R-:W-:-:S05]  /*1f430*/  IMAD.WIDE.U32 R8, R55, R47, RZ ;  /* 0x0000002f37087225 */ /* 0x001fca00078e00ff */
[----:B-1----:R-:W-:Y:S01]  /*1f440*/  @P0 IADD3 R49, PT, PT, R49, -0x7f000001, RZ ;  /* 0x80ffffff31310810 */ /* 0x002fe20007ffe0ff */
[----:B------:R-:W-:-:S04]  /*1f450*/  IMAD R53, R8, 0x7effffff, RZ ;  /* 0x7effffff08357824 */ /* 0x000fc800078e02ff */
[----:B------:R-:W-:Y:S01]  /*1f460*/  IMAD.HI.U32 R8, R53, 0x7f000001, R8 ;  /* 0x7f00000135087827 */ /* 0x000fe200078e0008 */
[----:B------:R-:W-:Y:S04]  /*1f470*/  STL [R1+0x110], R49 ;  /* 0x0001103101007387 */ /* 0x000fe80000100800 */
[----:B------:R-:W3:Y:S01]  /*1f480*/  LDL R9, [R1+0x114] ;  /* 0x0001140001097983 */ /* 0x000ee20000100800 */
[----:B------:R-:W-:-:S13]  /*1f490*/  ISETP.GE.U32.AND P0, PT, R10, 0x7f000001, PT ;  /* 0x7f0000010a00780c */ /* 0x000fda0003f06070 */
[----:B------:R-:W-:-:S04]  /*1f4a0*/  @P0 IADD3 R10, PT, PT, R10, -0x7f000001, RZ ;  /* 0x80ffffff0a0a0810 */ /* 0x000fc80007ffe0ff */
[----:B---3--:R-:W-:-:S05]  /*1f4b0*/  IADD3 R9, PT, PT, R10, R9, RZ ;  /* 0x000000090a097210 */ /* 0x008fca0007ffe0ff */
[----:B------:R-:W-:Y:S01]  /*1f4c0*/  ISETP.GE.U32.AND P0, PT, R9, 0x7f000001, PT ;  /* 0x7f0000010900780c */ /* 0x000fe20003f06070 */
[----:B------:R0:W-:-:S12]  /*1f4d0*/  STL [R1+0x114], R9 ;  /* 0x0001140901007387 */ /* 0x0001d80000100800 */
[----:B0-----:R-:W-:-:S05]  /*1f4e0*/  @P0 IADD3 R9, PT, PT, R9, -0x7f000001, RZ ;  /* 0x80ffffff09090810 */ /* 0x001fca0007ffe0ff */
[----:B------:R0:W-:Y:S04]  /*1f4f0*/  STL [R1+0x114], R9 ;  /* 0x0001140901007387 */ /* 0x0001e80000100800 */
[----:B0-----:R-:W3:Y:S01]  /*1f500*/  LDL R9, [R1+0x118] ;  /* 0x0001180001097983 */ /* 0x001ee20000100800 */
[----:B------:R-:W-:-:S13]  /*1f510*/  ISETP.GE.U32.AND P0, PT, R8, 0x7f000001, PT ;  /* 0x7f0000010800780c */ /* 0x000fda0003f06070 */
[----:B------:R-:W-:-:S04]  /*1f520*/  @P0 IADD3 R8, PT, PT, R8, -0x7f000001, RZ ;  /* 0x80ffffff08080810 */ /* 0x000fc80007ffe0ff */
[----:B---3--:R-:W-:-:S05]  /*1f530*/  IADD3 R8, PT, PT, R8, R9, RZ ;  /* 0x0000000908087210 */ /* 0x008fca0007ffe0ff */
[----:B------:R-:W-:Y:S01]  /*1f540*/  ISETP.GE.U32.AND P0, PT, R8, 0x7f000001, PT ;  /* 0x7f0000010800780c */ /* 0x000fe20003f06070 */
[----:B------:R0:W-:-:S12]  /*1f550*/  STL [R1+0x118], R8 ;  /* 0x0001180801007387 */ /* 0x0001d80000100800 */
[----:B0-----:R-:W-:-:S05]  /*1f560*/  @P0 IADD3 R8, PT, PT, R8, -0x7f000001, RZ ;  /* 0x80ffffff08080810 */ /* 0x001fca0007ffe0ff */
[----:B------:R2:W-:Y:S04]  /*1f570*/  STL [R1+0x118], R8 ;  /* 0x0001180801007387 */ /* 0x0005e80000100800 */
[----:B------:R-:W3:Y:S01]  /*1f580*/  LDL R10, [R1+0x11c] ;  /* 0x00011c00010a7983 */ /* 0x000ee20000100800 */
[----:B--2---:R-:W-:-:S04]  /*1f590*/  IMAD.WIDE.U32 R8, R11, R47, RZ ;  /* 0x0000002f0b087225 */ /* 0x004fc800078e00ff */
[----:B------:R-:W-:-:S04]  /*1f5a0*/  IMAD R11, R8, 0x7effffff, RZ ;  /* 0x7effffff080b7824 */ /* 0x000fc800078e02ff */
[----:B------:R-:W-:-:S05]  /*1f5b0*/  IMAD.HI.U32 R8, R11, 0x7f000001, R8 ;  /* 0x7f0000010b087827 */ /* 0x000fca00078e0008 */
[----:B------:R-:W-:-:S13]  /*1f5c0*/  ISETP.GE.U32.AND P0, PT, R8, 0x7f000001, PT ;  /* 0x7f0000010800780c */ /* 0x000fda0003f06070 */
[----:B------:R-:W-:-:S04]  /*1f5d0*/  @P0 IADD3 R8, PT, PT, R8, -0x7f000001, RZ ;  /* 0x80ffffff08080810 */ /* 0x000fc80007ffe0ff */
[----:B---3--:R-:W-:-:S05]  /*1f5e0*/  IADD3 R8, PT, PT, R8, R10, RZ ;  /* 0x0000000a08087210 */ /* 0x008fca0007ffe0ff */
[----:B------:R-:W-:Y:S01]  /*1f5f0*/  ISETP.GE.U32.AND P0, PT, R8, 0x7f000001, PT ;  /* 0x7f0000010800780c */ /* 0x000fe20003f06070 */
[----:B------:R0:W-:-:S12]  /*1f600*/  STL [R1+0x11c], R8 ;  /* 0x00011c0801007387 */ /* 0x0001d80000100800 */
[----:B0-----:R-:W-:-:S05]  /*1f610*/  @P0 IADD3 R8, PT, PT, R8, -0x7f000001, RZ ;  /* 0x80ffffff08080810 */ /* 0x001fca0007ffe0ff */
[----:B------:R0:W-:Y:S04]  /*1f620*/  STL [R1+0x11c], R8 ;  /* 0x00011c0801007387 */ /* 0x0001e80000100800 */
[----:B------:R-:W2:Y:S04]  /*1f630*/  LDL R55, [R1+0x110] ;  /* 0x0001100001377983 */ /* 0x000ea80000100800 */
[----:B0-----:R-:W3:Y:S01]  /*1f640*/  LDL.64 R8, [R1+0x100] ;  /* 0x0001000001087983 */ /* 0x001ee20000100a00 */
[----:B------:R-:W-:-:S05]  /*1f650*/  IADD3 R49, PT, PT, R72, R74, RZ ;  /* 0x0000004a48317210 */ /* 0x000fca0007ffe0ff */
[----:B------:R-:W-:Y:S01]  /*1f660*/  ISETP.GE.U32.AND P0, PT, R49, 0x7f000001, PT ;  /* 0x7f0000013100780c */ /* 0x000fe20003f06070 */
[----:B------:R-:W-:-:S04]  /*1f670*/  IMAD.WIDE.U32 R10, R196, R72, RZ ;  /* 0x00000048c40a7225 */ /* 0x000fc800078e00ff */
[----:B------:R-:W-:-:S08]  /*1f680*/  IMAD R57, R10, 0x7effffff, RZ ;  /* 0x7effffff0a397824 */ /* 0x000fd000078e02ff */
[----:B------:R-:W-:-:S05]  /*1f690*/  @P0 IADD3 R49, PT, PT, R49, -0x7f000001, RZ ;  /* 0x80ffffff31310810 */ /* 0x000fca0007ffe0ff */
[----:B------:R-:W-:Y:S01]  /*1f6a0*/  ISETP.GE.U32.AND P0, PT, R49, UR6, PT ;  /* 0x0000000631007c0c */ /* 0x000fe2000bf06070 */
[----:B------:R-:W-:Y:S01]  /*1f6b0*/  IMAD.HI.U32 R57, R57, 0x7f000001, R10 ;  /* 0x7f00000139397827 */ /* 0x000fe200078e000a */
[----:B------:R-:W-:Y:S02]  /*1f6c0*/  IADD3 R10, PT, PT, R196, -R73, RZ ;  /* 0x80000049c40a7210 */ /* 0x000fe40007ffe0ff */
[----:B------:R-:W-:Y:S02]  /*1f6d0*/  IADD3 R11, PT, PT, R49, -UR6, RZ ;  /* 0x80000006310b7c10 */ /* 0x000fe4000fffe0ff */
[----:B------:R-:W-:-:S07]  /*1f6e0*/  @!P1 IADD3 R10, PT, PT, R10, 0x7f000001, RZ ;  /* 0x7f0000010a0a9810 */ /* 0x000fce0007ffe0ff */
[----:B------:R-:W-:-:S05]  /*1f6f0*/  @!P0 IADD3 R11, PT, PT, R11, 0x7f000001, RZ ;  /* 0x7f0000010b0b8810 */ /* 0x000fca0007ffe0ff */
[----:B------:R-:W-:-:S04]  /*1f700*/  IMAD.WIDE.U32 R10, R11, R10, RZ ;  /* 0x0000000a0b0a7225 */ /* 0x000fc800078e00ff */
[----:B------:R-:W-:-:S04]  /*1f710*/  IMAD R47, R10, 0x7effffff, RZ ;  /* 0x7effffff0a2f7824 */ /* 0x000fc800078e02ff */
[----:B------:R-:W-:Y:S01]  /*1f720*/  IMAD.HI.U32 R10, R47, 0x7f000001, R10 ;  /* 0x7f0000012f0a7827 */ /* 0x000fe200078e000a */
[----:B---3--:R-:W3:Y:S04]  /*1f730*/  LD.E R53, desc[UR8][R8.64+0x6a0] ;  /* 0x0006a00808357980 */ /* 0x008ee8000c101900 */
[----:B------:R-:W2:Y:S04]  /*1f740*/  LD.E R62, desc[UR8][R8.64+0x6a4] ;  /* 0x0006a408083e7980 */ /* 0x000ea8000c101900 */
[----:B------:R-:W2:Y:S01]  /*1f750*/  LD.E R61, desc[UR8][R8.64+0x6a8] ;  /* 0x0006a808083d7980 */ /* 0x000ea2000c101900 */
[----:B------:R-:W-:Y:S01]  /*1f760*/  ISETP.GE.U32.AND P0, PT, R10, 0x7f000001, PT ;  /* 0x7f0000010a00780c */ /* 0x000fe20003f06070 */
[----:B------:R-:W-:-:S04]  /*1f770*/  IMAD.WIDE.U32 R74, R197, R74, RZ ;  /* 0x0000004ac54a7225 */ /* 0x000fc800078e00ff */
[----:B------:R-:W-:-:S04]  /*1f780*/  IMAD R11, R74, 0x7effffff, RZ ;  /* 0x7effffff4a0b7824 */ /* 0x000fc800078e02ff */
[----:B------:R-:W-:Y:S01]  /*1f790*/  IMAD.HI.U32 R74, R11, 0x7f000001, R74 ;  /* 0x7f0000010b4a7827 */ /* 0x000fe200078e004a */
[----:B------:R-:W-:Y:S01]  /*1f7a0*/  ISETP.GE.U32.AND P1, PT, R57, 0x7f000001, PT ;  /* 0x7f0000013900780c */ /* 0x000fe20003f26070 */
[----:B------:R-:W4:Y:S02]  /*1f7b0*/  LDL.LU R75, [R1+0x1f8] ;  /* 0x0001f800014b7983 */ /* 0x000f240000300800 */
[----:B------:R-:W-:Y:S01]  /*1f7c0*/  @P0 IADD3 R10, PT, PT, R10, -0x7f000001, RZ ;  /* 0x80ffffff0a0a0810 */ /* 0x000fe20007ffe0ff */
[----:B------:R-:W-:-:S04]  /*1f7d0*/  ISETP.GE.U32.AND P0, PT, R74, 0x7f000001, PT ;  /* 0x7f0000014a00780c */ /* 0x000fc80003f06070 */
[----:B------:R-:W-:-:S04]  /*1f7e0*/  IMAD.WIDE.U32 R10, R26, R10, RZ ;  /* 0x0000000a1a0a7225 */ /* 0x000fc800078e00ff */
[----:B------:R-:W-:-:S04]  /*1f7f0*/  IMAD R51, R10, 0x7effffff, RZ ;  /* 0x7effffff0a337824 */ /* 0x000fc800078e02ff */
[----:B------:R-:W-:Y:S01]  /*1f800*/  IMAD.HI.U32 R51, R51, 0x7f000001, R10 ;  /* 0x7f00000133337827 */ /* 0x000fe200078e000a */
[----:B------:R-:W-:-:S04]  /*1f810*/  @P0 IADD3 R74, PT, PT, R74, -0x7f000001, RZ ;  /* 0x80ffffff4a4a0810 */ /* 0x000fc80007ffe0ff */
        /* <DEDUP_REMOVED lines=45> */
[----:B------:R0:W-:Y:S01]  /*1faf0*/  STL [R1+0x11c], R8 ;  /* 0x00011c0801007387 */ /* 0x0001e20000100800 */
[----:B------:R-:W-:Y:S02]  /*1fb00*/  IADD3 R51, PT, PT, R70, R49, RZ ;  /* 0x0000003146337210 */ /* 0x000fe40007ffe0ff */
[----:B------:R-:W-:Y:S02]  /*1fb10*/  @P1 IADD3 R57, PT, PT, R57, -0x7f000001, RZ ;  /* 0x80ffffff39391810 */ /* 0x000fe40007ffe0ff */
[CC--:B------:R-:W-:Y:S01]  /*1fb20*/  IADD3 R10, PT, PT, R200.reuse, -R71.reuse, RZ ;  /* 0x80000047c80a7210 */ /* 0x0c0fe20007ffe0ff */
[----:B------:R-:W2:Y:S04]  /*1fb30*/  LDL R62, [R1+0x110] ;  /* 0x00011000013e7983 */ /* 0x000ea80000100800 */
[----:B0-----:R-:W3:Y:S01]  /*1fb40*/  LDL.64 R8, [R1+0x100] ;  /* 0x0001000001087983 */ /* 0x001ee20000100a00 */
[----:B------:R-:W-:Y:S01]  /*1fb50*/  ISETP.GE.U32.AND P0, PT, R51, 0x7f000001, PT ;  /* 0x7f0000013300780c */ /* 0x000fe20003f06070 */
[----:B------:R-:W-:-:S12]  /*1fb60*/  ISETP.GE.U32.AND P1, PT, R200, R71, PT ;  /* 0x00000047c800720c */ /* 0x000fd80003f26070 */
[----:B------:R-:W-:-:S05]  /*1fb70*/  @P0 IADD3 R51, PT, PT, R51, -0x7f000001, RZ ;  /* 0x80ffffff33330810 */ /* 0x000fca0007ffe0ff */
[C---:B------:R-:W-:Y:S01]  /*1fb80*/  ISETP.GE.U32.AND P0, PT, R51.reuse, UR6, PT ;  /* 0x0000000633007c0c */ /* 0x040fe2000bf06070 */
[----:B------:R-:W-:Y:S02]  /*1fb90*/  IADD3 R11, PT, PT, R51, -UR6, RZ ;  /* 0x80000006330b7c10 */ /* 0x000fe4000fffe0ff */
[----:B------:R-:W-:-:S10]  /*1fba0*/  @!P1 IADD3 R10, PT, PT, R10, 0x7f000001, RZ ;  /* 0x7f0000010a0a9810 */ /* 0x000fd40007ffe0ff */
[----:B------:R-:W-:-:S05]  /*1fbb0*/  @!P0 IADD3 R11, PT, PT, R11, 0x7f000001, RZ ;  /* 0x7f0000010b0b8810 */ /* 0x000fca0007ffe0ff */
[----:B------:R-:W-:-:S04]  /*1fbc0*/  IMAD.WIDE.U32 R10, R11, R10, RZ ;  /* 0x0000000a0b0a7225 */ /* 0x000fc800078e00ff */
[----:B------:R-:W-:-:S04]  /*1fbd0*/  IMAD R53, R10, 0x7effffff, RZ ;  /* 0x7effffff0a357824 */ /* 0x000fc800078e02ff */
[----:B------:R-:W-:-:S04]  /*1fbe0*/  IMAD.HI.U32 R53, R53, 0x7f000001, R10 ;  /* 0x7f00000135357827 */ /* 0x000fc800078e000a */
[----:B------:R-:W-:-:S04]  /*1fbf0*/  IMAD.WIDE.U32 R10, R200, R70, RZ ;  /* 0x00000046c80a7225 */ /* 0x000fc800078e00ff */
[----:B------:R-:W-:-:S04]  /*1fc00*/  IMAD.WIDE.U32 R70, R71, R70, RZ ;  /* 0x0000004647467225 */ /* 0x000fc800078e00ff */
[----:B------:R-:W-:-:S04]  /*1fc10*/  IMAD R49, R70, 0x7effffff, RZ ;  /* 0x7effffff46317824 */ /* 0x000fc800078e02ff */
[----:B------:R-:W-:Y:S01]  /*1fc20*/  IMAD.HI.U32 R49, R49, 0x7f000001, R70 ;  /* 0x7f00000131317827 */ /* 0x000fe200078e0046 */
[----:B---3--:R-:W3:Y:S04]  /*1fc30*/  LD.E R55, desc[UR8][R8.64+0x6b0] ;  /* 0x0006b00808377980 */ /* 0x008ee8000c101900 */
[----:B------:R-:W2:Y:S04]  /*1fc40*/  LD.E R63, desc[UR8][R8.64+0x6b4] ;  /* 0x0006b408083f7980 */ /* 0x000ea8000c101900 */
[----:B------:R-:W2:Y:S01]  /*1fc50*/  LD.E R70, desc[UR8][R8.64+0x6b8] ;  /* 0x0006b80808467980 */ /* 0x000ea2000c101900 */
[----:B------:R-:W-:Y:S01]  /*1fc60*/  ISETP.GE.U32.AND P0, PT, R53, 0x7f000001, PT ;  /* 0x7f0000013500780c */ /* 0x000fe20003f06070 */
[----:B------:R-:W-:-:S04]  /*1fc70*/  IMAD R61, R10, 0x7effffff, RZ ;  /* 0x7effffff0a3d7824 */ /* 0x000fc800078e02ff */
[----:B------:R-:W-:-:S08]  /*1fc80*/  IMAD.HI.U32 R61, R61, 0x7f000001, R10 ;  /* 0x7f0000013d3d7827 */ /* 0x000fd000078e000a */
        /* <DEDUP_REMOVED lines=50> */
[----:B0-----:R-:W2:Y:S01]  /*1ffb0*/  LDL.64 R8, [R1+0x100] ;  /* 0x0001000001087983 */ /* 0x001ea20000100a00 */
[----:B------:R-:W-:-:S05]  /*1ffc0*/  IADD3 R55, PT, PT, R68, R51, RZ ;  /* 0x0000003344377210 */ /* 0x000fca0007ffe0ff */
[----:B------:R-:W-:Y:S01]  /*1ffd0*/  ISETP.GE.U32.AND P0, PT, R55, 0x7f000001, PT ;  /* 0x7f0000013700780c */ /* 0x000fe20003f06070 */
[----:B------:R-:W-:-:S12]  /*1ffe0*/  ISETP.GE.U32.AND P1, PT, R195, R69, PT ;  /* 0x00000045c300720c */ /* 0x000fd80003f26070 */
[----:B------:R-:W-:-:S05]  /*1fff0*/  @P0 IADD3 R55, PT, PT, R55, -0x7f000001, RZ ;  /* 0x80ffffff37370810 */ /* 0x000fca0007ffe0ff */
[----:B------:R-:W-:Y:S01]  /*20000*/  ISETP.GE.U32.AND P0, PT, R55, UR6, PT ;  /* 0x0000000637007c0c */ /* 0x000fe2000bf06070 */
[----:B------:R-:W-:Y:S02]  /*20010*/  IADD3 R10, PT, PT, R195, -R69, RZ ;  /* 0x80000045c30a7210 */ /* 0x000fe40007ffe0ff */
[----:B------:R-:W-:Y:S02]  /*20020*/  IADD3 R11, PT, PT, R55, -UR6, RZ ;  /* 0x80000006370b7c10 */ /* 0x000fe4000fffe0ff */
[----:B------:R-:W-:-:S08]  /*20030*/  @!P1 IADD3 R10, PT, PT, R10, 0x7f000001, RZ ;  /* 0x7f0000010a0a9810 */ /* 0x000fd00007ffe0ff */
[----:B------:R-:W-:-:S05]  /*20040*/  @!P0 IADD3 R11, PT, PT, R11, 0x7f000001, RZ ;  /* 0x7f0000010b0b8810 */ /* 0x000fca0007ffe0ff */
[----:B------:R-:W-:-:S04]  /*20050*/  IMAD.WIDE.U32 R10, R11, R10, RZ ;  /* 0x0000000a0b0a7225 */ /* 0x000fc800078e00ff */
[----:B------:R-:W-:-:S04]  /*20060*/  IMAD R62, R10, 0x7effffff, RZ ;  /* 0x7effffff0a3e7824 */ /* 0x000fc800078e02ff */
[----:B------:R-:W-:-:S04]  /*20070*/  IMAD.HI.U32 R62, R62, 0x7f000001, R10 ;  /* 0x7f0000013e3e7827 */ /* 0x000fc800078e000a */
[----:B------:R-:W-:-:S04]  /*20080*/  IMAD.WIDE.U32 R10, R195, R68, RZ ;  /* 0x00000044c30a7225 */ /* 0x000fc800078e00ff */
[----:B------:R-:W-:-:S04]  /*20090*/  IMAD.WIDE.U32 R68, R69, R68, RZ ;  /* 0x0000004445447225 */ /* 0x000fc800078e00ff */
[----:B------:R-:W-:-:S04]  /*200a0*/  IMAD R53, R68, 0x7effffff, RZ ;  /* 0x7effffff44357824 */ /* 0x000fc800078e02ff */
[----:B------:R-:W-:Y:S02]  /*200b0*/  IMAD.HI.U32 R53, R53, 0x7f000001, R68 ;  /* 0x7f00000135357827 */ /* 0x000fe400078e0044 */
[----:B------:R-:W3:Y:S04]  /*200c0*/  LDL R68, [R1+0x110] ;  /* 0x0001100001447983 */ /* 0x000ee80000100800 */
[----:B--2---:R-:W2:Y:S04]  /*200d0*/  LD.E R63, desc[UR8][R8.64+0x6c0] ;  /* 0x0006c008083f7980 */ /* 0x004ea8000c101900 */
[----:B------:R-:W3:Y:S04]  /*200e0*/  LD.E R69, desc[UR8][R8.64+0x6c4] ;  /* 0x0006c40808457980 */ /* 0x000ee8000c101900 */
[----:B------:R-:W3:Y:S01]  /*200f0*/  LD.E R70, desc[UR8][R8.64+0x6c8] ;  /* 0x0006c80808467980 */ /* 0x000ee2000c101900 */
        /* <DEDUP_REMOVED lines=12> */
[----:B------:R-:W-:Y:S01]  /*201c0*/  ISETP.GE.U32.AND P0, PT, R63, 0x7f000001, PT ;  /* 0x7f0000013f00780c */ /* 0x000fe20003f06070 */
[----:B---3--:R-:W-:-:S12]  /*201d0*/  IMAD.WIDE.U32 R10, R69, R62, RZ ;  /* 0x0000003e450a7225 */ /* 0x008fd800078e00ff */
        /* <DEDUP_REMOVED lines=33> */
[----:B------:R-:W-:Y:S02]  /*203f0*/  @P0 IADD3 R8, PT, PT, R8, -0x7f000001, RZ ;  /* 0x80ffffff08080810 */ /* 0x000fe40007ffe0ff */
[----:B------:R-:W-:Y:S02]  /*20400*/  IADD3 R63, PT, PT, R66, R55, RZ ;  /* 0x00000037423f7210 */ /* 0x000fe40007ffe0ff */
[----:B---3--:R-:W-:-:S05]  /*20410*/  IADD3 R8, PT, PT, R8, R10, RZ ;  /* 0x0000000a08087210 */ /* 0x008fca0007ffe0ff */
[----:B------:R-:W-:Y:S01]  /*20420*/  ISETP.GE.U32.AND P0, PT, R8, 0x7f000001, PT ;  /* 0x7f0000010800780c */ /* 0x000fe20003f06070 */
[----:B------:R0:W-:-:S12]  /*20430*/  STL [R1+0x11c], R8 ;  /* 0x00011c0801007387 */ /* 0x0001d80000100800 */
[----:B0-----:R-:W-:-:S05]  /*20440*/  @P0 IADD3 R8, PT, PT, R8, -0x7f000001, RZ ;  /* 0x80ffffff08080810 */ /* 0x001fca0007ffe0ff */
[----:B------:R0:W-:Y:S04]  /*20450*/  STL [R1+0x11c], R8 ;  /* 0x00011c0801007387 */ /* 0x0001e80000100800 */
[----:B0-----:R-:W2:Y:S01]  /*20460*/  LDL.64 R8, [R1+0x100] ;  /* 0x0001000001087983 */ /* 0x001ea20000100a00 */
[----:B------:R-:W-:Y:S01]  /*20470*/  ISETP.GE.U32.AND P0, PT, R63, 0x7f000001, PT ;  /* 0x7f0000013f00780c */ /* 0x000fe20003f06070 */
[----:B------:R-:W-:-:S12]  /*20480*/  ISETP.GE.U32.AND P1, PT, R194, R67, PT ;  /* 0x00000043c200720c */ /* 0x000fd80003f26070 */
[----:B------:R-:W-:-:S05]  /*20490*/  @P0 IADD3 R63, PT, PT, R63, -0x7f000001, RZ ;  /* 0x80ffffff3f3f0810 */ /* 0x000fca0007ffe0ff */
[C---:B------:R-:W-:Y:S01]  /*204a0*/  ISETP.GE.U32.AND P0, PT, R63.reuse, UR6, PT ;  /* 0x000000063f007c0c */ /* 0x040fe2000bf06070 */
        /* <DEDUP_REMOVED lines=11> */
[----:B------:R-:W-:-:S03]  /*20560*/  ISETP.GE.U32.AND P0, PT, R68, 0x7f000001, PT ;  /* 0x7f0000014400780c */ /* 0x000fc60003f06070 */
[----:B------:R-:W-:-:S04]  /*20570*/  IMAD R62, R10, 0x7effffff, RZ ;  /* 0x7effffff0a3e7824 */ /* 0x000fc800078e02ff */
[----:B------:R-:W-:-:S06]  /*20580*/  IMAD.HI.U32 R62, R62, 0x7f000001, R10 ;  /* 0x7f0000013e3e7827 */ /* 0x000fcc00078e000a */
[----:B------:R-:W-:-:S05]  /*20590*/  @P0 IADD3 R68, PT, PT, R68, -0x7f000001, RZ ;  /* 0x80ffffff44440810 */ /* 0x000fca0007ffe0ff */
[----:B------:R-:W-:Y:S02]  /*205a0*/  IMAD.WIDE.U32 R10, R26, R68, RZ ;  /* 0x000000441a0a7225 */ /* 0x000fe400078e00ff */
[----:B------:R-:W3:Y:S04]  /*205b0*/  LDL R68, [R1+0x110] ;  /* 0x0001100001447983 */ /* 0x000ee80000100800 */
[----:B--2---:R-:W2:Y:S04]  /*205c0*/  LD.E R67, desc[UR8][R8.64+0x6d0] ;  /* 0x0006d00808437980 */ /* 0x004ea8000c101900 */
[----:B------:R-:W3:Y:S04]  /*205d0*/  LD.E R69, desc[UR8][R8.64+0x6d4] ;  /* 0x0006d40808457980 */ /* 0x000ee8000c101900 */
[----:B------:R-:W3:Y:S01]  /*205e0*/  LD.E R70, desc[UR8][R8.64+0x6d8] ;  /* 0x0006d80808467980 */ /* 0x000ee2000c101900 */
        /* <DEDUP_REMOVED lines=67> */
[----:B------:R-:W-:Y:S02]  /*20a20*/  IMAD R63, R10, 0x7effffff, RZ ;  /* 0x7effffff0a3f7824 */ /* 0x000fe400078e02ff */
[----:B------:R-:W-:-:S04]  /*20a30*/  IMAD.WIDE.U32 R64, R65, R64, RZ ;  /* 0x0000004041407225 */ /* 0x000fc800078e00ff */
[----:B------:R-:W-:Y:S02]  /*20a40*/  IMAD.HI.U32 R63, R63, 0x7f000001, R10 ;  /* 0x7f0000013f3f7827 */ /* 0x000fe400078e000a */
[----:B------:R-:W-:Y:S02]  /*20a50*/  @P0 IADD3 R67, PT, PT, R67, -0x7f000001, RZ ;  /* 0x80ffffff43430810 */ /* 0x000fe40007ffe0ff */
[----:B------:R-:W-:-:S04]  /*20a60*/  IMAD R10, R64, 0x7effffff, RZ ;  /* 0x7effffff400a7824 */ /* 0x000fc800078e02ff */
        /* <DEDUP_REMOVED lines=50> */
[----:B------:R-:W-:-:S03]  /*20d90*/  IMAD.WIDE.U32 R72, R73, R72, RZ ;  /* 0x0000004849487225 */ /* 0x000fc600078e00ff */
[----:B------:R-:W2:Y:S04]  /*20da0*/  LDL R69, [R1+0x110] ;  /* 0x0001100001457983 */ /* 0x000ea80000100800 */
[----:B0-----:R-:W3:Y:S01]  /*20db0*/  LDL.64 R8, [R1+0x100] ;  /* 0x0001000001087983 */ /* 0x001ee20000100a00 */
[----:B------:R-:W-:-:S04]  /*20dc0*/  IMAD R47, R72, 0x7effffff, RZ ;  /* 0x7effffff482f7824 */ /* 0x000fc800078e02ff */
[----:B------:R-:W-:Y:S01]  /*20dd0*/  IMAD.HI.U32 R47, R47, 0x7f000001, R72 ;  /* 0x7f0000012f2f7827 */ /* 0x000fe200078e0048 */
        /* <DEDUP_REMOVED lines=10> */
[----:B------:R-:W-:Y:S01]  /*20e80*/  IMAD R68, R10, 0x7effffff, RZ ;  /* 0x7effffff0a447824 */ /* 0x000fe200078e02ff */
[----:B---3--:R-:W3:Y:S04]  /*20e90*/  LD.E R72, desc[UR8][R8.64+0x6f0] ;  /* 0x0006f00808487980 */ /* 0x008ee8000c101900 */
[----:B------:R-:W2:Y:S04]  /*20ea0*/  LD.E R70, desc[UR8][R8.64+0x6f4] ;  /* 0x0006f40808467980 */ /* 0x000ea8000c101900 */
[----:B------:R-:W2:Y:S01]  /*20eb0*/  LD.E R71, desc[UR8][R8.64+0x6f8] ;  /* 0x0006f80808477980 */ /* 0x000ea2000c101900 */
[----:B------:R-:W-:-:S04]  /*20ec0*/  IMAD.HI.U32 R68, R68, 0x7f000001, R10 ;  /* 0x7f00000144447827 */ /* 0x000fc800078e000a */
[----:B------:R-:W-:Y:S01]  /*20ed0*/  IMAD.WIDE.U32 R10, R192, R15, RZ ;  /* 0x0000000fc00a7225 */ /* 0x000fe200078e00ff */
[----:B------:R-:W-:-:S03]  /*20ee0*/  ISETP.GE.U32.AND P0, PT, R68, 0x7f000001, PT ;  /* 0x7f0000014400780c */ /* 0x000fc60003f06070 */
[----:B------:R-:W-:-:S04]  /*20ef0*/  IMAD R65, R10, 0x7effffff, RZ ;  /* 0x7effffff0a417824 */ /* 0x000fc800078e02ff */
[----:B------:R-:W-:-:S04]  /*20f00*/  IMAD.HI.U32 R65, R65, 0x7f000001, R10 ;  /* 0x7f00000141417827 */ /* 0x000fc800078e000a */
[----:B------:R-:W-:Y:S02]  /*20f10*/  IMAD.WIDE.U32 R10, R126, R15, RZ ;  /* 0x0000000f7e0a7225 */ /* 0x000fe400078e00ff */
[----:B------:R-:W-:Y:S01]  /*20f20*/  @P0 IADD3 R68, PT, PT, R68, -0x7f000001, RZ ;  /* 0x80ffffff44440810 */ /* 0x000fe20007ffe0ff */
[----:B------:R-:W-:Y:S01]  /*20f30*/  ISETP.GE.U32.AND P1, PT, R191, R124, PT ;  /* 0x0000007cbf00720c */ /* 0x000fe20003f26070 */
[----:B------:R-:W-:Y:S01]  /*20f40*/  IMAD R67, R10, 0x7effffff, RZ ;  /* 0x7effffff0a437824 */ /* 0x000fe200078e02ff */
[----:B------:R-:W-:Y:S01]  /*20f50*/  IADD3 R57, PT, PT, R74, R57, RZ ;  /* 0x000000394a397210 */ /* 0x000fe20007ffe0ff */
[----:B------:R-:W4:Y:S02]  /*20f60*/  LDL.LU R126, [R1+0x1f4] ;  /* 0x0001f400017e7983 */ /* 0x000f240000300800 */
        /* <DEDUP_REMOVED lines=53> */
[----:B------:R-:W-:-:S13]  /*212c0*/  ISETP.GE.U32.AND P0, PT, R68, 0x7f000001, PT ;  /* 0x7f0000014400780c */ /* 0x000fda0003f06070 */
        /* <DEDUP_REMOVED lines=15> */
[----:B------:R-:W-:Y:S01]  /*213c0*/  IMAD.WIDE.U32 R14, R124, R14, RZ ;  /* 0x0000000e7c0e7225 */ /* 0x000fe200078e00ff */
[----:B------:R-:W-:Y:S01]  /*213d0*/  IADD3 R68, PT, PT, R43, R68, RZ ;  /* 0x000000442b447210 */ /* 0x000fe20007ffe0ff */
[----:B------:R-:W-:Y:S01]  /*213e0*/  ISETP.GE.U32.AND P1, PT, R190, R122, PT ;  /* 0x0000007abe00720c */ /* 0x000fe20003f26070 */
[----:B------:R-:W4:Y:S01]  /*213f0*/  LDL.LU R124, [R1+0x1f0] ;  /* 0x0001f000017c7983 */ /* 0x000f220000300800 */
        /* <DEDUP_REMOVED lines=55> */
[----:B------:R-:W-:-:S13]  /*21770*/  ISETP.GE.U32.AND P0, PT, R68, 0x7f000001, PT ;  /* 0x7f0000014400780c */ /* 0x000fda0003f06070 */
        /* <DEDUP_REMOVED lines=9> */
[----:B------:R-:W-:Y:S01]  /*21810*/  IMAD.WIDE.U32 R10, R190, R43, RZ ;  /* 0x0000002bbe0a7225 */ /* 0x000fe200078e00ff */
[----:B---3--:R-:W3:Y:S04]  /*21820*/  LD.E R70, desc[UR8][R8.64+0x710] ;  /* 0x0007100808467980 */ /* 0x008ee8000c101900 */
[----:B------:R-:W2:Y:S04]  /*21830*/  LD.E R72, desc[UR8][R8.64+0x714] ;  /* 0x0007140808487980 */ /* 0x000ea8000c101900 */
[----:B------:R-:W2:Y:S01]  /*21840*/  LD.E R73, desc[UR8][R8.64+0x718] ;  /* 0x0007180808497980 */ /* 0x000ea2000c101900 */
[----:B------:R-:W-:Y:S01]  /*21850*/  ISETP.GE.U32.AND P0, PT, R69, 0x7f000001, PT ;  /* 0x7f0000014500780c */ /* 0x000fe20003f06070 */
[----:B------:R-:W-:-:S04]  /*21860*/  IMAD R15, R10, 0x7effffff, RZ ;  /* 0x7effffff0a0f7824 */ /* 0x000fc800078e02ff */
[----:B------:R-:W-:-:S04]  /*21870*/  IMAD.HI.U32 R15, R15, 0x7f000001, R10 ;  /* 0x7f0000010f0f7827 */ /* 0x000fc800078e000a */
[----:B------:R-:W-:Y:S01]  /*21880*/  IMAD.WIDE.U32 R10, R122, R43, RZ ;  /* 0x0000002b7a0a7225 */ /* 0x000fe200078e00ff */
[----:B------:R-:W-:Y:S01]  /*21890*/  ISETP.GE.U32.AND P1, PT, R189, R120, PT ;  /* 0x00000078bd00720c */ /* 0x000fe20003f26070 */
[----:B------:R-:W4:Y:S02]  /*218a0*/  LDL.LU R122, [R1+0x1ec] ;  /* 0x0001ec00017a7983 */ /* 0x000f240000300800 */
        /* <DEDUP_REMOVED lines=63> */
[----:B------:R-:W-:-:S05]  /*21ca0*/  IMAD.HI.U32 R70, R70, 0x7f000001, R10 ;  /* 0x7f00000146467827 */ /* 0x000fca00078e000a */
[----:B------:R-:W-:Y:S01]  /*21cb0*/  ISETP.GE.U32.AND P0, PT, R70, 0x7f000001, PT ;  /* 0x7f0000014600780c */ /* 0x000fe20003f06070 */
[----:B------:R-:W-:-:S12]  /*21cc0*/  ISETP.GE.U32.AND P1, PT, R61, 0x7f000001, PT ;  /* 0x7f0000013d00780c */ /* 0x000fd80003f26070 */
[----:B------:R-:W-:Y:S01]  /*21cd0*/  @P0 IADD3 R70, PT, PT, R70, -0x7f000001, RZ ;  /* 0x80ffffff46460810 */ /* 0x000fe20007ffe0ff */
[----:B------:R-:W-:Y:S01]  /*21ce0*/  ISETP.GE.U32.AND P0, PT, R57, 0x7f000001, PT ;  /* 0x7f0000013900780c */ /* 0x000fe20003f06070 */
[----:B------:R-:W-:-:S12]  /*21cf0*/  @P1 IADD3 R61, PT, PT, R61, -0x7f000001, RZ ;  /* 0x80ffffff3d3d1810 */ /* 0x000fd80007ffe0ff */
[----:B------:R-:W-:-:S04]  /*21d00*/  @P0 IADD3 R57, PT, PT, R57, -0x7f000001, RZ ;  /* 0x80ffffff39390810 */ /* 0x000fc80007ffe0ff */
[----:B------:R-:W-:Y:S02]  /*21d10*/  IADD3 R61, PT, PT, R57, R61, RZ ;  /* 0x0000003d393d7210 */ /* 0x000fe40007ffe0ff */
[----:B------:R-:W3:Y:S04]  /*21d20*/  LDL R57, [R1+0x110] ;  /* 0x0001100001397983 */ /* 0x000ee80000100800 */
[----:B--2---:R-:W2:Y:S04]  /*21d30*/  LD.E R72, desc[UR8][R8.64+0x720] ;  /* 0x0007200808487980 */ /* 0x004ea8000c101900 */
[----:B------:R-:W3:Y:S04]  /*21d40*/  LD.E R73, desc[UR8][R8.64+0x724] ;  /* 0x0007240808497980 */ /* 0x000ee8000c101900 */
[----:B------:R-:W3:Y:S01]  /*21d50*/  LD.E R71, desc[UR8][R8.64+0x728] ;  /* 0x0007280808477980 */ /* 0x000ee2000c101900 */
[----:B------:R-:W-:-:S04]  /*21d60*/  IMAD.WIDE.U32 R10, R189, R35, RZ ;  /* 0x00000023bd0a7225 */ /* 0x000fc800078e00ff */
[----:B------:R-:W-:-:S04]  /*21d70*/  IMAD R68, R10, 0x7effffff, RZ ;  /* 0x7effffff0a447824 */ /* 0x000fc800078e02ff */
[----:B------:R-:W-:-:S04]  /*21d80*/  IMAD.HI.U32 R68, R68, 0x7f000001, R10 ;  /* 0x7f00000144447827 */ /* 0x000fc800078e000a */
        /* <DEDUP_REMOVED lines=38> */
[----:B------:R-:W3:Y:S04]  /*21ff0*/  LDL R57, [R1+0x11c] ;  /* 0x00011c0001397983 */ /* 0x000ee80000100800 */
[----:B0-----:R-:W4:Y:S01]  /*22000*/  LDL.64 R8, [R1+0x100] ;  /* 0x0001000001087983 */ /* 0x001f220000100a00 */
[----:B--2---:R-:W-:-:S04]  /*22010*/  IMAD.WIDE.U32 R10, R11, R70, RZ ;  /* 0x000000460b0a7225 */ /* 0x004fc800078e00ff */
[----:B------:R-:W-:-:S04]  /*22020*/  IMAD R70, R10, 0x7effffff, RZ ;  /* 0x7effffff0a467824 */ /* 0x000fc800078e02ff */
[----:B------:R-:W-:-:S05]  /*22030*/  IMAD.HI.U32 R10, R70, 0x7f000001, R10 ;  /* 0x7f000001460a7827 */ /* 0x000fca00078e000a */
[----:B------:R-:W-:-:S13]  /*22040*/  ISETP.GE.U32.AND P0, PT, R10, 0x7f000001, PT ;  /* 0x7f0000010a00780c */ /* 0x000fda0003f06070 */
[----:B------:R-:W-:Y:S02]  /*22050*/  @P0 IADD3 R10, PT, PT, R10, -0x7f000001, RZ ;  /* 0x80ffffff0a0a0810 */ /* 0x000fe40007ffe0ff */
[----:B------:R-:W-:Y:S01]  /*22060*/  IADD3 R69, PT, PT, R60, R69, RZ ;  /* 0x000000453c457210 */ /* 0x000fe20007ffe0ff */
[----:B------:R-:W-:Y:S01]  /*22070*/  ISETP.GE.U32.AND P1, PT, R188, R118, PT ;  /* 0x00000076bc00720c */ /* 0x000fe20003f26070 */
[----:B---3--:R-:W-:-:S05]  /*22080*/  IADD3 R10, PT, PT, R10, R57, RZ ;  /* 0x000000390a0a7210 */ /* 0x008fca0007ffe0ff */
[----:B------:R-:W-:Y:S01]  /*22090*/  ISETP.GE.U32.AND P0, PT, R10, 0x7f000001, PT ;  /* 0x7f0000010a00780c */ /* 0x000fe20003f06070 */
[----:B------:R0:W-:-:S12]  /*220a0*/  STL [R1+0x11c], R10 ;  /* 0x00011c0a01007387 */ /* 0x0001d80000100800 */
[----:B0-----:R-:W-:-:S05]  /*220b0*/  @P0 IADD3 R10, PT, PT, R10, -0x7f000001, RZ ;  /* 0x80ffffff0a0a0810 */ /* 0x001fca0007ffe0ff */
[----:B------:R0:W-:Y:S04]  /*220c0*/  STL [R1+0x11c], R10 ;  /* 0x00011c0a01007387 */ /* 0x0001e80000100800 */
[----:B----4-:R-:W2:Y:S01]  /*220d0*/  LD.E R71, desc[UR8][R8.64+0x730] ;  /* 0x0007300808477980 */ /* 0x010ea2000c101900 */
[----:B------:R-:W-:-:S03]  /*220e0*/  ISETP.GE.U32.AND P0, PT, R69, 0x7f000001, PT ;  /* 0x7f0000014500780c */ /* 0x000fc60003f06070 */
[----:B------:R-:W3:Y:S01]  /*220f0*/  LD.E R72, desc[UR8][R8.64+0x738] ;  /* 0x0007380808487980 */ /* 0x000ee2000c101900 */
[----:B0-----:R-:W-:-:S03]  /*22100*/  IADD3 R10, PT, PT, R188, -R118, RZ ;  /* 0x80000076bc0a7210 */ /* 0x001fc60007ffe0ff */
[----:B------:R0:W4:Y:S06]  /*22110*/  LD.E R73, desc[UR8][R8.64+0x73c] ;  /* 0x00073c0808497980 */ /* 0x00012c000c101900 */
[----:B------:R-:W-:-:S05]  /*22120*/  @P0 IADD3 R69, PT, PT, R69, -0x7f000001, RZ ;  /* 0x80ffffff45450810 */ /* 0x000fca0007ffe0ff */
[C---:B------:R-:W-:Y:S01]  /*22130*/  ISETP.GE.U32.AND P0, PT, R69.reuse, UR6, PT ;  /* 0x0000000645007c0c */ /* 0x040fe2000bf06070 */
[----:B------:R-:W-:Y:S02]  /*22140*/  IADD3 R11, PT, PT, R69, -UR6, RZ ;  /* 0x80000006450b7c10 */ /* 0x000fe4000fffe0ff */
[----:B------:R-:W-:-:S10]  /*22150*/  @!P1 IADD3 R10, PT, PT, R10, 0x7f000001, RZ ;  /* 0x7f0000010a0a9810 */ /* 0x000fd40007ffe0ff */
        /* <DEDUP_REMOVED lines=9> */
[----:B------:R-:W-:Y:S01]  /*221f0*/  ISETP.GE.U32.AND P0, PT, R70, 0x7f000001, PT ;  /* 0x7f0000014600780c */ /* 0x000fe20003f06070 */
[----:B------:R-:W-:-:S04]  /*22200*/  IMAD.WIDE.U32 R10, R188, R60, RZ ;  /* 0x0000003cbc0a7225 */ /* 0x000fc800078e00ff */
[----:B------:R-:W-:-:S04]  /*22210*/  IMAD R57, R10, 0x7effffff, RZ ;  /* 0x7effffff0a397824 */ /* 0x000fc800078e02ff */
[----:B------:R-:W-:-:S04]  /*22220*/  IMAD.HI.U32 R57, R57, 0x7f000001, R10 ;  /* 0x7f00000139397827 */ /* 0x000fc800078e000a */
[----:B------:R-:W-:-:S05]  /*22230*/  @P0 IADD3 R70, PT, PT, R70, -0x7f000001, RZ ;  /* 0x80ffffff46460810 */ /* 0x000fca0007ffe0ff */
        /* <DEDUP_REMOVED lines=9> */
[----:B------:R-:W-:-:S04]  /*222d0*/  @P1 IADD3 R51, PT, PT, R51, -0x7f000001, RZ ;  /* 0x80ffffff33331810 */ /* 0x000fc80007ffe0ff */
[----:B------:R-:W-:-:S08]  /*222e0*/  IADD3 R61, PT, PT, R61, R51, RZ ;  /* 0x000000333d3d7210 */ /* 0x000fd00007ffe0ff */
[----:B------:R-:W-:Y:S01]  /*222f0*/  @P0 IADD3 R10, PT, PT, R10, -0x7f000001, RZ ;  /* 0x80ffffff0a0a0810 */ /* 0x000fe20007ffe0ff */
[----:B0-----:R-:W-:-:S04]  /*22300*/  IMAD.WIDE.U32 R8, R11, R70, RZ ;  /* 0x000000460b087225 */ /* 0x001fc800078e00ff */
[----:B------:R-:W-:-:S04]  /*22310*/  IMAD R11, R8, 0x7effffff, RZ ;  /* 0x7effffff080b7824 */ /* 0x000fc800078e02ff */
[----:B------:R-:W-:-:S04]  /*22320*/  IMAD.HI.U32 R11, R11, 0x7f000001, R8 ;  /* 0x7f0000010b0b7827 */ /* 0x000fc800078e0008 */
[----:B---3--:R-:W-:Y:S01]  /*22330*/  IMAD.WIDE.U32 R8, R72, R70, RZ ;  /* 0x0000004648087225 */ /* 0x008fe200078e00ff */
[----:B--2---:R-:W-:Y:S01]  /*22340*/  IADD3 R10, PT, PT, R10, R71, RZ ;  /* 0x000000470a0a7210 */ /* 0x004fe20007ffe0ff */
[----:B------:R-:W2:Y:S02]  /*22350*/  LDL R72, [R1+0x118] ;  /* 0x0001180001487983 */ /* 0x000ea40000100800 */
[----:B------:R-:W-:Y:S02]  /*22360*/  IMAD R51, R8, 0x7effffff, RZ ;  /* 0x7effffff08337824 */ /* 0x000fe400078e02ff */
[----:B------:R-:W3:Y:S02]  /*22370*/  LDL R71, [R1+0x11c] ;  /* 0x00011c0001477983 */ /* 0x000ee40000100800 */
[----:B------:R-:W-:-:S04]  /*22380*/  IMAD.HI.U32 R51, R51, 0x7f000001, R8 ;  /* 0x7f00000133337827 */ /* 0x000fc800078e0008 */
[----:B----4-:R-:W-:Y:S02]  /*22390*/  IMAD.WIDE.U32 R8, R73, R70, RZ ;  /* 0x0000004649087225 */ /* 0x010fe400078e00ff */
[----:B------:R-:W4:Y:S02]  /*223a0*/  LDL R73, [R1+0x114] ;  /* 0x0001140001497983 */ /* 0x000f240000100800 */
[----:B------:R-:W-:-:S04]  /*223b0*/  IMAD R70, R8, 0x7effffff, RZ ;  /* 0x7effffff08467824 */ /* 0x000fc800078e02ff */
[----:B------:R-:W-:Y:S02]  /*223c0*/  IMAD.HI.U32 R70, R70, 0x7f000001, R8 ;  /* 0x7f00000146467827 */ /* 0x000fe400078e0008 */
[----:B------:R-:W4:Y:S01]  /*223d0*/  LDL.64 R8, [R1+0x100] ;  /* 0x0001000001087983 */ /* 0x000f220000100a00 */
[----:B------:R-:W-:-:S13]  /*223e0*/  ISETP.GE.U32.AND P0, PT, R11, 0x7f000001, PT ;  /* 0x7f0000010b00780c */ /* 0x000fda0003f06070 */
[----:B------:R-:W-:Y:S01]  /*223f0*/  @P0 IADD3 R11, PT, PT, R11, -0x7f000001, RZ ;  /* 0x80ffffff0b0b0810 */ /* 0x000fe20007ffe0ff */
[----:B------:R-:W-:-:S13]  /*22400*/  ISETP.GE.U32.AND P0, PT, R51, 0x7f000001, PT ;  /* 0x7f0000013300780c */ /* 0x000fda0003f06070 */
[----:B------:R-:W-:Y:S01]  /*22410*/  @P0 IADD3 R51, PT, PT, R51, -0x7f000001, RZ ;  /* 0x80ffffff33330810 */ /* 0x000fe20007ffe0ff */
[----:B------:R-:W-:Y:S01]  /*22420*/  ISETP.GE.U32.AND P0, PT, R70, 0x7f000001, PT ;  /* 0x7f0000014600780c */ /* 0x000fe20003f06070 */
[----:B------:R-:W-:-:S12]  /*22430*/  ISETP.GE.U32.AND P1, PT, R10, 0x7f000001, PT ;  /* 0x7f0000010a00780c */ /* 0x000fd80003f26070 */
[----:B------:R-:W-:Y:S01]  /*22440*/  @P0 IADD3 R70, PT, PT, R70, -0x7f000001, RZ ;  /* 0x80ffffff46460810 */ /* 0x000fe20007ffe0ff */
[----:B------:R0:W-:Y:S02]  /*22450*/  STL [R1+0x110], R10 ;  /* 0x0001100a01007387 */ /* 0x0001e40000100800 */
[----:B0-----:R-:W-:-:S05]  /*22460*/  @P1 IADD3 R10, PT, PT, R10, -0x7f000001, RZ ;  /* 0x80ffffff0a0a1810 */ /* 0x001fca0007ffe0ff */
[----:B------:R-:W-:Y:S01]  /*22470*/  STL [R1+0x110], R10 ;  /* 0x0001100a01007387 */ /* 0x000fe20000100800 */
[----:B--2---:R-:W-:Y:S02]  /*22480*/  IADD3 R51, PT, PT, R51, R72, RZ ;  /* 0x0000004833337210 */ /* 0x004fe40007ffe0ff */
[----:B---3--:R-:W-:-:S03]  /*22490*/  IADD3 R70, PT, PT, R70, R71, RZ ;  /* 0x0000004746467210 */ /* 0x008fc60007ffe0ff */
[----:B------:R-:W-:Y:S01]  /*224a0*/  ISETP.GE.U32.AND P2, PT, R51, 0x7f000001, PT ;  /* 0x7f0000013300780c */ /* 0x000fe20003f46070 */
[----:B----4-:R-:W-:Y:S01]  /*224b0*/  IADD3 R11, PT, PT, R11, R73, RZ ;  /* 0x000000490b0b7210 */ /* 0x010fe20007ffe0ff */
[----:B------:R-:W-:-:S04]  /*224c0*/  ISETP.GE.U32.AND P3, PT, R70, 0x7f000001, PT ;  /* 0x7f0000014600780c */ /* 0x000fc80003f66070 */
[C---:B------:R-:W-:Y:S01]  /*224d0*/  ISETP.GE.U32.AND P0, PT, R11.reuse, 0x7f000001, PT ;  /* 0x7f0000010b00780c */ /* 0x040fe20003f06070 */
[----:B------:R0:W-:Y:S04]  /*224e0*/  STL [R1+0x114], R11 ;  /* 0x0001140b01007387 */ /* 0x0001e80000100800 */
[----:B------:R1:W-:Y:S04]  /*224f0*/  STL [R1+0x118], R51 ;  /* 0x0001183301007387 */ /* 0x0003e80000100800 */
[----:B------:R2:W-:Y:S04]  /*22500*/  STL [R1+0x11c], R70 ;  /* 0x00011c4601007387 */ /* 0x0005e80000100800 */
[----:B0-----:R-:W-:-:S02]  /*22510*/  @P0 IADD3 R11, PT, PT, R11, -0x7f000001, RZ ;  /* 0x80ffffff0b0b0810 */ /* 0x001fc40007ffe0ff */
[----:B-1----:R-:W-:Y:S02]  /*22520*/  @P2 IADD3 R51, PT, PT, R51, -0x7f000001, RZ ;  /* 0x80ffffff33332810 */ /* 0x002fe40007ffe0ff */
[----:B--2---:R-:W-:Y:S01]  /*22530*/  @P3 IADD3 R70, PT, PT, R70, -0x7f000001, RZ ;  /* 0x80ffffff46463810 */ /* 0x004fe20007ffe0ff */
[----:B------:R0:W-:Y:S04]  /*22540*/  STL [R1+0x114], R11 ;  /* 0x0001140b01007387 */ /* 0x0001e80000100800 */
[----:B------:R1:W-:Y:S04]  /*22550*/  STL [R1+0x118], R51 ;  /* 0x0001183301007387 */ /* 0x0003e80000100800 */
[----:B------:R2:W-:Y:S04]  /*22560*/  STL [R1+0x11c], R70 ;  /* 0x00011c4601007387 */ /* 0x0005e80000100800 */
[----:B------:R-:W3:Y:S01]  /*22570*/  LD.E R71, desc[UR8][R8.64+0x740] ;  /* 0x0007400808477980 */ /* 0x000ee2000c101900 */
[----:B------:R-:W-:Y:S01]  /*22580*/  IADD3 R69, PT, PT, R58, R69, RZ ;  /* 0x000000453a457210 */ /* 0x000fe20007ffe0ff */
[CC--:B------:R-:W-:Y:S01]  /*22590*/  ISETP.GE.U32.AND P1, PT, R187.reuse, R104.reuse, PT ;  /* 0x00000068bb00720c */ /* 0x0c0fe20003f26070 */
[----:B------:R-:W-:Y:S01]  /*225a0*/  IADD3 R10, PT, PT, R187, -R104, RZ ;  /* 0x80000068bb0a7210 */ /* 0x000fe20007ffe0ff */
[----:B------:R-:W4:Y:S02]  /*225b0*/  LD.E R72, desc[UR8][R8.64+0x748] ;  /* 0x0007480808487980 */ /* 0x000f24000c101900 */
[----:B------:R-:W-:-:S02]  /*225c0*/  ISETP.GE.U32.AND P0, PT, R69, 0x7f000001, PT ;  /* 0x7f0000014500780c */ /* 0x000fc40003f06070 */
[----:B------:R0:W4:Y:S11]  /*225d0*/  LD.E R73, desc[UR8][R8.64+0x74c] ;  /* 0x00074c0808497980 */ /* 0x000136000c101900 */
[----:B------:R-:W-:-:S05]  /*225e0*/  @P0 IADD3 R69, PT, PT, R69, -0x7f000001, RZ ;  /* 0x80ffffff45450810 */ /* 0x000fca0007ffe0ff */
[C---:B------:R-:W-:Y:S01]  /*225f0*/  ISETP.GE.U32.AND P0, PT, R69.reuse, UR6, PT ;  /* 0x0000000645007c0c */ /* 0x040fe2000bf06070 */
[----:B0-----:R-:W-:Y:S02]  /*22600*/  IADD3 R11, PT, PT, R69, -UR6, RZ ;  /* 0x80000006450b7c10 */ /* 0x001fe4000fffe0ff */
[----:B------:R-:W-:-:S10]  /*22610*/  @!P1 IADD3 R10, PT, PT, R10, 0x7f000001, RZ ;  /* 0x7f0000010a0a9810 */ /* 0x000fd40007ffe0ff */
[----:B------:R-:W-:-:S05]  /*22620*/  @!P0 IADD3 R11, PT, PT, R11, 0x7f000001, RZ ;  /* 0x7f0000010b0b8810 */ /* 0x000fca0007ffe0ff */
[----:B------:R-:W-:-:S04]  /*22630*/  IMAD.WIDE.U32 R10, R11, R10, RZ ;  /* 0x0000000a0b0a7225 */ /* 0x000fc800078e00ff */
[----:B-1----:R-:W-:-:S04]  /*22640*/  IMAD R51, R10, 0x7effffff, RZ ;  /* 0x7effffff0a337824 */ /* 0x002fc800078e02ff */
[----:B------:R-:W-:-:S05]  /*22650*/  IMAD.HI.U32 R10, R51, 0x7f000001, R10 ;  /* 0x7f000001330a7827 */ /* 0x000fca00078e000a */
[----:B------:R-:W-:-:S13]  /*22660*/  ISETP.GE.U32.AND P0, PT, R10, 0x7f000001, PT ;  /* 0x7f0000010a00780c */ /* 0x000fda0003f06070 */
[----:B------:R-:W-:-:S05]  /*22670*/  @P0 IADD3 R10, PT, PT, R10, -0x7f000001, RZ ;  /* 0x80ffffff0a0a0810 */ /* 0x000fca0007ffe0ff */
[----:B------:R-:W-:-:S04]  /*22680*/  IMAD.WIDE.U32 R10, R26, R10, RZ ;  /* 0x0000000a1a0a7225 */ /* 0x000fc800078e00ff */
[----:B--2---:R-:W-:-:S04]  /*22690*/  IMAD R70, R10, 0x7effffff, RZ ;  /* 0x7effffff0a467824 */ /* 0x004fc800078e02ff */
[----:B------:R-:W-:-:S05]  /*226a0*/  IMAD.HI.U32 R70, R70, 0x7f000001, R10 ;  /* 0x7f00000146467827 */ /* 0x000fca00078e000a */
[----:B------:R-:W-:Y:S01]  /*226b0*/  ISETP.GE.U32.AND P0, PT, R70, 0x7f000001, PT ;  /* 0x7f0000014600780c */ /* 0x000fe20003f06070 */
[----:B------:R-:W-:-:S04]  /*226c0*/  IMAD.WIDE.U32 R10, R187, R58, RZ ;  /* 0x0000003abb0a7225 */ /* 0x000fc800078e00ff */
[----:B------:R-:W-:-:S04]  /*226d0*/  IMAD R51, R10, 0x7effffff, RZ ;  /* 0x7effffff0a337824 */ /* 0x000fc800078e02ff */
[----:B------:R-:W-:-:S04]  /*226e0*/  IMAD.HI.U32 R51, R51, 0x7f000001, R10 ;  /* 0x7f00000133337827 */ /* 0x000fc800078e000a */
[----:B------:R-:W-:-:S05]  /*226f0*/  @P0 IADD3 R70, PT, PT, R70, -0x7f000001, RZ ;  /* 0x80ffffff46460810 */ /* 0x000fca0007ffe0ff */
[----:B---3--:R-:W-:-:S04]  /*22700*/  IMAD.WIDE.U32 R10, R71, R70, RZ ;  /* 0x00000046470a7225 */ /* 0x008fc800078e00ff */
[----:B------:R-:W-:-:S04]  /*22710*/  IMAD R71, R10, 0x7effffff, RZ ;  /* 0x7effffff0a477824 */ /* 0x000fc800078e02ff */
[----:B------:R-:W-:Y:S02]  /*22720*/  IMAD.HI.U32 R10, R71, 0x7f000001, R10 ;  /* 0x7f000001470a7827 */ /* 0x000fe400078e000a */
[----:B------:R-:W2:Y:S04]  /*22730*/  LD.E R11, desc[UR8][R8.64+0x744] ;  /* 0x00074408080b7980 */ /* 0x000ea8000c101900 */
[----:B------:R-:W3:Y:S01]  /*22740*/  LDL R71, [R1+0x110] ;  /* 0x0001100001477983 */ /* 0x000ee20000100800 */
[----:B------:R-:W-:Y:S01]  /*22750*/  ISETP.GE.U32.AND P0, PT, R61, 0x7f000001, PT ;  /* 0x7f0000013d00780c */ /* 0x000fe20003f06070 */
[----:B------:R-:W-:-:S12]  /*22760*/  ISETP.GE.U32.AND P1, PT, R62, 0x7f000001, PT ;  /* 0x7f0000013e00780c */ /* 0x000fd80003f26070 */
[----:B------:R-:W-:Y:S01]  /*22770*/  @P0 IADD3 R61, PT, PT, R61, -0x7f000001, RZ ;  /* 0x80ffffff3d3d0810 */ /* 0x000fe20007ffe0ff */
[----:B------:R-:W-:Y:S01]  /*22780*/  ISETP.GE.U32.AND P0, PT, R10, 0x7f000001, PT ;  /* 0x7f0000010a00780c */ /* 0x000fe20003f06070 */
[----:B------:R-:W-:-:S04]  /*22790*/  @P1 IADD3 R62, PT, PT, R62, -0x7f000001, RZ ;  /* 0x80ffffff3e3e1810 */ /* 0x000fc80007ffe0ff */
[----:B------:R-:W-:-:S08]  /*227a0*/  IADD3 R62, PT, PT, R61, R62, RZ ;  /* 0x0000003e3d3e7210 */ /* 0x000fd00007ffe0ff */
[----:B------:R-:W-:Y:S01]  /*227b0*/  @P0 IADD3 R10, PT, PT, R10, -0x7f000001, RZ ;  /* 0x80ffffff0a0a0810 */ /* 0x000fe20007ffe0ff */
[----:B--2---:R-:W-:-:S04]  /*227c0*/  IMAD.WIDE.U32 R8, R11, R70, RZ ;  /* 0x000000460b087225 */ /* 0x004fc800078e00ff */
[----:B------:R-:W-:-:S04]  /*227d0*/  IMAD R11, R8, 0x7effffff, RZ ;  /* 0x7effffff080b7824 */ /* 0x000fc800078e02ff */
[----:B------:R-:W-:-:S04]  /*227e0*/  IMAD.HI.U32 R11, R11, 0x7f000001, R8 ;  /* 0x7f0000010b0b7827 */ /* 0x000fc800078e0008 */
[----:B----4-:R-:W-:Y:S01]  /*227f0*/  IMAD.WIDE.U32 R8, R72, R70, RZ ;  /* 0x0000004648087225 */ /* 0x010fe200078e00ff */
[----:B---3--:R-:W-:Y:S01]  /*22800*/  IADD3 R10, PT, PT, R10, R71, RZ ;  /* 0x000000470a0a7210 */ /* 0x008fe20007ffe0ff */
[----:B------:R-:W2:Y:S02]  /*22810*/  LDL R72, [R1+0x118] ;  /* 0x0001180001487983 */ /* 0x000ea40000100800 */
[----:B------:R-:W-:Y:S02]  /*22820*/  IMAD R61, R8, 0x7effffff, RZ ;  /* 0x7effffff083d7824 */ /* 0x000fe400078e02ff */
[----:B------:R-:W3:Y:S02]  /*22830*/  LDL R71, [R1+0x11c] ;  /* 0x00011c0001477983 */ /* 0x000ee40000100800 */
[----:B------:R-:W-:-:S04]  /*22840*/  IMAD.HI.U32 R61, R61, 0x7f000001, R8 ;  /* 0x7f0000013d3d7827 */ /* 0x000fc800078e0008 */
[----:B------:R-:W-:Y:S02]  /*22850*/  IMAD.WIDE.U32 R8, R73, R70, RZ ;  /* 0x0000004649087225 */ /* 0x000fe400078e00ff */
        /* <DEDUP_REMOVED lines=299> */
[----:B------:R-:W2:Y:S04]  /*23b10*/  LDL R72, [R1+0x118] ;  /* 0x0001180001487983 */ /* 0x000ea80000100800 */
[----:B------:R-:W3:Y:S01]  /*23b20*/  LDL R71, [R1+0x11c] ;  /* 0x00011c0001477983 */ /* 0x000ee20000100800 */
[----:B------:R-:W-:-:S04]  /*23b30*/  IMAD R15, R8, 0x7effffff, RZ ;  /* 0x7effffff080f7824 */ /* 0x000fc800078e02ff */
        /* <DEDUP_REMOVED lines=16> */
[----:B------:R-:W-:Y:S02]  /*23c40*/  IADD3 R69, PT, PT, R50, R69, RZ ;  /* 0x0000004532457210 */ /* 0x000fe40007ffe0ff */
[----:B--2---:R-:W-:Y:S02]  /*23c50*/  IADD3 R15, PT, PT, R15, R72, RZ ;  /* 0x000000480f0f7210 */ /* 0x004fe40007ffe0ff */
[----:B---3--:R-:W-:Y:S02]  /*23c60*/  IADD3 R70, PT, PT, R70, R71, RZ ;  /* 0x0000004746467210 */ /* 0x008fe40007ffe0ff */
[----:B----4-:R-:W-:Y:S01]  /*23c70*/  IADD3 R11, PT, PT, R11, R73, RZ ;  /* 0x000000490b0b7210 */ /* 0x010fe20007ffe0ff */
[----:B------:R-:W-:Y:S02]  /*23c80*/  ISETP.GE.U32.AND P2, PT, R15, 0x7f000001, PT ;  /* 0x7f0000010f00780c */ /* 0x000fe40003f46070 */
[----:B------:R-:W-:-:S02]  /*23c90*/  ISETP.GE.U32.AND P3, PT, R70, 0x7f000001, PT ;  /* 0x7f0000014600780c */ /* 0x000fc40003f66070 */
[----:B------:R-:W-:Y:S01]  /*23ca0*/  ISETP.GE.U32.AND P0, PT, R11, 0x7f000001, PT ;  /* 0x7f0000010b00780c */ /* 0x000fe20003f06070 */
[----:B------:R-:W-:Y:S04]  /*23cb0*/  STL [R1+0x114], R11 ;  /* 0x0001140b01007387 */ /* 0x000fe80000100800 */
[----:B------:R0:W-:Y:S04]  /*23cc0*/  STL [R1+0x118], R15 ;  /* 0x0001180f01007387 */ /* 0x0001e80000100800 */
[----:B------:R1:W-:Y:S01]  /*23cd0*/  STL [R1+0x11c], R70 ;  /* 0x00011c4601007387 */ /* 0x0003e20000100800 */
[----:B0-----:R-:W-:-:S03]  /*23ce0*/  @P2 IADD3 R15, PT, PT, R15, -0x7f000001, RZ ;  /* 0x80ffffff0f0f2810 */ /* 0x001fc60007ffe0ff */
[----:B------:R-:W-:Y:S02]  /*23cf0*/  @P0 IADD3 R11, PT, PT, R11, -0x7f000001, RZ ;  /* 0x80ffffff0b0b0810 */ /* 0x000fe40007ffe0ff */
[----:B-1----:R-:W-:-:S03]  /*23d00*/  @P3 IADD3 R70, PT, PT, R70, -0x7f000001, RZ ;  /* 0x80ffffff46463810 */ /* 0x002fc60007ffe0ff */
[----:B------:R0:W-:Y:S04]  /*23d10*/  STL [R1+0x114], R11 ;  /* 0x0001140b01007387 */ /* 0x0001e80000100800 */
[----:B------:R1:W-:Y:S04]  /*23d20*/  STL [R1+0x118], R15 ;  /* 0x0001180f01007387 */ /* 0x0003e80000100800 */
[----:B------:R2:W-:Y:S04]  /*23d30*/  STL [R1+0x11c], R70 ;  /* 0x00011c4601007387 */ /* 0x0005e80000100800 */
[----:B------:R-:W3:Y:S01]  /*23d40*/  LD.E R71, desc[UR8][R8.64+0x790] ;  /* 0x0007900808477980 */ /* 0x000ee2000c101900 */
[C---:B------:R-:W-:Y:S01]  /*23d50*/  ISETP.GE.U32.AND P0, PT, R69.reuse, 0x7f000001, PT ;  /* 0x7f0000014500780c */ /* 0x040fe20003f06070 */
[CC--:B------:R-:W-:Y:S01]  /*23d60*/  ISETP.GE.U32.AND P1, PT, R182.reuse, R111.reuse, PT ;  /* 0x0000006fb600720c */ /* 0x0c0fe20003f26070 */
[----:B------:R-:W-:Y:S01]  /*23d70*/  IADD3 R10, PT, PT, R182, -R111, RZ ;  /* 0x8000006fb60a7210 */ /* 0x000fe20007ffe0ff */
[----:B------:R-:W4:Y:S04]  /*23d80*/  LD.E R72, desc[UR8][R8.64+0x798] ;  /* 0x0007980808487980 */ /* 0x000f28000c101900 */
[----:B------:R0:W4:Y:S06]  /*23d90*/  LD.E R73, desc[UR8][R8.64+0x79c] ;  /* 0x00079c0808497980 */ /* 0x00012c000c101900 */
        /* <DEDUP_REMOVED lines=71> */
[----:B------:R-:W-:Y:S01]  /*24210*/  ISETP.GE.U32.AND P0, PT, R69, 0x7f000001, PT ;  /* 0x7f0000014500780c */ /* 0x000fe20003f06070 */
        /* <DEDUP_REMOVED lines=603> */
[----:B------:R-:W-:Y:S04]  /*267d0*/  STL [R1+0x114], R11 ;  /* 0x0001140b01007387 */ /* 0x000fe80000100800 */
[----:B------:R-:W-:Y:S04]  /*267e0*/  STL [R1+0x118], R65 ;  /* 0x0001184101007387 */ /* 0x000fe80000100800 */
[----:B------:R0:W-:Y:S01]  /*267f0*/  STL [R1+0x11c], R70 ;  /* 0x00011c4601007387 */ /* 0x0001e20000100800 */
[----:B------:R-:W-:Y:S01]  /*26800*/  ISETP.GE.U32.AND P0, PT, R69, 0x7f000001, PT ;  /* 0x7f0000014500780c */ /* 0x000fe20003f06070 */
[CC--:B------:R-:W-:Y:S01]  /*26810*/  ISETP.GE.U32.AND P1, PT, R173.reuse, R3.reuse, PT ;  /* 0x00000003ad00720c */ /* 0x0c0fe20003f26070 */
[----:B------:R-:W-:Y:S01]  /*26820*/  IADD3 R10, PT, PT, R173, -R3, RZ ;  /* 0x80000003ad0a7210 */ /* 0x000fe20007ffe0ff */
[----:B------:R-:W2:Y:S04]  /*26830*/  LD.E R73, desc[UR8][R8.64+0x828] ;  /* 0x0008280808497980 */ /* 0x000ea8000c101900 */
[----:B------:R1:W3:Y:S04]  /*26840*/  LD.E R74, desc[UR8][R8.64+0x82c] ;  /* 0x00082c08084a7980 */ /* 0x0002e8000c101900 */
[----:B------:R-:W4:Y:S04]  /*26850*/  LDL R72, [R1+0x110] ;  /* 0x0001100001487983 */ /* 0x000f280000100800 */
[----:B0-----:R-:W2:Y:S01]  /*26860*/  LD.E R70, desc[UR8][R8.64+0x820] ;  /* 0x0008200808467980 */ /* 0x001ea2000c101900 */
        /* <DEDUP_REMOVED lines=21> */
[----:B------:R-:W1:Y:S01]  /*269c0*/  LD.E R11, desc[UR8][R8.64+0x824] ;  /* 0x00082408080b7980 */ /* 0x000e62000c101900 */
[----:B------:R-:W-:Y:S01]  /*269d0*/  ISETP.GE.U32.AND P0, PT, R66, 0x7f000001, PT ;  /* 0x7f0000014200780c */ /* 0x000fe20003f06070 */
[----:B------:R-:W-:-:S12]  /*269e0*/  ISETP.GE.U32.AND P1, PT, R57, 0x7f000001, PT ;  /* 0x7f0000013900780c */ /* 0x000fd80003f26070 */
[----:B------:R-:W-:Y:S01]  /*269f0*/  @P0 IADD3 R66, PT, PT, R66, -0x7f000001, RZ ;  /* 0x80ffffff42420810 */ /* 0x000fe20007ffe0ff */
[----:B------:R-:W-:Y:S01]  /*26a00*/  ISETP.GE.U32.AND P0, PT, R10, 0x7f000001, PT ;  /* 0x7f0000010a00780c */ /* 0x000fe20003f06070 */
[----:B------:R-:W-:-:S04]  /*26a10*/  @P1 IADD3 R57, PT, PT, R57, -0x7f000001, RZ ;  /* 0x80ffffff39391810 */ /* 0x000fc80007ffe0ff */
[----:B------:R-:W-:-:S08]  /*26a20*/  IADD3 R70, PT, PT, R66, R57, RZ ;  /* 0x0000003942467210 */ /* 0x000fd00007ffe0ff */
[----:B------:R-:W-:-:S04]  /*26a30*/  @P0 IADD3 R10, PT, PT, R10, -0x7f000001, RZ ;  /* 0x80ffffff0a0a0810 */ /* 0x000fc80007ffe0ff */
[----:B----4-:R-:W-:Y:S02]  /*26a40*/  IADD3 R10, PT, PT, R10, R72, RZ ;  /* 0x000000480a0a7210 */ /* 0x010fe40007ffe0ff */
[----:B------:R-:W2:Y:S01]  /*26a50*/  LDL R72, [R1+0x11c] ;  /* 0x00011c0001487983 */ /* 0x000ea20000100800 */
[----:B-1----:R-:W-:-:S04]  /*26a60*/  IMAD.WIDE.U32 R8, R11, R71, RZ ;  /* 0x000000470b087225 */ /* 0x002fc800078e00ff */
[----:B------:R-:W-:-:S04]  /*26a70*/  IMAD R11, R8, 0x7effffff, RZ ;  /* 0x7effffff080b7824 */ /* 0x000fc800078e02ff */
[----:B------:R-:W-:-:S04]  /*26a80*/  IMAD.HI.U32 R11, R11, 0x7f000001, R8 ;  /* 0x7f0000010b0b7827 */ /* 0x000fc800078e0008 */
[----:B------:R-:W-:Y:S02]  /*26a90*/  IMAD.WIDE.U32 R8, R73, R71, RZ ;  /* 0x0000004749087225 */ /* 0x000fe400078e00ff */
[----:B------:R-:W4:Y:S02]  /*26aa0*/  LDL R73, [R1+0x114] ;  /* 0x0001140001497983 */ /* 0x000f240000100800 */
[----:B------:R-:W-:-:S04]  /*26ab0*/  IMAD R57, R8, 0x7effffff, RZ ;  /* 0x7effffff08397824 */ /* 0x000fc800078e02ff */
[----:B------:R-:W-:-:S04]  /*26ac0*/  IMAD.HI.U32 R57, R57, 0x7f000001, R8 ;  /* 0x7f00000139397827 */ /* 0x000fc800078e0008 */
[----:B---3--:R-:W-:Y:S02]  /*26ad0*/  IMAD.WIDE.U32 R8, R74, R71, RZ ;  /* 0x000000474a087225 */ /* 0x008fe400078e00ff */
[----:B------:R-:W3:Y:S02]  /*26ae0*/  LDL R71, [R1+0x118] ;  /* 0x0001180001477983 */ /* 0x000ee40000100800 */
[----:B------:R-:W-:-:S04]  /*26af0*/  IMAD R66, R8, 0x7effffff, RZ ;  /* 0x7effffff08427824 */ /* 0x000fc800078e02ff */
[----:B------:R-:W-:Y:S02]  /*26b00*/  IMAD.HI.U32 R66, R66, 0x7f000001, R8 ;  /* 0x7f00000142427827 */ /* 0x000fe400078e0008 */
[----:B------:R-:W3:Y:S01]  /*26b10*/  LDL.64 R8, [R1+0x100] ;  /* 0x0001000001087983 */ /* 0x000ee20000100a00 */
[----:B------:R-:W-:-:S13]  /*26b20*/  ISETP.GE.U32.AND P0, PT, R11, 0x7f000001, PT ;  /* 0x7f0000010b00780c */ /* 0x000fda0003f06070 */
[----:B------:R-:W-:Y:S01]  /*26b30*/  @P0 IADD3 R11, PT, PT, R11, -0x7f000001, RZ ;  /* 0x80ffffff0b0b0810 */ /* 0x000fe20007ffe0ff */
[----:B------:R-:W-:-:S13]  /*26b40*/  ISETP.GE.U32.AND P0, PT, R57, 0x7f000001, PT ;  /* 0x7f0000013900780c */ /* 0x000fda0003f06070 */
[----:B------:R-:W-:Y:S01]  /*26b50*/  @P0 IADD3 R57, PT, PT, R57, -0x7f000001, RZ ;  /* 0x80ffffff39390810 */ /* 0x000fe20007ffe0ff */
[----:B------:R-:W-:Y:S01]  /*26b60*/  ISETP.GE.U32.AND P0, PT, R66, 0x7f000001, PT ;  /* 0x7f0000014200780c */ /* 0x000fe20003f06070 */
[----:B------:R-:W-:-:S12]  /*26b70*/  ISETP.GE.U32.AND P1, PT, R10, 0x7f000001, PT ;  /* 0x7f0000010a00780c */ /* 0x000fd80003f26070 */
[----:B------:R-:W-:-:S04]  /*26b80*/  @P0 IADD3 R66, PT, PT, R66, -0x7f000001, RZ ;  /* 0x80ffffff42420810 */ /* 0x000fc80007ffe0ff */
[----:B--2---:R-:W-:Y:S01]  /*26b90*/  IADD3 R66, PT, PT, R66, R72, RZ ;  /* 0x0000004842427210 */ /* 0x004fe20007ffe0ff */
[----:B------:R0:W-:Y:S04]  /*26ba0*/  STL [R1+0x110], R10 ;  /* 0x0001100a01007387 */ /* 0x0001e80000100800 */
[----:B------:R-:W-:Y:S01]  /*26bb0*/  ISETP.GE.U32.AND P3, PT, R66, 0x7f000001, PT ;  /* 0x7f0000014200780c */ /* 0x000fe20003f66070 */
[----:B0-----:R-:W-:-:S05]  /*26bc0*/  @P1 IADD3 R10, PT, PT, R10, -0x7f000001, RZ ;  /* 0x80ffffff0a0a1810 */ /* 0x001fca0007ffe0ff */
[----:B------:R-:W-:Y:S01]  /*26bd0*/  STL [R1+0x110], R10 ;  /* 0x0001100a01007387 */ /* 0x000fe20000100800 */
[----:B----4-:R-:W-:-:S05]  /*26be0*/  IADD3 R11, PT, PT, R11, R73, RZ ;  /* 0x000000490b0b7210 */ /* 0x010fca0007ffe0ff */
[----:B------:R-:W-:Y:S01]  /*26bf0*/  ISETP.GE.U32.AND P0, PT, R11, 0x7f000001, PT ;  /* 0x7f0000010b00780c */ /* 0x000fe20003f06070 */
[----:B---3--:R-:W-:-:S05]  /*26c00*/  IADD3 R57, PT, PT, R57, R71, RZ ;  /* 0x0000004739397210 */ /* 0x008fca0007ffe0ff */
[----:B------:R-:W-:Y:S01]  /*26c10*/  ISETP.GE.U32.AND P2, PT, R57, 0x7f000001, PT ;  /* 0x7f0000013900780c */ /* 0x000fe20003f46070 */
[----:B------:R0:W-:Y:S04]  /*26c20*/  STL [R1+0x114], R11 ;  /* 0x0001140b01007387 */ /* 0x0001e80000100800 */
[----:B------:R1:W-:Y:S04]  /*26c30*/  STL [R1+0x118], R57 ;  /* 0x0001183901007387 */ /* 0x0003e80000100800 */
[----:B------:R2:W-:Y:S01]  /*26c40*/  STL [R1+0x11c], R66 ;  /* 0x00011c4201007387 */ /* 0x0005e20000100800 */
[----:B0-----:R-:W-:-:S03]  /*26c50*/  @P0 IADD3 R11, PT, PT, R11, -0x7f000001, RZ ;  /* 0x80ffffff0b0b0810 */ /* 0x001fc60007ffe0ff */
[----:B-1----:R-:W-:Y:S02]  /*26c60*/  @P2 IADD3 R57, PT, PT, R57, -0x7f000001, RZ ;  /* 0x80ffffff39392810 */ /* 0x002fe40007ffe0ff */
[----:B--2---:R-:W-:Y:S01]  /*26c70*/  @P3 IADD3 R66, PT, PT, R66, -0x7f000001, RZ ;  /* 0x80ffffff42423810 */ /* 0x004fe20007ffe0ff */
[----:B------:R-:W-:Y:S04]  /*26c80*/  STL [R1+0x114], R11 ;  /* 0x0001140b01007387 */ /* 0x000fe80000100800 */
[----:B------:R0:W-:Y:S04]  /*26c90*/  STL [R1+0x118], R57 ;  /* 0x0001183901007387 */ /* 0x0001e80000100800 */
[----:B------:R1:W-:Y:S04]  /*26ca0*/  STL [R1+0x11c], R66 ;  /* 0x00011c4201007387 */ /* 0x0003e80000100800 */
[----:B------:R-:W2:Y:S01]  /*26cb0*/  LD.E R71, desc[UR8][R8.64+0x830] ;  /* 0x0008300808477980 */ /* 0x000ea2000c101900 */
[CC--:B------:R-:W-:Y:S01]  /*26cc0*/  ISETP.GE.U32.AND P1, PT, R172.reuse, R122.reuse, PT ;  /* 0x0000007aac00720c */ /* 0x0c0fe20003f26070 */
[----:B------:R-:W-:-:S02]  /*26cd0*/  IADD3 R10, PT, PT, R172, -R122, RZ ;  /* 0x8000007aac0a7210 */ /* 0x000fc40007ffe0ff */
[----:B------:R-:W3:Y:S04]  /*26ce0*/  LD.E R72, desc[UR8][R8.64+0x838] ;  /* 0x0008380808487980 */ /* 0x000ee8000c101900 */
[----:B------:R4:W3:Y:S01]  /*26cf0*/  LD.E R73, desc[UR8][R8.64+0x83c] ;  /* 0x00083c0808497980 */ /* 0x0008e2000c101900 */
[----:B0-----:R-:W-:-:S05]  /*26d00*/  IADD3 R57, PT, PT, R30, R69, RZ ;  /* 0x000000451e397210 */ /* 0x001fca0007ffe0ff */
[----:B------:R-:W-:-:S13]  /*26d10*/  ISETP.GE.U32.AND P0, PT, R57, 0x7f000001, PT ;  /* 0x7f0000013900780c */ /* 0x000fda0003f06070 */
[----:B------:R-:W-:-:S05]  /*26d20*/  @P0 IADD3 R57, PT, PT, R57, -0x7f000001, RZ ;  /* 0x80ffffff39390810 */ /* 0x000fca0007ffe0ff */
[C---:B------:R-:W-:Y:S01]  /*26d30*/  ISETP.GE.U32.AND P0, PT, R57.reuse, UR6, PT ;  /* 0x0000000639007c0c */ /* 0x040fe2000bf06070 */
[----:B------:R-:W-:Y:S02]  /*26d40*/  IADD3 R11, PT, PT, R57, -UR6, RZ ;  /* 0x80000006390b7c10 */ /* 0x000fe4000fffe0ff */
        /* <DEDUP_REMOVED lines=18> */
[----:B------:R-:W4:Y:S04]  /*26e70*/  LD.E R11, desc[UR8][R8.64+0x834] ;  /* 0x00083408080b7980 */ /* 0x000f28000c101900 */
        /* <DEDUP_REMOVED lines=8> */
[----:B----4-:R-:W-:-:S04]  /*26f00*/  IMAD.WIDE.U32 R8, R11, R69, RZ ;  /* 0x000000450b087225 */ /* 0x010fc800078e00ff */
[----:B------:R-:W-:-:S04]  /*26f10*/  IMAD R11, R8, 0x7effffff, RZ ;  /* 0x7effffff080b7824 */ /* 0x000fc800078e02ff */
[----:B------:R-:W-:-:S04]  /*26f20*/  IMAD.HI.U32 R11, R11, 0x7f000001, R8 ;  /* 0x7f0000010b0b7827 */ /* 0x000fc800078e0008 */
[----:B---3--:R-:W-:Y:S01]  /*26f30*/  IMAD.WIDE.U32 R8, R72, R69, RZ ;  /* 0x0000004548087225 */ /* 0x008fe200078e00ff */
[----:B--2---:R-:W-:Y:S01]  /*26f40*/  IADD3 R10, PT, PT, R10, R71, RZ ;  /* 0x000000470a0a7210 */ /* 0x004fe20007ffe0ff */
        /* <DEDUP_REMOVED lines=33> */
[----:B------:R-:W-:Y:S04]  /*27160*/  STL [R1+0x118], R70 ;  /* 0x0001184601007387 */ /* 0x000fe80000100800 */
[----:B------:R1:W-:Y:S04]  /*27170*/  STL [R1+0x11c], R69 ;  /* 0x00011c4501007387 */ /* 0x0003e80000100800 */
[----:B------:R-:W2:Y:S01]  /*27180*/  LD.E R71, desc[UR8][R8.64+0x840] ;  /* 0x0008400808477980 */ /* 0x000ea2000c101900 */
[----:B------:R-:W-:Y:S01]  /*27190*/  ISETP.GE.U32.AND P0, PT, R57, 0x7f000001, PT ;  /* 0x7f0000013900780c */ /* 0x000fe20003f06070 */
[CC--:B------:R-:W-:Y:S01]  /*271a0*/  ISETP.GE.U32.AND P1, PT, R171.reuse, R124.reuse, PT ;  /* 0x0000007cab00720c */ /* 0x0c0fe20003f26070 */
[----:B------:R-:W-:Y:S01]  /*271b0*/  IADD3 R10, PT, PT, R171, -R124, RZ ;  /* 0x8000007cab0a7210 */ /* 0x000fe20007ffe0ff */
[----:B------:R-:W3:Y:S04]  /*271c0*/  LD.E R72, desc[UR8][R8.64+0x848] ;  /* 0x0008480808487980 */ /* 0x000ee8000c101900 */
[----:B------:R4:W3:Y:S06]  /*271d0*/  LD.E R73, desc[UR8][R8.64+0x84c] ;  /* 0x00084c0808497980 */ /* 0x0008ec000c101900 */
        /* <DEDUP_REMOVED lines=150> */
[----:B------:R-:W3:Y:S04]  /*27b40*/  LD.E R71, desc[UR8][R8.64+0x868] ;  /* 0x0008680808477980 */ /* 0x000ee8000c101900 */
[----:B------:R2:W4:Y:S04]  /*27b50*/  LD.E R72, desc[UR8][R8.64+0x86c] ;  /* 0x00086c0808487980 */ /* 0x000528000c101900 */
        /* <DEDUP_REMOVED lines=20> */
[----:B------:R-:W-:Y:S02]  /*27ca0*/  IMAD.WIDE.U32 R8, R73, R47, RZ ;  /* 0x0000002f49087225 */ /* 0x000fe400078e00ff */
[----:B------:R-:W2:Y:S01]  /*27cb0*/  LDL R73, [R1+0x118] ;  /* 0x0001180001497983 */ /* 0x000ea20000100800 */
[----:B------:R-:W-:Y:S01]  /*27cc0*/  ISETP.GE.U32.AND P0, PT, R10, 0x7f000001, PT ;  /* 0x7f0000010a00780c */ /* 0x000fe20003f06070 */
[----:B------:R-:W-:-:S04]  /*27cd0*/  IMAD R11, R8, 0x7effffff, RZ ;  /* 0x7effffff080b7824 */ /* 0x000fc800078e02ff */
[----:B------:R-:W-:-:S04]  /*27ce0*/  IMAD.HI.U32 R11, R11, 0x7f000001, R8 ;  /* 0x7f0000010b0b7827 */ /* 0x000fc800078e0008 */
[----:B---3--:R-:W-:-:S04]  /*27cf0*/  IMAD.WIDE.U32 R8, R71, R47, RZ ;  /* 0x0000002f47087225 */ /* 0x008fc800078e00ff */
[----:B------:R-:W-:Y:S01]  /*27d00*/  IMAD R71, R8, 0x7effffff, RZ ;  /* 0x7effffff08477824 */ /* 0x000fe200078e02ff */
[----:B------:R-:W-:-:S03]  /*27d10*/  @P0 IADD3 R10, PT, PT, R10, -0x7f000001, RZ ;  /* 0x80ffffff0a0a0810 */ /* 0x000fc60007ffe0ff */
[----:B------:R-:W-:-:S04]  /*27d20*/  IMAD.HI.U32 R71, R71, 0x7f000001, R8 ;  /* 0x7f00000147477827 */ /* 0x000fc800078e0008 */
[----:B----4-:R-:W-:Y:S02]  /*27d30*/  IMAD.WIDE.U32 R8, R72, R47, RZ ;  /* 0x0000002f48087225 */ /* 0x010fe400078e00ff */
[----:B------:R-:W3:Y:S02]  /*27d40*/  LDL R72, [R1+0x114] ;  /* 0x0001140001487983 */ /* 0x000ee40000100800 */
        /* <DEDUP_REMOVED lines=9> */
[----:B------:R-:W-:Y:S01]  /*27de0*/  ISETP.GE.U32.AND P0, PT, R47, 0x7f000001, PT ;  /* 0x7f0000012f00780c */ /* 0x000fe20003f06070 */
[----:B------:R-:W-:Y:S01]  /*27df0*/  ISETP.GE.U32.AND P1, PT, R10, 0x7f000001, PT ;  /* 0x7f0000010a00780c */ /* 0x000fe20003f26070 */
[----:B---3--:R-:W-:Y:S02]  /*27e00*/  IADD3 R11, PT, PT, R11, R72, RZ ;  /* 0x000000480b0b7210 */ /* 0x008fe40007ffe0ff */
[----:B------:R-:W-:-:S09]  /*27e10*/  IADD3 R71, PT, PT, R71, R73, RZ ;  /* 0x0000004947477210 */ /* 0x000fd20007ffe0ff */
[----:B------:R-:W-:Y:S01]  /*27e20*/  @P0 IADD3 R47, PT, PT, R47, -0x7f000001, RZ ;  /* 0x80ffffff2f2f0810 */ /* 0x000fe20007ffe0ff */
[----:B------:R-:W-:Y:S01]  /*27e30*/  ISETP.GE.U32.AND P0, PT, R11, 0x7f000001, PT ;  /* 0x7f0000010b00780c */ /* 0x000fe20003f06070 */
[----:B------:R-:W-:Y:S01]  /*27e40*/  ISETP.GE.U32.AND P2, PT, R71, 0x7f000001, PT ;  /* 0x7f0000014700780c */ /* 0x000fe20003f46070 */
[----:B------:R0:W-:Y:S02]  /*27e50*/  STL [R1+0x110], R10 ;  /* 0x0001100a01007387 */ /* 0x0001e40000100800 */
[----:B0-----:R-:W-:-:S05]  /*27e60*/  @P1 IADD3 R10, PT, PT, R10, -0x7f000001, RZ ;  /* 0x80ffffff0a0a1810 */ /* 0x001fca0007ffe0ff */
[----:B------:R-:W-:Y:S04]  /*27e70*/  STL [R1+0x110], R10 ;  /* 0x0001100a01007387 */ /* 0x000fe80000100800 */
[----:B------:R0:W-:Y:S04]  /*27e80*/  STL [R1+0x114], R11 ;  /* 0x0001140b01007387 */ /* 0x0001e80000100800 */
[----:B------:R1:W-:Y:S01]  /*27e90*/  STL [R1+0x118], R71 ;  /* 0x0001184701007387 */ /* 0x0003e20000100800 */
[----:B0-----:R-:W-:Y:S02]  /*27ea0*/  @P0 IADD3 R11, PT, PT, R11, -0x7f000001, RZ ;  /* 0x80ffffff0b0b0810 */ /* 0x001fe40007ffe0ff */
[----:B-1----:R-:W-:-:S02]  /*27eb0*/  @P2 IADD3 R71, PT, PT, R71, -0x7f000001, RZ ;  /* 0x80ffffff47472810 */ /* 0x002fc40007ffe0ff */
[----:B------:R-:W-:-:S05]  /*27ec0*/  IADD3 R57, PT, PT, R209, R57, RZ ;  /* 0x00000039d1397210 */ /* 0x000fca0007ffe0ff */
[----:B------:R-:W-:Y:S01]  /*27ed0*/  ISETP.GE.U32.AND P0, PT, R57, 0x7f000001, PT ;  /* 0x7f0000013900780c */ /* 0x000fe20003f06070 */
[----:B--2---:R-:W-:-:S05]  /*27ee0*/  IADD3 R47, PT, PT, R47, R70, RZ ;  /* 0x000000462f2f7210 */ /* 0x004fca0007ffe0ff */
[C---:B------:R-:W-:Y:S01]  /*27ef0*/  ISETP.GE.U32.AND P3, PT, R47.reuse, 0x7f000001, PT ;  /* 0x7f0000012f00780c */ /* 0x040fe20003f66070 */
[----:B------:R0:W-:Y:S04]  /*27f00*/  STL [R1+0x11c], R47 ;  /* 0x00011c2f01007387 */ /* 0x0001e80000100800 */
[----:B------:R-:W-:Y:S04]  /*27f10*/  STL [R1+0x114], R11 ;  /* 0x0001140b01007387 */ /* 0x000fe80000100800 */
[----:B------:R1:W-:Y:S04]  /*27f20*/  STL [R1+0x118], R71 ;  /* 0x0001184701007387 */ /* 0x0003e80000100800 */
[----:B0-----:R-:W-:-:S05]  /*27f30*/  @P3 IADD3 R47, PT, PT, R47, -0x7f000001, RZ ;  /* 0x80ffffff2f2f3810 */ /* 0x001fca0007ffe0ff */
[----:B------:R0:W-:Y:S04]  /*27f40*/  STL [R1+0x11c], R47 ;  /* 0x00011c2f01007387 */ /* 0x0001e80000100800 */
[----:B----4-:R-:W2:Y:S01]  /*27f50*/  LD.E R70, desc[UR8][R8.64+0x870] ;  /* 0x0008700808467980 */ /* 0x010ea2000c101900 */
[----:B------:R-:W-:Y:S01]  /*27f60*/  @P0 IADD3 R57, PT, PT, R57, -0x7f000001, RZ ;  /* 0x80ffffff39390810 */ /* 0x000fe20007ffe0ff */
[CC--:B------:R-:W-:Y:S01]  /*27f70*/  ISETP.GE.U32.AND P1, PT, R168.reuse, R138.reuse, PT ;  /* 0x0000008aa800720c */ /* 0x0c0fe20003f26070 */
[----:B------:R-:W-:Y:S01]  /*27f80*/  IADD3 R10, PT, PT, R168, -R138, RZ ;  /* 0x8000008aa80a7210 */ /* 0x000fe20007ffe0ff */
[----:B------:R-:W3:Y:S04]  /*27f90*/  LD.E R73, desc[UR8][R8.64+0x874] ;  /* 0x0008740808497980 */ /* 0x000ee8000c101900 */
[----:B-1----:R-:W4:Y:S01]  /*27fa0*/  LD.E R71, desc[UR8][R8.64+0x878] ;  /* 0x0008780808477980 */ /* 0x002f22000c101900 */
[C---:B------:R-:W-:Y:S01]  /*27fb0*/  ISETP.GE.U32.AND P0, PT, R57.reuse, UR6, PT ;  /* 0x0000000639007c0c */ /* 0x040fe2000bf06070 */
[----:B------:R-:W-:-:S02]  /*27fc0*/  IADD3 R11, PT, PT, R57, -UR6, RZ ;  /* 0x80000006390b7c10 */ /* 0x000fc4000fffe0ff */
[----:B------:R3:W3:Y:S03]  /*27fd0*/  LD.E R72, desc[UR8][R8.64+0x87c] ;  /* 0x00087c0808487980 */ /* 0x0006e6000c101900 */
[----:B------:R-:W-:-:S07]  /*27fe0*/  @!P1 IADD3 R10, PT, PT, R10, 0x7f000001, RZ ;  /* 0x7f0000010a0a9810 */ /* 0x000fce0007ffe0ff */
        /* <DEDUP_REMOVED lines=15> */
[----:B---3--:R-:W-:Y:S02]  /*280e0*/  IMAD.WIDE.U32 R8, R73, R47, RZ ;  /* 0x0000002f49087225 */ /* 0x008fe400078e00ff */
[----:B------:R-:W3:Y:S01]  /*280f0*/  LDL R73, [R1+0x118] ;  /* 0x0001180001497983 */ /* 0x000ee20000100800 */
[----:B------:R-:W-:Y:S01]  /*28100*/  ISETP.GE.U32.AND P0, PT, R10, 0x7f000001, PT ;  /* 0x7f0000010a00780c */ /* 0x000fe20003f06070 */
        /* <DEDUP_REMOVED lines=10> */
[----:B------:R-:W3:Y:S01]  /*281b0*/  LDL.64 R8, [R1+0x100] ;  /* 0x0001000001087983 */ /* 0x000ee20000100a00 */
        /* <DEDUP_REMOVED lines=8> */
[----:B----4-:R-:W-:Y:S02]  /*28240*/  IADD3 R11, PT, PT, R11, R72, RZ ;  /* 0x000000480b0b7210 */ /* 0x010fe40007ffe0ff */
[----:B---3--:R-:W-:-:S09]  /*28250*/  IADD3 R71, PT, PT, R71, R73, RZ ;  /* 0x0000004947477210 */ /* 0x008fd20007ffe0ff */
        /* <DEDUP_REMOVED lines=10> */
[----:B--2---:R-:W-:-:S05]  /*28300*/  IADD3 R47, PT, PT, R47, R70, RZ ;  /* 0x000000462f2f7210 */ /* 0x004fca0007ffe0ff */
[C---:B------:R-:W-:Y:S01]  /*28310*/  ISETP.GE.U32.AND P3, PT, R47.reuse, 0x7f000001, PT ;  /* 0x7f0000012f00780c */ /* 0x040fe20003f66070 */
[----:B------:R0:W-:Y:S04]  /*28320*/  STL [R1+0x11c], R47 ;  /* 0x00011c2f01007387 */ /* 0x0001e80000100800 */
[----:B------:R1:W-:Y:S04]  /*28330*/  STL [R1+0x114], R11 ;  /* 0x0001140b01007387 */ /* 0x0003e80000100800 */
[----:B------:R-:W-:Y:S04]  /*28340*/  STL [R1+0x118], R71 ;  /* 0x0001184701007387 */ /* 0x000fe80000100800 */
[----:B0-----:R-:W-:-:S05]  /*28350*/  @P3 IADD3 R47, PT, PT, R47, -0x7f000001, RZ ;  /* 0x80ffffff2f2f3810 */ /* 0x001fca0007ffe0ff */
[----:B------:R0:W-:Y:S04]  /*28360*/  STL [R1+0x11c], R47 ;  /* 0x00011c2f01007387 */ /* 0x0001e80000100800 */
[----:B------:R-:W2:Y:S04]  /*28370*/  LD.E R70, desc[UR8][R8.64+0x880] ;  /* 0x0008800808467980 */ /* 0x000ea8000c101900 */
[----:B------:R-:W3:Y:S04]  /*28380*/  LD.E R10, desc[UR8][R8.64+0x888] ;  /* 0x00088808080a7980 */ /* 0x000ee8000c101900 */
[----:B-1----:R-:W4:Y:S04]  /*28390*/  LD.E R11, desc[UR8][R8.64+0x88c] ;  /* 0x00088c08080b7980 */ /* 0x002f28000c101900 */
[----:B0-----:R0:W3:Y:S02]  /*283a0*/  LD.E R47, desc[UR8][R8.64+0x884] ;  /* 0x00088408082f7980 */ /* 0x0010e4000c101900 */
[----:B0-----:R-:W-:-:S05]  /*283b0*/  IADD3 R8, PT, PT, R211, R57, RZ ;  /* 0x00000039d3087210 */ /* 0x001fca0007ffe0ff */
[----:B------:R-:W-:Y:S01]  /*283c0*/  ISETP.GE.U32.AND P0, PT, R8, 0x7f000001, PT ;  /* 0x7f0000010800780c */ /* 0x000fe20003f06070 */
[----:B------:R-:W-:-:S12]  /*283d0*/  ISETP.GE.U32.AND P1, PT, R167, R210, PT ;  /* 0x000000d2a700720c */ /* 0x000fd80003f26070 */
[----:B------:R-:W-:-:S05]  /*283e0*/  @P0 IADD3 R8, PT, PT, R8, -0x7f000001, RZ ;  /* 0x80ffffff08080810 */ /* 0x000fca0007ffe0ff */
[C---:B------:R-:W-:Y:S01]  /*283f0*/  ISETP.GE.U32.AND P0, PT, R8.reuse, UR6, PT ;  /* 0x0000000608007c0c */ /* 0x040fe2000bf06070 */
[----:B------:R-:W-:Y:S02]  /*28400*/  IADD3 R8, PT, PT, R8, -UR6, RZ ;  /* 0x8000000608087c10 */ /* 0x000fe4000fffe0ff */
[----:B------:R-:W-:-:S04]  /*28410*/  IADD3 R9, PT, PT, R167, -R210, RZ ;  /* 0x800000d2a7097210 */ /* 0x000fc80007ffe0ff */
[----:B------:R-:W-:-:S06]  /*28420*/  @!P1 IADD3 R9, PT, PT, R9, 0x7f000001, RZ ;  /* 0x7f00000109099810 */ /* 0x000fcc0007ffe0ff */
        /* <DEDUP_REMOVED lines=12> */
[----:B------:R-:W-:-:S12]  /*284f0*/  ISETP.GE.U32.AND P0, PT, R49, 0x7f000001, PT ;  /* 0x7f0000013100780c */ /* 0x000fd80003f06070 */
[----:B------:R-:W-:Y:S02]  /*28500*/  @P1 IADD3 R53, PT, PT, R53, -0x7f000001, RZ ;  /* 0x80ffffff35351810 */ /* 0x000fe40007ffe0ff */
[----:B------:R-:W-:Y:S01]  /*28510*/  @P0 IADD3 R49, PT, PT, R49, -0x7f000001, RZ ;  /* 0x80ffffff31310810 */ /* 0x000fe20007ffe0ff */
[----:B------:R-:W-:-:S13]  /*28520*/  ISETP.GE.U32.AND P1, PT, R55, 0x7f000001, PT ;  /* 0x7f0000013700780c */ /* 0x000fda0003f26070 */
[----:B------:R-:W-:Y:S01]  /*28530*/  @P1 IADD3 R55, PT, PT, R55, -0x7f000001, RZ ;  /* 0x80ffffff37371810 */ /* 0x000fe20007ffe0ff */
[----:B--2---:R-:W-:-:S04]  /*28540*/  IMAD.WIDE.U32 R8, R70, R71, RZ ;  /* 0x0000004746087225 */ /* 0x004fc800078e00ff */
[----:B------:R-:W-:-:S04]  /*28550*/  IMAD R57, R8, 0x7effffff, RZ ;  /* 0x7effffff08397824 */ /* 0x000fc800078e02ff */
[----:B------:R-:W-:-:S04]  /*28560*/  IMAD.HI.U32 R57, R57, 0x7f000001, R8 ;  /* 0x7f00000139397827 */ /* 0x000fc800078e0008 */
[----:B---3--:R-:W-:-:S04]  /*28570*/  IMAD.WIDE.U32 R8, R47, R71, RZ ;  /* 0x000000472f087225 */ /* 0x008fc800078e00ff */
[----:B------:R-:W-:-:S04]  /*28580*/  IMAD R47, R8, 0x7effffff, RZ ;  /* 0x7effffff082f7824 */ /* 0x000fc800078e02ff */
[----:B------:R-:W-:-:S04]  /*28590*/  IMAD.HI.U32 R47, R47, 0x7f000001, R8 ;  /* 0x7f0000012f2f7827 */ /* 0x000fc800078e0008 */
[----:B------:R-:W-:-:S04]  /*285a0*/  IMAD.WIDE.U32 R8, R10, R71, RZ ;  /* 0x000000470a087225 */ /* 0x000fc800078e00ff */
[----:B------:R-:W-:-:S04]  /*285b0*/  IMAD R10, R8, 0x7effffff, RZ ;  /* 0x7effffff080a7824 */ /* 0x000fc800078e02ff */
[----:B------:R-:W-:-:S04]  /*285c0*/  IMAD.HI.U32 R10, R10, 0x7f000001, R8 ;  /* 0x7f0000010a0a7827 */ /* 0x000fc800078e0008 */
[----:B----4-:R-:W-:Y:S02]  /*285d0*/  IMAD.WIDE.U32 R8, R11, R71, RZ ;  /* 0x000000470b087225 */ /* 0x010fe400078e00ff */
[----:B------:R-:W2:Y:S04]  /*285e0*/  LDL R71, [R1+0x110] ;  /* 0x0001100001477983 */ /* 0x000ea80000100800 */
[----:B------:R-:W3:Y:S01]  /*285f0*/  LDL R11, [R1+0x114] ;  /* 0x00011400010b7983 */ /* 0x000ee20000100800 */
[----:B------:R-:W-:-:S04]  /*28600*/  IMAD R70, R8, 0x7effffff, RZ ;  /* 0x7effffff08467824 */ /* 0x000fc800078e02ff */
[----:B------:R-:W-:Y:S01]  /*28610*/  IMAD.HI.U32 R70, R70, 0x7f000001, R8 ;  /* 0x7f00000146467827 */ /* 0x000fe200078e0008 */
[----:B------:R-:W-:Y:S02]  /*28620*/  IADD3 R8, PT, PT, R49, R53, RZ ;  /* 0x0000003531087210 */ /* 0x000fe40007ffe0ff */
[----:B------:R-:W4:Y:S04]  /*28630*/  LDL R53, [R1+0x118] ;  /* 0x0001180001357983 */ /* 0x000f280000100800 */
[----:B------:R-:W4:Y:S01]  /*28640*/  LDL R49, [R1+0x11c] ;  /* 0x00011c0001317983 */ /* 0x000f220000100800 */
[----:B------:R-:W-:-:S13]  /*28650*/  ISETP.GE.U32.AND P0, PT, R8, 0x7f000001, PT ;  /* 0x7f0000010800780c */ /* 0x000fda0003f06070 */
[----:B------:R-:W-:-:S04]  /*28660*/  @P0 IADD3 R8, PT, PT, R8, -0x7f000001, RZ ;  /* 0x80ffffff08080810 */ /* 0x000fc80007ffe0ff */
[----:B------:R-:W-:Y:S02]  /*28670*/  IADD3 R55, PT, PT, R8, R55, RZ ;  /* 0x0000003708377210 */ /* 0x000fe40007ffe0ff */
[----:B------:R-:W4:Y:S01]  /*28680*/  LDL.64 R8, [R1+0x100] ;  /* 0x0001000001087983 */ /* 0x000f220000100a00 */
[----:B------:R-:W-:Y:S02]  /*28690*/  ISETP.GE.U32.AND P1, PT, R64, 0x7f000001, PT ;  /* 0x7f0000014000780c */ /* 0x000fe40003f26070 */
[----:B------:R-:W-:Y:S01]  /*286a0*/  ISETP.GE.U32.AND P0, PT, R55, 0x7f000001, PT ;  /* 0x7f0000013700780c */ /* 0x000fe20003f06070 */
[----:B------:R-:W-:Y:S01]  /*286b0*/  ISETP.GE.U32.AND P4, PT, R51, 0x7f000001, PT ;  /* 0x7f0000013300780c */ /* 0x000fe20003f86070 */
[----:B------:R-:W-:Y:S01]  /*286c0*/  ISETP.GE.U32.AND P2, PT, R68, 0x7f000001, PT ;  /* 0x7f0000014400780c */ /* 0x000fe20003f46070 */
[----:B------:R-:W-:-:S08]  /*286d0*/  ISETP.GE.U32.AND P3, PT, R57, 0x7f000001, PT ;  /* 0x7f0000013900780c */ /* 0x000fd00003f66070 */
[----:B------:R-:W-:Y:S02]  /*286e0*/  @P1 IADD3 R64, PT, PT, R64, -0x7f000001, RZ ;  /* 0x80ffffff40401810 */ /* 0x000fe40007ffe0ff */
[----:B------:R-:W-:Y:S01]  /*286f0*/  @P0 IADD3 R55, PT, PT, R55, -0x7f000001, RZ ;  /* 0x80ffffff37370810 */ /* 0x000fe20007ffe0ff */
[----:B------:R-:W-:Y:S01]  /*28700*/  ISETP.GE.U32.AND P0, PT, R47, 0x7f000001, PT ;  /* 0x7f0000012f00780c */ /* 0x000fe20003f06070 */
[----:B------:R-:W-:Y:S02]  /*28710*/  @P4 IADD3 R51, PT, PT, R51, -0x7f000001, RZ ;  /* 0x80ffffff33334810 */ /* 0x000fe40007ffe0ff */
[----:B------:R-:W-:Y:S01]  /*28720*/  @P2 IADD3 R68, PT, PT, R68, -0x7f000001, RZ ;  /* 0x80ffffff44442810 */ /* 0x000fe20007ffe0ff */
[----:B------:R-:W-:Y:S01]  /*28730*/  ISETP.GE.U32.AND P1, PT, R10, 0x7f000001, PT ;  /* 0x7f0000010a00780c */ /* 0x000fe20003f26070 */
[----:B------:R-:W-:Y:S01]  /*28740*/  ISETP.GE.U32.AND P2, PT, R70, 0x7f000001, PT ;  /* 0x7f0000014600780c */ /* 0x000fe20003f46070 */
[----:B------:R-:W-:Y:S02]  /*28750*/  @P3 IADD3 R57, PT, PT, R57, -0x7f000001, RZ ;  /* 0x80ffffff39393810 */ /* 0x000fe40007ffe0ff */
[----:B------:R-:W-:-:S05]  /*28760*/  IADD3 R51, PT, PT, R68, R51, RZ ;  /* 0x0000003344337210 */ /* 0x000fca0007ffe0ff */
[----:B------:R-:W-:Y:S01]  /*28770*/  ISETP.GE.U32.AND P3, PT, R51, 0x7f000001, PT ;  /* 0x7f0000013300780c */ /* 0x000fe20003f66070 */
[----:B------:R-:W-:-:S03]  /*28780*/  @P0 IADD3 R47, PT, PT, R47, -0x7f000001, RZ ;  /* 0x80ffffff2f2f0810 */ /* 0x000fc60007ffe0ff */
[----:B------:R-:W-:Y:S02]  /*28790*/  @P1 IADD3 R10, PT, PT, R10, -0x7f000001, RZ ;  /* 0x80ffffff0a0a1810 */ /* 0x000fe40007ffe0ff */
[----:B------:R-:W-:Y:S02]  /*287a0*/  @P2 IADD3 R70, PT, PT, R70, -0x7f000001, RZ ;  /* 0x80ffffff46462810 */ /* 0x000fe40007ffe0ff */
[----:B------:R-:W-:Y:S01]  /*287b0*/  IADD3 R55, PT, PT, R55, R64, RZ ;  /* 0x0000004037377210 */ /* 0x000fe20007ffe0ff */
[----:B------:R-:W-:Y:S01]  /*287c0*/  ISETP.GE.U32.AND P6, PT, R62, 0x7f000001, PT ;  /* 0x7f0000013e00780c */ /* 0x000fe20003fc6070 */
[----:B------:R-:W-:-:S03]  /*287d0*/  ISETP.GE.U32.AND P5, PT, R67, 0x7f000001, PT ;  /* 0x7f0000014300780c */ /* 0x000fc60003fa6070 */
[----:B------:R-:W-:Y:S01]  /*287e0*/  ISETP.GE.U32.AND P4, PT, R55, 0x7f000001, PT ;  /* 0x7f0000013700780c */ /* 0x000fe20003f86070 */
[----:B------:R-:W-:-:S08]  /*287f0*/  @P3 IADD3 R51, PT, PT, R51, -0x7f000001, RZ ;  /* 0x80ffffff33333810 */ /* 0x000fd00007ffe0ff */
[----:B------:R-:W-:Y:S02]  /*28800*/  @P6 IADD3 R62, PT, PT, R62, -0x7f000001, RZ ;  /* 0x80ffffff3e3e6810 */ /* 0x000fe40007ffe0ff */
[----:B------:R-:W-:Y:S02]  /*28810*/  @P5 IADD3 R67, PT, PT, R67, -0x7f000001, RZ ;  /* 0x80ffffff43435810 */ /* 0x000fe40007ffe0ff */
[----:B------:R-:W-:Y:S02]  /*28820*/  @P4 IADD3 R55, PT, PT, R55, -0x7f000001, RZ ;  /* 0x80ffffff37374810 */ /* 0x000fe40007ffe0ff */
[----:B------:R-:W-:Y:S02]  /*28830*/  IADD3 R51, PT, PT, R51, R62, RZ ;  /* 0x0000003e33337210 */ /* 0x000fe40007ffe0ff */
[----:B------:R-:W-:Y:S02]  /*28840*/  IADD3 R55, PT, PT, R55, R67, RZ ;  /* 0x0000004337377210 */ /* 0x000fe40007ffe0ff */
[----:B--2---:R-:W-:-:S02]  /*28850*/  IADD3 R57, PT, PT, R57, R71, RZ ;  /* 0x0000004739397210 */ /* 0x004fc40007ffe0ff */
[----:B---3--:R-:W-:-:S03]  /*28860*/  IADD3 R11, PT, PT, R47, R11, RZ ;  /* 0x0000000b2f0b7210 */ /* 0x008fc60007ffe0ff */
[----:B------:R-:W-:Y:S01]  /*28870*/  ISETP.GE.U32.AND P0, PT, R57, 0x7f000001, PT ;  /* 0x7f0000013900780c */ /* 0x000fe20003f06070 */
[----:B----4-:R-:W-:Y:S02]  /*28880*/  IADD3 R10, PT, PT, R10, R53, RZ ;  /* 0x000000350a0a7210 */ /* 0x010fe40007ffe0ff */
[----:B------:R-:W-:Y:S01]  /*28890*/  IADD3 R49, PT, PT, R70, R49, RZ ;  /* 0x0000003146317210 */ /* 0x000fe20007ffe0ff */
[----:B------:R-:W-:Y:S02]  /*288a0*/  ISETP.GE.U32.AND P1, PT, R11, 0x7f000001, PT ;  /* 0x7f0000010b00780c */ /* 0x000fe40003f26070 */
[----:B------:R-:W-:Y:S02]  /*288b0*/  ISETP.GE.U32.AND P2, PT, R10, 0x7f000001, PT ;  /* 0x7f0000010a00780c */ /* 0x000fe40003f46070 */
[----:B------:R-:W-:Y:S01]  /*288c0*/  ISETP.GE.U32.AND P3, PT, R49, 0x7f000001, PT ;  /* 0x7f0000013100780c */ /* 0x000fe20003f66070 */
[----:B------:R0:W-:Y:S04]  /*288d0*/  STL [R1+0x110], R57 ;  /* 0x0001103901007387 */ /* 0x0001e80000100800 */
[----:B0-----:R-:W-:-:S05]  /*288e0*/  @P0 IADD3 R57, PT, PT, R57, -0x7f000001, RZ ;  /* 0x80ffffff39390810 */ /* 0x001fca0007ffe0ff */
[----:B------:R-:W-:Y:S04]  /*288f0*/  STL [R1+0x110], R57 ;  /* 0x0001103901007387 */ /* 0x000fe80000100800 */
[----:B------:R0:W-:Y:S04]  /*28900*/  STL [R1+0x114], R11 ;  /* 0x0001140b01007387 */ /* 0x0001e80000100800 */
[----:B------:R1:W-:Y:S04]  /*28910*/  STL [R1+0x118], R10 ;  /* 0x0001180a01007387 */ /* 0x0003e80000100800 */
[----:B------:R2:W-:Y:S01]  /*28920*/  STL [R1+0x11c], R49 ;  /* 0x00011c3101007387 */ /* 0x0005e20000100800 */
[----:B0-----:R-:W-:-:S02]  /*28930*/  @P1 IADD3 R11, PT, PT, R11, -0x7f000001, RZ ;  /* 0x80ffffff0b0b1810 */ /* 0x001fc40007ffe0ff */
[----:B-1----:R-:W-:Y:S02]  /*28940*/  @P2 IADD3 R10, PT, PT, R10, -0x7f000001, RZ ;  /* 0x80ffffff0a0a2810 */ /* 0x002fe40007ffe0ff */
[----:B--2---:R-:W-:Y:S01]  /*28950*/  @P3 IADD3 R49, PT, PT, R49, -0x7f000001, RZ ;  /* 0x80ffffff31313810 */ /* 0x004fe20007ffe0ff */
[----:B------:R-:W-:Y:S01]  /*28960*/  ISETP.GE.U32.AND P3, PT, R61, 0x7f000001, PT ;  /* 0x7f0000013d00780c */ /* 0x000fe20003f66070 */
[----:B------:R-:W-:Y:S01]  /*28970*/  ISETP.GE.U32.AND P2, PT, R51, 0x7f000001, PT ;  /* 0x7f0000013300780c */ /* 0x000fe20003f46070 */
[----:B------:R-:W-:Y:S04]  /*28980*/  STL [R1+0x114], R11 ;  /* 0x0001140b01007387 */ /* 0x000fe80000100800 */
[----:B------:R0:W-:Y:S04]  /*28990*/  STL [R1+0x118], R10 ;  /* 0x0001180a01007387 */ /* 0x0001e80000100800 */
[----:B------:R1:W-:Y:S04]  /*289a0*/  STL [R1+0x11c], R49 ;  /* 0x00011c3101007387 */ /* 0x0003e80000100800 */
[----:B------:R-:W2:Y:S01]  /*289b0*/  LD.E R72, desc[UR8][R8.64+0x890] ;  /* 0x0008900808487980 */ /* 0x000ea2000c101900 */
[----:B------:R-:W-:Y:S01]  /*289c0*/  ISETP.GE.U32.AND P1, PT, R14, 0x7f000001, PT ;  /* 0x7f0000010e00780c */ /* 0x000fe20003f26070 */
[----:B------:R-:W-:-:S02]  /*289d0*/  ISETP.GE.U32.AND P0, PT, R55, 0x7f000001, PT ;  /* 0x7f0000013700780c */ /* 0x000fc40003f06070 */
[----:B------:R-:W3:Y:S04]  /*289e0*/  LD.E R67, desc[UR8][R8.64+0x894] ;  /* 0x0008940808437980 */ /* 0x000ee8000c101900 */
[----:B------:R-:W4:Y:S04]  /*289f0*/  LD.E R62, desc[UR8][R8.64+0x898] ;  /* 0x00089808083e7980 */ /* 0x000f28000c101900 */
[----:B------:R0:W2:Y:S04]  /*28a00*/  LD.E R64, desc[UR8][R8.64+0x89c] ;  /* 0x00089c0808407980 */ /* 0x0000a8000c101900 */
[----:B------:R-:W2:Y:S04]  /*28a10*/  LDL R71, [R1+0x110] ;  /* 0x0001100001477983 */ /* 0x000ea80000100800 */
[----:B------:R-:W2:Y:S01]  /*28a20*/  LDL R68, [R1+0x118] ;  /* 0x0001180001447983 */ /* 0x000ea20000100800 */
[----:B------:R-:W-:-:S02]  /*28a30*/  @P3 IADD3 R61, PT, PT, R61, -0x7f000001, RZ ;  /* 0x80ffffff3d3d3810 */ /* 0x000fc40007ffe0ff */
[----:B------:R-:W-:Y:S01]  /*28a40*/  @P2 IADD3 R51, PT, PT, R51, -0x7f000001, RZ ;  /* 0x80ffffff33332810 */ /* 0x000fe20007ffe0ff */
[----:B------:R-:W2:Y:S01]  /*28a50*/  LDL R70, [R1+0x11c] ;  /* 0x00011c0001467983 */ /* 0x000ea20000100800 */
[----:B------:R-:W-:Y:S02]  /*28a60*/  @P1 IADD3 R14, PT, PT, R14, -0x7f000001, RZ ;  /* 0x80ffffff0e0e1810 */ /* 0x000fe40007ffe0ff */
[----:B------:R-:W-:Y:S02]  /*28a70*/  @P0 IADD3 R55, PT, PT, R55, -0x7f000001, RZ ;  /* 0x80ffffff37370810 */ /* 0x000fe40007ffe0ff */
[----:B0-----:R-:W-:Y:S01]  /*28a80*/  IADD3 R10, PT, PT, R51, R61, RZ ;  /* 0x0000003d330a7210 */ /* 0x001fe20007ffe0ff */
[----:B------:R-:W-:Y:S01]  /*28a90*/  ISETP.GE.U32.AND P3, PT, R63, 0x7f000001, PT ;  /* 0x7f0000013f00780c */ /* 0x000fe20003f66070 */
[----:B------:R-:W-:-:S03]  /*28aa0*/  IADD3 R14, PT, PT, R55, R14, RZ ;  /* 0x0000000e370e7210 */ /* 0x000fc60007ffe0ff */
[----:B------:R-:W-:Y:S01]  /*28ab0*/  ISETP.GE.U32.AND P2, PT, R10, 0x7f000001, PT ;  /* 0x7f0000010a00780c */ /* 0x000fe20003f46070 */
[----:B------:R-:W-:Y:S01]  /*28ac0*/  ISETP.GE.U32.AND P1, PT, R43, 0x7f000001, PT ;  /* 0x7f0000012b00780c */ /* 0x000fe20003f26070 */
[----:B------:R-:W-:Y:S01]  /*28ad0*/  ISETP.GE.U32.AND P0, PT, R14, 0x7f000001, PT ;  /* 0x7f0000010e00780c */ /* 0x000fe20003f06070 */
[----:B------:R-:W-:-:S06]  /*28ae0*/  IMAD.WIDE.U32 R8, R120, R35, RZ ;  /* 0x0000002378087225 */ /* 0x000fcc00078e00ff */
[----:B------:R-:W-:-:S04]  /*28af0*/  @P3 IADD3 R63, PT, PT, R63, -0x7f000001, RZ ;  /* 0x80ffffff3f3f3810 */ /* 0x000fc80007ffe0ff */
[----:B------:R-:W-:Y:S02]  /*28b00*/  @P2 IADD3 R10, PT, PT, R10, -0x7f000001, RZ ;  /* 0x80ffffff0a0a2810 */ /* 0x000fe40007ffe0ff */
[----:B------:R-:W-:Y:S01]  /*28b10*/  @P1 IADD3 R43, PT, PT, R43, -0x7f000001, RZ ;  /* 0x80ffffff2b2b1810 */ /* 0x000fe20007ffe0ff */
[----:B------:R-:W-:Y:S02]  /*28b20*/  IMAD R11, R8, 0x7effffff, RZ ;  /* 0x7effffff080b7824 */ /* 0x000fe400078e02ff */
[----:B------:R-:W-:Y:S01]  /*28b30*/  IMAD.WIDE.U32 R60, R118, R60, RZ ;  /* 0x0000003c763c7225 */ /* 0x000fe200078e00ff */
[----:B------:R-:W-:Y:S02]  /*28b40*/  @P0 IADD3 R14, PT, PT, R14, -0x7f000001, RZ ;  /* 0x80ffffff0e0e0810 */ /* 0x000fe40007ffe0ff */
[----:B------:R-:W-:Y:S01]  /*28b50*/  IADD3 R10, PT, PT, R10, R63, RZ ;  /* 0x0000003f0a0a7210 */ /* 0x000fe20007ffe0ff */
[----:B------:R-:W-:Y:S01]  /*28b60*/  IMAD.HI.U32 R8, R11, 0x7f000001, R8 ;  /* 0x7f0000010b087827 */ /* 0x000fe200078e0008 */
[----:B------:R-:W3:Y:S01]  /*28b70*/  LDL R63, [R1+0x114] ;  /* 0x00011400013f7983 */ /* 0x000ee20000100800 */
[----:B------:R-:W-:Y:S01]  /*28b80*/  ISETP.GE.U32.AND P3, PT, R15, 0x7f000001, PT ;  /* 0x7f0000010f00780c */ /* 0x000fe20003f66070 */
[----:B------:R-:W-:Y:S01]  /*28b90*/  IADD3 R14, PT, PT, R14, R43, RZ ;  /* 0x0000002b0e0e7210 */ /* 0x000fe20007ffe0ff */
[----:B------:R-:W-:Y:S01]  /*28ba0*/  IMAD.WIDE.U32 R56, R105, R56, RZ ;  /* 0x0000003869387225 */ /* 0x000fe200078e00ff */
[----:B------:R-:W-:-:S03]  /*28bb0*/  ISETP.GE.U32.AND P1, PT, R8, 0x7f000001, PT ;  /* 0x7f0000010800780c */ /* 0x000fc60003f26070 */
[----:B------:R-:W-:-:S04]  /*28bc0*/  IMAD.WIDE.U32 R54, R108, R54, RZ ;  /* 0x000000366c367225 */ /* 0x000fc800078e00ff */
[----:B------:R-:W-:Y:S01]  /*28bd0*/  IMAD.WIDE.U32 R52, R109, R52, RZ ;  /* 0x000000346d347225 */ /* 0x000fe200078e00ff */
[----:B------:R-:W-:-:S03]  /*28be0*/  ISETP.GE.U32.AND P0, PT, R14, 0x7f000001, PT ;  /* 0x7f0000010e00780c */ /* 0x000fc60003f06070 */
[----:B------:R-:W-:Y:S01]  /*28bf0*/  IMAD R9, R60, 0x7effffff, RZ ;  /* 0x7effffff3c097824 */ /* 0x000fe200078e02ff */
[----:B------:R-:W-:Y:S01]  /*28c00*/  ISETP.GE.U32.AND P2, PT, R10, 0x7f000001, PT ;  /* 0x7f0000010a00780c */ /* 0x000fe20003f46070 */
[----:B------:R-:W-:-:S04]  /*28c10*/  IMAD.WIDE.U32 R50, R111, R50, RZ ;  /* 0x000000326f327225 */ /* 0x000fc800078e00ff */
[----:B------:R-:W-:-:S04]  /*28c20*/  IMAD.HI.U32 R60, R9, 0x7f000001, R60 ;  /* 0x7f000001093c7827 */ /* 0x000fc800078e003c */
[----:B-1----:R-:W-:-:S04]  /*28c30*/  IMAD.WIDE.U32 R48, R112, R48, RZ ;  /* 0x0000003070307225 */ /* 0x002fc800078e00ff */
[----:B------:R-:W-:Y:S01]  /*28c40*/  IMAD.WIDE.U32 R46, R113, R46, RZ ;  /* 0x0000002e712e7225 */ /* 0x000fe200078e00ff */
[----:B------:R-:W-:Y:S01]  /*28c50*/  IADD3 R77, PT, PT, R229, R77, RZ ;  /* 0x0000004de54d7210 */ /* 0x000fe20007ffe0ff */
[----:B------:R-:W4:Y:S04]  /*28c60*/  LDL.LU R118, [R1+0x2b8] ;  /* 0x0002b80001767983 */ /* 0x000f280000300800 */
[----:B------:R-:W4:Y:S01]  /*28c70*/  LDL.LU R120, [R1+0x2b0] ;  /* 0x0002b00001787983 */ /* 0x000f220000300800 */
[----:B------:R-:W-:Y:S02]  /*28c80*/  @P1 IADD3 R8, PT, PT, R8, -0x7f000001, RZ ;  /* 0x80ffffff08081810 */ /* 0x000fe40007ffe0ff */
[----:B------:R-:W-:-:S04]  /*28c90*/  @P0 IADD3 R14, PT, PT, R14, -0x7f000001, RZ ;  /* 0x80ffffff0e0e0810 */ /* 0x000fc80007ffe0ff */
[----:B------:R-:W-:Y:S02]  /*28ca0*/  IADD3 R14, PT, PT, R14, R8, RZ ;  /* 0x000000080e0e7210 */ /* 0x000fe40007ffe0ff */
[----:B------:R-:W4:Y:S01]  /*28cb0*/  LDL.64 R8, [R1+0x100] ;  /* 0x0001000001087983 */ /* 0x000f220000100a00 */
[----:B------:R-:W-:Y:S02]  /*28cc0*/  @P3 IADD3 R15, PT, PT, R15, -0x7f000001, RZ ;  /* 0x80ffffff0f0f3810 */ /* 0x000fe40007ffe0ff */
[----:B------:R-:W-:Y:S01]  /*28cd0*/  @P2 IADD3 R10, PT, PT, R10, -0x7f000001, RZ ;  /* 0x80ffffff0a0a2810 */ /* 0x000fe20007ffe0ff */
[----:B------:R-:W-:Y:S01]  /*28ce0*/  ISETP.GE.U32.AND P1, PT, R60, 0x7f000001, PT ;  /* 0x7f0000013c00780c */ /* 0x000fe20003f26070 */
[----:B------:R-:W-:Y:S02]  /*28cf0*/  ISETP.GE.U32.AND P0, PT, R14, 0x7f000001, PT ;  /* 0x7f0000010e00780c */ /* 0x000fe40003f06070 */
[----:B------:R-:W-:Y:S01]  /*28d00*/  IADD3 R15, PT, PT, R10, R15, RZ ;  /* 0x0000000f0a0f7210 */ /* 0x000fe20007ffe0ff */
[----:B------:R-:W-:-:S04]  /*28d10*/  ISETP.GE.U32.AND P3, PT, R65, 0x7f000001, PT ;  /* 0x7f0000014100780c */ /* 0x000fc80003f66070 */
[----:B------:R-:W-:Y:S01]  /*28d20*/  ISETP.GE.U32.AND P2, PT, R15, 0x7f000001, PT ;  /* 0x7f0000010f00780c */ /* 0x000fe20003f46070 */
[----:B------:R-:W-:Y:S02]  /*28d30*/  IMAD.WIDE.U32 R10, R104, R58, RZ ;  /* 0x0000003a680a7225 */ /* 0x000fe400078e00ff */
[----:B------:R-:W4:Y:S02]  /*28d40*/  LDL.LU R104, [R1+0x2b4] ;  /* 0x0002b40001687983 */ /* 0x000f240000300800 */
[----:B------:R-:W-:Y:S02]  /*28d50*/  @P1 IADD3 R60, PT, PT, R60, -0x7f000001, RZ ;  /* 0x80ffffff3c3c1810 */ /* 0x000fe40007ffe0ff */
[----:B------:R-:W-:Y:S01]  /*28d60*/  @P0 IADD3 R14, PT, PT, R14, -0x7f000001, RZ ;  /* 0x80ffffff0e0e0810 */ /* 0x000fe20007ffe0ff */
[----:B------:R-:W-:Y:S01]  /*28d70*/  IMAD R35, R10, 0x7effffff, RZ ;  /* 0x7effffff0a237824 */ /* 0x000fe200078e02ff */
[----:B------:R-:W-:-:S03]  /*28d80*/  @P3 IADD3 R65, PT, PT, R65, -0x7f000001, RZ ;  /* 0x80ffffff41413810 */ /* 0x000fc60007ffe0ff */
[----:B------:R-:W-:Y:S01]  /*28d90*/  IMAD.HI.U32 R10, R35, 0x7f000001, R10 ;  /* 0x7f000001230a7827 */ /* 0x000fe200078e000a */
[----:B------:R-:W-:Y:S02]  /*28da0*/  IADD3 R14, PT, PT, R14, R60, RZ ;  /* 0x0000003c0e0e7210 */ /* 0x000fe40007ffe0ff */
[----:B------:R-:W-:Y:S02]  /*28db0*/  @P2 IADD3 R15, PT, PT, R15, -0x7f000001, RZ ;  /* 0x80ffffff0f0f2810 */ /* 0x000fe40007ffe0ff */
[----:B------:R-:W-:Y:S01]  /*28dc0*/  ISETP.GE.U32.AND P1, PT, R10, 0x7f000001, PT ;  /* 0x7f0000010a00780c */ /* 0x000fe20003f26070 */
[----:B------:R-:W-:Y:S01]  /*28dd0*/  ISETP.GE.U32.AND P0, PT, R14, 0x7f000001, PT ;  /* 0x7f0000010e00780c */ /* 0x000fe20003f06070 */
[----:B------:R-:W-:Y:S01]  /*28de0*/  IADD3 R15, PT, PT, R15, R65, RZ ;  /* 0x000000410f0f7210 */ /* 0x000fe20007ffe0ff */
[----:B------:R-:W-:-:S04]  /*28df0*/  ISETP.GE.U32.AND P3, PT, R66, 0x7f000001, PT ;  /* 0x7f0000014200780c */ /* 0x000fc80003f66070 */
[----:B------:R-:W-:Y:S01]  /*28e00*/  ISETP.GE.U32.AND P2, PT, R15, 0x7f000001, PT ;  /* 0x7f0000010f00780c */ /* 0x000fe20003f46070 */
[----:B------:R-:W-:-:S05]  /*28e10*/  IMAD R11, R56, 0x7effffff, RZ ;  /* 0x7effffff380b7824 */ /* 0x000fca00078e02ff */
[----:B------:R-:W-:Y:S02]  /*28e20*/  @P1 IADD3 R10, PT, PT, R10, -0x7f000001, RZ ;  /* 0x80ffffff0a0a1810 */ /* 0x000fe40007ffe0ff */
[----:B------:R-:W-:Y:S01]  /*28e30*/  @P0 IADD3 R14, PT, PT, R14, -0x7f000001, RZ ;  /* 0x80ffffff0e0e0810 */ /* 0x000fe20007ffe0ff */
[----:B------:R-:W-:Y:S01]  /*28e40*/  IMAD.HI.U32 R11, R11, 0x7f000001, R56 ;  /* 0x7f0000010b0b7827 */ /* 0x000fe200078e0038 */
[----:B------:R-:W-:Y:S02]  /*28e50*/  @P3 IADD3 R66, PT, PT, R66, -0x7f000001, RZ ;  /* 0x80ffffff42423810 */ /* 0x000fe40007ffe0ff */
[----:B------:R-:W-:Y:S02]  /*28e60*/  IADD3 R10, PT, PT, R14, R10, RZ ;  /* 0x0000000a0e0a7210 */ /* 0x000fe40007ffe0ff */
[----:B------:R-:W-:Y:S01]  /*28e70*/  @P2 IADD3 R15, PT, PT, R15, -0x7f000001, RZ ;  /* 0x80ffffff0f0f2810 */ /* 0x000fe20007ffe0ff */
[----:B------:R-:W-:Y:S02]  /*28e80*/  ISETP.GE.U32.AND P1, PT, R11, 0x7f000001, PT ;  /* 0x7f0000010b00780c */ /* 0x000fe40003f26070 */
[----:B------:R-:W-:Y:S01]  /*28e90*/  ISETP.GE.U32.AND P0, PT, R10, 0x7f000001, PT ;  /* 0x7f0000010a00780c */ /* 0x000fe20003f06070 */
[----:B------:R-:W-:Y:S01]  /*28ea0*/  IADD3 R15, PT, PT, R15, R66, RZ ;  /* 0x000000420f0f7210 */ /* 0x000fe20007ffe0ff */
[----:B------:R-:W-:-:S04]  /*28eb0*/  ISETP.GE.U32.AND P3, PT, R69, 0x7f000001, PT ;  /* 0x7f0000014500780c */ /* 0x000fc80003f66070 */
[----:B------:R-:W-:Y:S01]  /*28ec0*/  ISETP.GE.U32.AND P2, PT, R15, 0x7f000001, PT ;  /* 0x7f0000010f00780c */ /* 0x000fe20003f46070 */
[----:B------:R-:W-:-:S04]  /*28ed0*/  IMAD R14, R54, 0x7effffff, RZ ;  /* 0x7effffff360e7824 */ /* 0x000fc800078e02ff */
        /* <DEDUP_REMOVED lines=14> */
[----:B------:R-:W-:-:S04]  /*28fc0*/  IMAD.HI.U32 R52, R10, 0x7f000001, R52 ;  /* 0x7f0000010a347827 */ /* 0x000fc800078e0034 */
[----:B------:R-:W-:Y:S01]  /*28fd0*/  IMAD.WIDE.U32 R10, R169, R205, RZ ;  /* 0x000000cda90a7225 */ /* 0x000fe200078e00ff */
[----:B------:R-:W-:Y:S02]  /*28fe0*/  @P3 IADD3 R24, PT, PT, R24, -0x7f000001, RZ ;  /* 0x80ffffff18183810 */ /* 0x000fe40007ffe0ff */
[----:B------:R-:W-:Y:S01]  /*28ff0*/  IADD3 R54, PT, PT, R14, R54, RZ ;  /* 0x000000360e367210 */ /* 0x000fe20007ffe0ff */
[----:B------:R-:W-:Y:S01]  /*29000*/  IMAD R35, R10, 0x7effffff, RZ ;  /* 0x7effffff0a237824 */ /* 0x000fe200078e02ff */
[----:B------:R-:W-:Y:S01]  /*29010*/  @P2 IADD3 R15, PT, PT, R15, -0x7f000001, RZ ;  /* 0x80ffffff0f0f2810 */ /* 0x000fe20007ffe0ff */
[----:B------:R-:W-:Y:S02]  /*29020*/  ISETP.GE.U32.AND P1, PT, R52, 0x7f000001, PT ;  /* 0x7f0000013400780c */ /* 0x000fe40003f26070 */
[----:B------:R-:W-:Y:S01]  /*29030*/  ISETP.GE.U32.AND P0, PT, R54, 0x7f000001, PT ;  /* 0x7f0000013600780c */ /* 0x000fe20003f06070 */
[----:B------:R-:W-:Y:S01]  /*29040*/  IMAD.HI.U32 R35, R35, 0x7f000001, R10 ;  /* 0x7f00000123237827 */ /* 0x000fe200078e000a */
[----:B------:R-:W-:-:S04]  /*29050*/  IADD3 R24, PT, PT, R15, R24, RZ ;  /* 0x000000180f187210 */ /* 0x000fc80007ffe0ff */
[----:B------:R-:W-:Y:S01]  /*29060*/  ISETP.GE.U32.AND P3, PT, R35, 0x7f000001, PT ;  /* 0x7f0000012300780c */ /* 0x000fe20003f66070 */
[----:B------:R-:W-:Y:S01]  /*29070*/  ISETP.GE.U32.AND P2, PT, R24, 0x7f000001, PT ;  /* 0x7f0000011800780c */ /* 0x000fe20003f46070 */
[----:B------:R-:W-:-:S03]  /*29080*/  IMAD.WIDE.U32 R10, R110, R208, RZ ;  /* 0x000000d06e0a7225 */ /* 0x000fc600078e00ff */
[----:B------:R-:W-:Y:S01]  /*29090*/  @P1 IADD3 R52, PT, PT, R52, -0x7f000001, RZ ;  /* 0x80ffffff34341810 */ /* 0x000fe20007ffe0ff */
[----:B------:R-:W-:Y:S01]  /*290a0*/  IMAD R43, R10, 0x7effffff, RZ ;  /* 0x7effffff0a2b7824 */ /* 0x000fe200078e02ff */
[----:B------:R-:W-:Y:S01]  /*290b0*/  @P0 IADD3 R54, PT, PT, R54, -0x7f000001, RZ ;  /* 0x80ffffff36360810 */ /* 0x000fe20007ffe0ff */
[----:B------:R-:W-:-:S04]  /*290c0*/  IMAD.WIDE.U32 R14, R168, R209, RZ ;  /* 0x000000d1a80e7225 */ /* 0x000fc800078e00ff */
[----:B------:R-:W-:-:S04]  /*290d0*/  IMAD.HI.U32 R43, R43, 0x7f000001, R10 ;  /* 0x7f0000012b2b7827 */ /* 0x000fc800078e000a */
[----:B------:R-:W-:Y:S01]  /*290e0*/  IMAD R10, R14, 0x7effffff, RZ ;  /* 0x7effffff0e0a7824 */ /* 0x000fe200078e02ff */
[----:B------:R-:W-:Y:S02]  /*290f0*/  IADD3 R52, PT, PT, R54, R52, RZ ;  /* 0x0000003436347210 */ /* 0x000fe40007ffe0ff */
[----:B------:R-:W-:Y:S02]  /*29100*/  @P3 IADD3 R35, PT, PT, R35, -0x7f000001, RZ ;  /* 0x80ffffff23233810 */ /* 0x000fe40007ffe0ff */
[----:B------:R-:W-:Y:S01]  /*29110*/  @P2 IADD3 R24, PT, PT, R24, -0x7f000001, RZ ;  /* 0x80ffffff18182810 */ /* 0x000fe20007ffe0ff */
[----:B------:R-:W-:Y:S01]  /*29120*/  ISETP.GE.U32.AND P1, PT, R43, 0x7f000001, PT ;  /* 0x7f0000012b00780c */ /* 0x000fe20003f26070 */
[----:B------:R-:W-:Y:S01]  /*29130*/  IMAD.HI.U32 R14, R10, 0x7f000001, R14 ;  /* 0x7f0000010a0e7827 */ /* 0x000fe200078e000e */
[----:B------:R-:W-:Y:S01]  /*29140*/  ISETP.GE.U32.AND P0, PT, R52, 0x7f000001, PT ;  /* 0x7f0000013400780c */ /* 0x000fe20003f06070 */
[----:B------:R-:W-:-:S03]  /*29150*/  IADD3 R24, PT, PT, R24, R35, RZ ;  /* 0x0000002318187210 */ /* 0x000fc60007ffe0ff */
[----:B------:R-:W-:Y:S02]  /*29160*/  ISETP.GE.U32.AND P3, PT, R14, 0x7f000001, PT ;  /* 0x7f0000010e00780c */ /* 0x000fe40003f66070 */
[----:B------:R-:W-:Y:S01]  /*29170*/  ISETP.GE.U32.AND P2, PT, R24, 0x7f000001, PT ;  /* 0x7f0000011800780c */ /* 0x000fe20003f46070 */
[----:B------:R-:W-:-:S04]  /*29180*/  IMAD R15, R50, 0x7effffff, RZ ;  /* 0x7effffff320f7824 */ /* 0x000fc800078e02ff */
[----:B------:R-:W-:Y:S02]  /*29190*/  @P1 IADD3 R43, PT, PT, R43, -0x7f000001, RZ ;  /* 0x80ffffff2b2b1810 */ /* 0x000fe40007ffe0ff */
[----:B------:R-:W-:Y:S01]  /*291a0*/  @P0 IADD3 R52, PT, PT, R52, -0x7f000001, RZ ;  /* 0x80ffffff34340810 */ /* 0x000fe20007ffe0ff */
[----:B------:R-:W-:-:S04]  /*291b0*/  IMAD.WIDE.U32 R10, R167, R211, RZ ;  /* 0x000000d3a70a7225 */ /* 0x000fc800078e00ff */
[----:B------:R-:W-:-:S04]  /*291c0*/  IMAD.HI.U32 R15, R15, 0x7f000001, R50 ;  /* 0x7f0000010f0f7827 */ /* 0x000fc800078e0032 */
[----:B------:R-:W-:Y:S01]  /*291d0*/  IMAD R35, R10, 0x7effffff, RZ ;  /* 0x7effffff0a237824 */ /* 0x000fe200078e02ff */
[----:B------:R-:W-:Y:S02]  /*291e0*/  @P3 IADD3 R14, PT, PT, R14, -0x7f000001, RZ ;  /* 0x80ffffff0e0e3810 */ /* 0x000fe40007ffe0ff */
[----:B------:R-:W-:Y:S02]  /*291f0*/  IADD3 R43, PT, PT, R52, R43, RZ ;  /* 0x0000002b342b7210 */ /* 0x000fe40007ffe0ff */
        /* <DEDUP_REMOVED lines=10> */
[----:B------:R-:W-:-:S03]  /*292a0*/  IMAD.HI.U32 R11, R11, 0x7f000001, R48 ;  /* 0x7f0000010b0b7827 */ /* 0x000fc600078e0030 */
[----:B------:R-:W-:Y:S02]  /*292b0*/  @P3 IADD3 R10, PT, PT, R10, -0x7f000001, RZ ;  /* 0x80ffffff0a0a3810 */ /* 0x000fe40007ffe0ff */
[----:B------:R-:W-:Y:S02]  /*292c0*/  IADD3 R15, PT, PT, R43, R15, RZ ;  /* 0x0000000f2b0f7210 */ /* 0x000fe40007ffe0ff */
[----:B------:R-:W-:Y:S01]  /*292d0*/  @P2 IADD3 R14, PT, PT, R14, -0x7f000001, RZ ;  /* 0x80ffffff0e0e2810 */ /* 0x000fe20007ffe0ff */
[----:B------:R-:W-:Y:S02]  /*292e0*/  ISETP.GE.U32.AND P1, PT, R11, 0x7f000001, PT ;  /* 0x7f0000010b00780c */ /* 0x000fe40003f26070 */
[----:B------:R-:W-:Y:S01]  /*292f0*/  ISETP.GE.U32.AND P0, PT, R15, 0x7f000001, PT ;  /* 0x7f0000010f00780c */ /* 0x000fe20003f06070 */
[----:B------:R-:W-:-:S05]  /*29300*/  IADD3 R10, PT, PT, R14, R10, RZ ;  /* 0x0000000a0e0a7210 */ /* 0x000fca0007ffe0ff */
[----:B------:R-:W-:Y:S01]  /*29310*/  ISETP.GE.U32.AND P2, PT, R10, 0x7f000001, PT ;  /* 0x7f0000010a00780c */ /* 0x000fe20003f46070 */
[----:B------:R-:W-:-:S04]  /*29320*/  IMAD R14, R46, 0x7effffff, RZ ;  /* 0x7effffff2e0e7824 */ /* 0x000fc800078e02ff */
[----:B------:R-:W-:Y:S02]  /*29330*/  @P1 IADD3 R11, PT, PT, R11, -0x7f000001, RZ ;  /* 0x80ffffff0b0b1810 */ /* 0x000fe40007ffe0ff */
[----:B------:R-:W-:Y:S01]  /*29340*/  @P0 IADD3 R15, PT, PT, R15, -0x7f000001, RZ ;  /* 0x80ffffff0f0f0810 */ /* 0x000fe20007ffe0ff */
[----:B------:R-:W-:-:S03]  /*29350*/  IMAD.HI.U32 R46, R14, 0x7f000001, R46 ;  /* 0x7f0000010e2e7827 */ /* 0x000fc600078e002e */
[----:B------:R-:W-:Y:S02]  /*29360*/  IADD3 R35, PT, PT, R15, R11, RZ ;  /* 0x0000000b0f237210 */ /* 0x000fe40007ffe0ff */
[----:B------:R-:W-:Y:S01]  /*29370*/  @P2 IADD3 R10, PT, PT, R10, -0x7f000001, RZ ;  /* 0x80ffffff0a0a2810 */ /* 0x000fe20007ffe0ff */
[----:B------:R-:W-:Y:S02]  /*29380*/  ISETP.GE.U32.AND P1, PT, R46, 0x7f000001, PT ;  /* 0x7f0000012e00780c */ /* 0x000fe40003f26070 */
[----:B------:R-:W-:Y:S02]  /*29390*/  ISETP.GE.U32.AND P0, PT, R35, 0x7f000001, PT ;  /* 0x7f0000012300780c */ /* 0x000fe40003f06070 */
[----:B------:R-:W-:-:S04]  /*293a0*/  IMAD.WIDE.U32 R10, R26, R10, RZ ;  /* 0x0000000a1a0a7225 */ /* 0x000fc800078e00ff */
[----:B------:R-:W-:Y:S02]  /*293b0*/  IMAD R24, R10, 0x7effffff, RZ ;  /* 0x7effffff0a187824 */ /* 0x000fe400078e02ff */
[----:B------:R-:W-:-:S04]  /*293c0*/  IMAD.WIDE.U32 R14, R114, R44, RZ ;  /* 0x0000002c720e7225 */ /* 0x000fc800078e00ff */
[----:B------:R-:W-:-:S04]  /*293d0*/  IMAD.HI.U32 R24, R24, 0x7f000001, R10 ;  /* 0x7f00000118187827 */ /* 0x000fc800078e000a */
[----:B------:R-:W-:Y:S01]  /*293e0*/  IMAD R10, R14, 0x7effffff, RZ ;  /* 0x7effffff0e0a7824 */ /* 0x000fe200078e02ff */
[----:B------:R-:W-:Y:S02]  /*293f0*/  @P1 IADD3 R46, PT, PT, R46, -0x7f000001, RZ ;  /* 0x80ffffff2e2e1810 */ /* 0x000fe40007ffe0ff */
[----:B------:R-:W-:Y:S01]  /*29400*/  @P0 IADD3 R35, PT, PT, R35, -0x7f000001, RZ ;  /* 0x80ffffff23230810 */ /* 0x000fe20007ffe0ff */
[----:B------:R-:W-:Y:S01]  /*29410*/  ISETP.GE.U32.AND P2, PT, R24, 0x7f000001, PT ;  /* 0x7f0000011800780c */ /* 0x000fe20003f46070 */
[----:B------:R-:W-:Y:S02]  /*29420*/  IMAD.HI.U32 R14, R10, 0x7f000001, R14 ;  /* 0x7f0000010a0e7827 */ /* 0x000fe400078e000e */
[----:B------:R-:W-:-:S03]  /*29430*/  IADD3 R46, PT, PT, R35, R46, RZ ;  /* 0x0000002e232e7210 */ /* 0x000fc60007ffe0ff */
[----:B------:R-:W-:Y:S02]  /*29440*/  ISETP.GE.U32.AND P1, PT, R14, 0x7f000001, PT ;  /* 0x7f0000010e00780c */ /* 0x000fe40003f26070 */
[----:B------:R-:W-:-:S05]  /*29450*/  ISETP.GE.U32.AND P0, PT, R46, 0x7f000001, PT ;  /* 0x7f0000012e00780c */ /* 0x000fca0003f06070 */
[----:B------:R-:W-:Y:S01]  /*29460*/  @P2 IADD3 R24, PT, PT, R24, -0x7f000001, RZ ;  /* 0x80ffffff18182810 */ /* 0x000fe20007ffe0ff */
[----:B------:R-:W-:Y:S02]  /*29470*/  IMAD.WIDE.U32 R42, R16, R42, RZ ;  /* 0x0000002a102a7225 */ /* 0x000fe400078e00ff */
[----:B------:R-:W4:Y:S03]  /*29480*/  LDL.LU R16, [R1+0x2d0] ;  /* 0x0002d00001107983 */ /* 0x000f260000300800 */
[----:B------:R-:W-:Y:S01]  /*29490*/  @P1 IADD3 R14, PT, PT, R14, -0x7f000001, RZ ;  /* 0x80ffffff0e0e1810 */ /* 0x000fe20007ffe0ff */
[----:B------:R-:W-:Y:S01]  /*294a0*/  IMAD R44, R42, 0x7effffff, RZ ;  /* 0x7effffff2a2c7824 */ /* 0x000fe200078e02ff */
[----:B------:R-:W-:Y:S01]  /*294b0*/  @P0 IADD3 R46, PT, PT, R46, -0x7f000001, RZ ;  /* 0x80ffffff2e2e0810 */ /* 0x000fe20007ffe0ff */
[----:B--2---:R-:W-:-:S04]  /*294c0*/  IMAD.WIDE.U32 R10, R72, R24, RZ ;  /* 0x00000018480a7225 */ /* 0x004fc800078e00ff */
[----:B------:R-:W-:Y:S01]  /*294d0*/  IMAD R47, R10, 0x7effffff, RZ ;  /* 0x7effffff0a2f7824 */ /* 0x000fe200078e02ff */
[----:B------:R-:W-:Y:S01]  /*294e0*/  IADD3 R46, PT, PT, R46, R14, RZ ;  /* 0x0000000e2e2e7210 */ /* 0x000fe20007ffe0ff */
[----:B------:R-:W-:-:S04]  /*294f0*/  IMAD.HI.U32 R44, R44, 0x7f000001, R42 ;  /* 0x7f0000012c2c7827 */ /* 0x000fc800078e002a */
[----:B------:R-:W-:-:S04]  /*29500*/  IMAD.HI.U32 R47, R47, 0x7f000001, R10 ;  /* 0x7f0000012f2f7827 */ /* 0x000fc800078e000a */
[----:B---3--:R-:W-:-:S04]  /*29510*/  IMAD.WIDE.U32 R10, R67, R24, RZ ;  /* 0x00000018430a7225 */ /* 0x008fc800078e00ff */
[----:B----4-:R-:W-:-:S04]  /*29520*/  IMAD.WIDE.U32 R14, R62, R24, RZ ;  /* 0x000000183e0e7225 */ /* 0x010fc800078e00ff */
[----:B------:R-:W-:-:S04]  /*29530*/  IMAD.WIDE.U32 R42, R64, R24, RZ ;  /* 0x00000018402a7225 */ /* 0x000fc800078e00ff */
[----:B------:R-:W-:Y:S02]  /*29540*/  IMAD R24, R10, 0x7effffff, RZ ;  /* 0x7effffff0a187824 */ /* 0x000fe400078e02ff */
[----:B------:R-:W-:Y:S02]  /*29550*/  IMAD R35, R14, 0x7effffff, RZ ;  /* 0x7effffff0e237824 */ /* 0x000fe400078e02ff */
[----:B------:R-:W-:Y:S02]  /*29560*/  IMAD R48, R42, 0x7effffff, RZ ;  /* 0x7effffff2a307824 */ /* 0x000fe400078e02ff */
[----:B------:R-:W-:-:S04]  /*29570*/  IMAD.HI.U32 R24, R24, 0x7f000001, R10 ;  /* 0x7f00000118187827 */ /* 0x000fc800078e000a */
[----:B------:R-:W-:-:S04]  /*29580*/  IMAD.HI.U32 R14, R35, 0x7f000001, R14 ;  /* 0x7f000001230e7827 */ /* 0x000fc800078e000e */
[----:B------:R-:W-:Y:S01]  /*29590*/  IMAD.HI.U32 R42, R48, 0x7f000001, R42 ;  /* 0x7f000001302a7827 */ /* 0x000fe200078e002a */
[----:B------:R-:W-:Y:S01]  /*295a0*/  ISETP.GE.U32.AND P2, PT, R47, 0x7f000001, PT ;  /* 0x7f0000012f00780c */ /* 0x000fe20003f46070 */
[----:B------:R-:W-:Y:S01]  /*295b0*/  ISETP.GE.U32.AND P1, PT, R44, 0x7f000001, PT ;  /* 0x7f0000012c00780c */ /* 0x000fe20003f26070 */
[----:B------:R-:W-:Y:S01]  /*295c0*/  ISETP.GE.U32.AND P3, PT, R24, 0x7f000001, PT ;  /* 0x7f0000011800780c */ /* 0x000fe20003f66070 */
[----:B------:R-:W-:Y:S01]  /*295d0*/  ISETP.GE.U32.AND P0, PT, R46, 0x7f000001, PT ;  /* 0x7f0000012e00780c */ /* 0x000fe20003f06070 */
[----:B------:R-:W-:Y:S01]  /*295e0*/  ISETP.GE.U32.AND P4, PT, R14, 0x7f000001, PT ;  /* 0x7f0000010e00780c */ /* 0x000fe20003f86070 */
[----:B------:R-:W-:Y:S01]  /*295f0*/  ISETP.GE.U32.AND P5, PT, R42, 0x7f000001, PT ;  /* 0x7f0000012a00780c */ /* 0x000fe20003fa6070 */
[----:B------:R-:W-:Y:S02]  /*29600*/  IMAD.WIDE.U32 R34, R13, R34, RZ ;  /* 0x000000220d227225 */ /* 0x000fe400078e00ff */
[----:B------:R-:W2:Y:S02]  /*29610*/  LDL.LU R13, [R1+0x2cc] ;  /* 0x0002cc00010d7983 */ /* 0x000ea40000300800 */
[----:B------:R-:W-:-:S03]  /*29620*/  IMAD R10, R34, 0x7effffff, RZ ;  /* 0x7effffff220a7824 */ /* 0x000fc600078e02ff */
[----:B------:R-:W-:Y:S02]  /*29630*/  @P2 IADD3 R47, PT, PT, R47, -0x7f000001, RZ ;  /* 0x80ffffff2f2f2810 */ /* 0x000fe40007ffe0ff */
[----:B------:R-:W-:Y:S02]  /*29640*/  @P1 IADD3 R44, PT, PT, R44, -0x7f000001, RZ ;  /* 0x80ffffff2c2c1810 */ /* 0x000fe40007ffe0ff */
[----:B------:R-:W-:Y:S02]  /*29650*/  @P3 IADD3 R24, PT, PT, R24, -0x7f000001, RZ ;  /* 0x80ffffff18183810 */ /* 0x000fe40007ffe0ff */
[----:B------:R-:W-:Y:S02]  /*29660*/  @P0 IADD3 R46, PT, PT, R46, -0x7f000001, RZ ;  /* 0x80ffffff2e2e0810 */ /* 0x000fe40007ffe0ff */
[----:B------:R-:W-:Y:S02]  /*29670*/  @P4 IADD3 R14, PT, PT, R14, -0x7f000001, RZ ;  /* 0x80ffffff0e0e4810 */ /* 0x000fe40007ffe0ff */
[----:B------:R-:W-:-:S02]  /*29680*/  @P5 IADD3 R42, PT, PT, R42, -0x7f000001, RZ ;  /* 0x80ffffff2a2a5810 */ /* 0x000fc40007ffe0ff */
[----:B------:R-:W-:Y:S01]  /*29690*/  IADD3 R47, PT, PT, R47, R71, RZ ;  /* 0x000000472f2f7210 */ /* 0x000fe20007ffe0ff */
[----:B------:R-:W-:Y:S01]  /*296a0*/  IMAD.HI.U32 R34, R10, 0x7f000001, R34 ;  /* 0x7f0000010a227827 */ /* 0x000fe200078e0022 */
[----:B------:R-:W-:Y:S02]  /*296b0*/  IADD3 R44, PT, PT, R46, R44, RZ ;  /* 0x0000002c2e2c7210 */ /* 0x000fe40007ffe0ff */
[----:B------:R-:W-:Y:S02]  /*296c0*/  IADD3 R14, PT, PT, R14, R68, RZ ;  /* 0x000000440e0e7210 */ /* 0x000fe40007ffe0ff */
[----:B------:R-:W-:Y:S02]  /*296d0*/  IADD3 R24, PT, PT, R24, R63, RZ ;  /* 0x0000003f18187210 */ /* 0x000fe40007ffe0ff */
[----:B------:R-:W-:Y:S01]  /*296e0*/  IADD3 R42, PT, PT, R42, R70, RZ ;  /* 0x000000462a2a7210 */ /* 0x000fe20007ffe0ff */
[----:B------:R-:W-:Y:S01]  /*296f0*/  ISETP.GE.U32.AND P2, PT, R47, 0x7f000001, PT ;  /* 0x7f0000012f00780c */ /* 0x000fe20003f46070 */
[----:B------:R-:W-:Y:S01]  /*29700*/  ISETP.GE.U32.AND P1, PT, R34, 0x7f000001, PT ;  /* 0x7f0000012200780c */ /* 0x000fe20003f26070 */
[----:B------:R-:W-:Y:S01]  /*29710*/  ISETP.GE.U32.AND P0, PT, R44, 0x7f000001, PT ;  /* 0x7f0000012c00780c */ /* 0x000fe20003f06070 */
[----:B------:R-:W-:Y:S01]  /*29720*/  ISETP.GE.U32.AND P3, PT, R24, 0x7f000001, PT ;  /* 0x7f0000011800780c */ /* 0x000fe20003f66070 */
[----:B------:R-:W-:Y:S01]  /*29730*/  ISETP.GE.U32.AND P4, PT, R14, 0x7f000001, PT ;  /* 0x7f0000010e00780c */ /* 0x000fe20003f86070 */
[----:B------:R-:W-:Y:S01]  /*29740*/  ISETP.GE.U32.AND P5, PT, R42, 0x7f000001, PT ;  /* 0x7f0000012a00780c */ /* 0x000fe20003fa6070 */
[----:B------:R-:W-:Y:S01]  /*29750*/  IMAD.WIDE.U32 R10, R12, R33, RZ ;  /* 0x000000210c0a7225 */ /* 0x000fe200078e00ff */
[----:B------:R0:W-:Y:S04]  /*29760*/  STL [R1+0x110], R47 ;  /* 0x0001102f01007387 */ /* 0x0001e80000100800 */
[----:B------:R1:W-:Y:S04]  /*29770*/  STL [R1+0x114], R24 ;  /* 0x0001141801007387 */ /* 0x0003e80000100800 */
[----:B------:R3:W-:Y:S04]  /*29780*/  STL [R1+0x118], R14 ;  /* 0x0001180e01007387 */ /* 0x0007e80000100800 */
[----:B------:R4:W-:Y:S01]  /*29790*/  STL [R1+0x11c], R42 ;  /* 0x00011c2a01007387 */ /* 0x0009e20000100800 */
[----:B------:R-:W-:-:S03]  /*297a0*/  IMAD R33, R10, 0x7effffff, RZ ;  /* 0x7effffff0a217824 */ /* 0x000fc600078e02ff */
[----:B------:R-:W2:Y:S04]  /*297b0*/  LDL.LU R46, [R1+0x298] ;  /* 0x00029800012e7983 */ /* 0x000ea80000300800 */
[----:B------:R-:W2:Y:S01]  /*297c0*/  LDL.LU R12, [R1+0x2c8] ;  /* 0x0002c800010c7983 */ /* 0x000ea20000300800 */
[----:B------:R-:W-:Y:S02]  /*297d0*/  @P1 IADD3 R34, PT, PT, R34, -0x7f000001, RZ ;  /* 0x80ffffff22221810 */ /* 0x000fe40007ffe0ff */
[----:B------:R-:W-:Y:S02]  /*297e0*/  @P0 IADD3 R44, PT, PT, R44, -0x7f000001, RZ ;  /* 0x80ffffff2c2c0810 */ /* 0x000fe40007ffe0ff */
[----:B0-----:R-:W-:Y:S02]  /*297f0*/  @P2 IADD3 R47, PT, PT, R47, -0x7f000001, RZ ;  /* 0x80ffffff2f2f2810 */ /* 0x001fe40007ffe0ff */
[----:B-1----:R-:W-:-:S02]  /*29800*/  @P3 IADD3 R24, PT, PT, R24, -0x7f000001, RZ ;  /* 0x80ffffff18183810 */ /* 0x002fc40007ffe0ff */
[----:B---3--:R-:W-:Y:S02]  /*29810*/  @P4 IADD3 R14, PT, PT, R14, -0x7f000001, RZ ;  /* 0x80ffffff0e0e4810 */ /* 0x008fe40007ffe0ff */
[----:B----4-:R-:W-:Y:S01]  /*29820*/  @P5 IADD3 R42, PT, PT, R42, -0x7f000001, RZ ;  /* 0x80ffffff2a2a5810 */ /* 0x010fe20007ffe0ff */
[----:B------:R-:W-:Y:S04]  /*29830*/  STL [R1+0x110], R47 ;  /* 0x0001102f01007387 */ /* 0x000fe80000100800 */
[----:B------:R-:W-:Y:S01]  /*29840*/  STL [R1+0x114], R24 ;  /* 0x0001141801007387 */ /* 0x000fe20000100800 */
[----:B------:R-:W-:Y:S01]  /*29850*/  IMAD.HI.U32 R33, R33, 0x7f000001, R10 ;  /* 0x7f00000121217827 */ /* 0x000fe200078e000a */
[----:B------:R-:W-:Y:S02]  /*29860*/  IADD3 R44, PT, PT, R44, R34, RZ ;  /* 0x000000222c2c7210 */ /* 0x000fe40007ffe0ff */
[----:B------:R0:W-:Y:S04]  /*29870*/  STL [R1+0x118], R14 ;  /* 0x0001180e01007387 */ /* 0x0001e80000100800 */
[----:B------:R1:W-:Y:S04]  /*29880*/  STL [R1+0x11c], R42 ;  /* 0x00011c2a01007387 */ /* 0x0003e80000100800 */
[----:B------:R-:W3:Y:S01]  /*29890*/  LD.E R34, desc[UR8][R8.64+0x8a4] ;  /* 0x0008a40808227980 */ /* 0x000ee2000c101900 */
[----:B------:R-:W-:Y:S01]  /*298a0*/  ISETP.GE.U32.AND P1, PT, R33, 0x7f000001, PT ;  /* 0x7f0000012100780c */ /* 0x000fe20003f26070 */
[----:B------:R-:W-:-:S02]  /*298b0*/  ISETP.GE.U32.AND P0, PT, R44, 0x7f000001, PT ;  /* 0x7f0000012c00780c */ /* 0x000fc40003f06070 */
[----:B------:R-:W4:Y:S01]  /*298c0*/  LD.E R15, desc[UR8][R8.64+0x8ac] ;  /* 0x0008ac08080f7980 */ /* 0x000f22000c101900 */
[----:B------:R-:W-:-:S03]  /*298d0*/  IMAD.WIDE.U32 R10, R5, R207, RZ ;  /* 0x000000cf050a7225 */ /* 0x000fc600078e00ff */
[----:B------:R-:W2:Y:S04]  /*298e0*/  LDL R35, [R1+0x110] ;  /* 0x0001100001237983 */ /* 0x000ea80000100800 */
[----:B0-----:R-:W2:Y:S04]  /*298f0*/  LD.E R14, desc[UR8][R8.64+0x8a8] ;  /* 0x0008a808080e7980 */ /* 0x001ea8000c101900 */
[----:B-1----:R0:W2:Y:S04]  /*29900*/  LD.E R42, desc[UR8][R8.64+0x8a0] ;  /* 0x0008a008082a7980 */ /* 0x0020a8000c101900 */
[----:B------:R-:W2:Y:S01]  /*29910*/  LDL R24, [R1+0x114] ;  /* 0x0001140001187983 */ /* 0x000ea20000100800 */
[----:B------:R-:W-:-:S03]  /*29920*/  ISETP.GE.U32.AND P2, PT, R77, 0x7f000001, PT ;  /* 0x7f0000014d00780c */ /* 0x000fc60003f46070 */
[----:B------:R-:W2:Y:S01]  /*29930*/  LDL.LU R5, [R1+0x2c4] ;  /* 0x0002c40001057983 */ /* 0x000ea20000300800 */
[----:B------:R-:W-:Y:S02]  /*29940*/  @P1 IADD3 R33, PT, PT, R33, -0x7f000001, RZ ;  /* 0x80ffffff21211810 */ /* 0x000fe40007ffe0ff */
[----:B------:R-:W-:Y:S01]  /*29950*/  @P0 IADD3 R44, PT, PT, R44, -0x7f000001, RZ ;  /* 0x80ffffff2c2c0810 */ /* 0x000fe20007ffe0ff */
[----:B0-----:R-:W-:-:S03]  /*29960*/  IMAD R8, R10, 0x7effffff, RZ ;  /* 0x7effffff0a087824 */ /* 0x001fc600078e02ff */
[----:B------:R-:W-:Y:S01]  /*29970*/  IADD3 R44, PT, PT, R44, R33, RZ ;  /* 0x000000212c2c7210 */ /* 0x000fe20007ffe0ff */
[----:B------:R-:W-:-:S04]  /*29980*/  IMAD.HI.U32 R10, R8, 0x7f000001, R10 ;  /* 0x7f000001080a7827 */ /* 0x000fc800078e000a */
[----:B------:R-:W-:Y:S01]  /*29990*/  ISETP.GE.U32.AND P0, PT, R44, 0x7f000001, PT ;  /* 0x7f0000012c00780c */ /* 0x000fe20003f06070 */
[----:B------:R-:W-:Y:S01]  /*299a0*/  ISETP.GE.U32.AND P1, PT, R10, 0x7f000001, PT ;  /* 0x7f0000010a00780c */ /* 0x000fe20003f26070 */
[----:B------:R-:W-:-:S04]  /*299b0*/  IMAD.WIDE.U32 R32, R4, R32, RZ ;  /* 0x0000002004207225 */ /* 0x000fc800078e00ff */
[----:B------:R-:W-:-:S04]  /*299c0*/  IMAD.WIDE.U32 R8, R3, R31, RZ ;  /* 0x0000001f03087225 */ /* 0x000fc800078e00ff */
[----:B------:R-:W-:Y:S02]  /*299d0*/  IMAD R11, R32, 0x7effffff, RZ ;  /* 0x7effffff200b7824 */ /* 0x000fe400078e02ff */
[----:B------:R-:W-:-:S04]  /*299e0*/  IMAD.WIDE.U32 R206, R124, R206, RZ ;  /* 0x000000ce7cce7225 */ /* 0x000fc800078e00ff */
[----:B------:R-:W-:Y:S01]  /*299f0*/  IMAD.HI.U32 R11, R11, 0x7f000001, R32 ;  /* 0x7f0000010b0b7827 */ /* 0x000fe200078e0020 */
[----:B------:R-:W-:Y:S02]  /*29a00*/  @P0 IADD3 R44, PT, PT, R44, -0x7f000001, RZ ;  /* 0x80ffffff2c2c0810 */ /* 0x000fe40007ffe0ff */
[----:B------:R-:W-:Y:S01]  /*29a10*/  @P1 IADD3 R10, PT, PT, R10, -0x7f000001, RZ ;  /* 0x80ffffff0a0a1810 */ /* 0x000fe20007ffe0ff */
[----:B------:R-:W4:Y:S04]  /*29a20*/  LDL R32, [R1+0x118] ;  /* 0x0001180001207983 */ /* 0x000f280000100800 */
[----:B------:R-:W4:Y:S01]  /*29a30*/  LDL R33, [R1+0x11c] ;  /* 0x00011c0001217983 */ /* 0x000f220000100800 */
[----:B------:R-:W-:Y:S02]  /*29a40*/  IMAD R43, R8, 0x7effffff, RZ ;  /* 0x7effffff082b7824 */ /* 0x000fe400078e02ff */
[----:B------:R-:W-:Y:S01]  /*29a50*/  IMAD.WIDE.U32 R30, R122, R30, RZ ;  /* 0x0000001e7a1e7225 */ /* 0x000fe200078e00ff */
[----:B------:R-:W-:Y:S01]  /*29a60*/  IADD3 R10, PT, PT, R44, R10, RZ ;  /* 0x0000000a2c0a7210 */ /* 0x000fe20007ffe0ff */
[----:B------:R-:W-:-:S02]  /*29a70*/  ISETP.GE.U32.AND P1, PT, R11, 0x7f000001, PT ;  /* 0x7f0000010b00780c */ /* 0x000fc40003f26070 */
[----:B------:R-:W-:Y:S01]  /*29a80*/  IMAD.HI.U32 R43, R43, 0x7f000001, R8 ;  /* 0x7f0000012b2b7827 */ /* 0x000fe200078e0008 */
[----:B------:R-:W-:Y:S01]  /*29a90*/  @P2 IADD3 R77, PT, PT, R77, -0x7f000001, RZ ;  /* 0x80ffffff4d4d2810 */ /* 0x000fe20007ffe0ff */
[----:B------:R-:W4:Y:S01]  /*29aa0*/  LDL.64 R8, [R1+0x100] ;  /* 0x0001000001087983 */ /* 0x000f220000100a00 */
[----:B------:R-:W-:-:S03]  /*29ab0*/  ISETP.GE.U32.AND P0, PT, R10, 0x7f000001, PT ;  /* 0x7f0000010a00780c */ /* 0x000fc60003f06070 */
[----:B------:R-:W4:Y:S04]  /*29ac0*/  LDL.LU R3, [R1+0x2bc] ;  /* 0x0002bc0001037983 */ /* 0x000f280000300800 */
[----:B------:R-:W4:Y:S04]  /*29ad0*/  LDL.LU R124, [R1+0x2a8] ;  /* 0x0002a800017c7983 */ /* 0x000f280000300800 */
[----:B------:R-:W4:Y:S04]  /*29ae0*/  LDL.LU R122, [R1+0x2ac] ;  /* 0x0002ac00017a7983 */ /* 0x000f280000300800 */
[----:B------:R-:W4:Y:S01]  /*29af0*/  LDL.LU R4, [R1+0x2c0] ;  /* 0x0002c00001047983 */ /* 0x000f220000300800 */
[----:B------:R-:W-:-:S02]  /*29b00*/  @P1 IADD3 R11, PT, PT, R11, -0x7f000001, RZ ;  /* 0x80ffffff0b0b1810 */ /* 0x000fc40007ffe0ff */
[----:B------:R-:W-:-:S04]  /*29b10*/  @P0 IADD3 R10, PT, PT, R10, -0x7f000001, RZ ;  /* 0x80ffffff0a0a0810 */ /* 0x000fc80007ffe0ff */
[----:B------:R-:W-:Y:S01]  /*29b20*/  IADD3 R10, PT, PT, R10, R11, RZ ;  /* 0x0000000b0a0a7210 */ /* 0x000fe20007ffe0ff */
[----:B------:R-:W-:-:S04]  /*29b30*/  ISETP.GE.U32.AND P1, PT, R43, 0x7f000001, PT ;  /* 0x7f0000012b00780c */ /* 0x000fc80003f26070 */
[----:B------:R-:W-:Y:S01]  /*29b40*/  ISETP.GE.U32.AND P0, PT, R10, 0x7f000001, PT ;  /* 0x7f0000010a00780c */ /* 0x000fe20003f06070 */
[----:B------:R-:W-:-:S08]  /*29b50*/  IMAD R11, R30, 0x7effffff, RZ ;  /* 0x7effffff1e0b7824 */ /* 0x000fd000078e02ff */
[----:B------:R-:W-:-:S04]  /*29b60*/  @P1 IADD3 R43, PT, PT, R43, -0x7f000001, RZ ;  /* 0x80ffffff2b2b1810 */ /* 0x000fc80007ffe0ff */
[----:B------:R-:W-:Y:S01]  /*29b70*/  @P0 IADD3 R10, PT, PT, R10, -0x7f000001, RZ ;  /* 0x80ffffff0a0a0810 */ /* 0x000fe20007ffe0ff */
[----:B------:R-:W-:-:S03]  /*29b80*/  IMAD.HI.U32 R11, R11, 0x7f000001, R30 ;  /* 0x7f0000010b0b7827 */ /* 0x000fc600078e001e */
[----:B------:R-:W-:Y:S02]  /*29b90*/  IADD3 R10, PT, PT, R10, R43, RZ ;  /* 0x0000002b0a0a7210 */ /* 0x000fe40007ffe0ff */
[----:B------:R-:W-:-:S03]  /*29ba0*/  ISETP.GE.U32.AND P1, PT, R11, 0x7f000001, PT ;  /* 0x7f0000010b00780c */ /* 0x000fc60003f26070 */
[----:B------:R-:W-:Y:S01]  /*29bb0*/  ISETP.GE.U32.AND P0, PT, R10, 0x7f000001, PT ;  /* 0x7f0000010a00780c */ /* 0x000fe20003f06070 */
[----:B------:R-:W-:-:S09]  /*29bc0*/  IMAD R30, R206, 0x7effffff, RZ ;  /* 0x7effffffce1e7824 */ /* 0x000fd200078e02ff */
[----:B------:R-:W-:-:S03]  /*29bd0*/  @P1 IADD3 R11, PT, PT, R11, -0x7f000001, RZ ;  /* 0x80ffffff0b0b1810 */ /* 0x000fc60007ffe0ff */
[----:B------:R-:W-:Y:S01]  /*29be0*/  @P0 IADD3 R10, PT, PT, R10, -0x7f000001, RZ ;  /* 0x80ffffff0a0a0810 */ /* 0x000fe20007ffe0ff */
[----:B------:R-:W-:-:S03]  /*29bf0*/  IMAD.HI.U32 R30, R30, 0x7f000001, R206 ;  /* 0x7f0000011e1e7827 */ /* 0x000fc600078e00ce */
[----:B------:R-:W-:Y:S02]  /*29c00*/  IADD3 R31, PT, PT, R10, R11, RZ ;  /* 0x0000000b0a1f7210 */ /* 0x000fe40007ffe0ff */
[----:B------:R-:W-:-:S03]  /*29c10*/  ISETP.GE.U32.AND P1, PT, R30, 0x7f000001, PT ;  /* 0x7f0000011e00780c */ /* 0x000fc60003f26070 */
[----:B------:R-:W-:Y:S01]  /*29c20*/  ISETP.GE.U32.AND P0, PT, R31, 0x7f000001, PT ;  /* 0x7f0000011f00780c */ /* 0x000fe20003f06070 */
[----:B------:R-:W-:Y:S02]  /*29c30*/  IMAD.WIDE.U32 R10, R126, R7, RZ ;  /* 0x000000077e0a7225 */ /* 0x000fe400078e00ff */
[----:B------:R-:W4:Y:S02]  /*29c40*/  LDL.LU R126, [R1+0x2a4] ;  /* 0x0002a400017e7983 */ /* 0x000f240000300800 */
[----:B------:R-:W-:-:S05]  /*29c50*/  IMAD R7, R10, 0x7effffff, RZ ;  /* 0x7effffff0a077824 */ /* 0x000fca00078e02ff */
[----:B------:R-:W-:-:S03]  /*29c60*/  @P1 IADD3 R30, PT, PT, R30, -0x7f000001, RZ ;  /* 0x80ffffff1e1e1810 */ /* 0x000fc60007ffe0ff */
[----:B------:R-:W-:Y:S01]  /*29c70*/  @P0 IADD3 R31, PT, PT, R31, -0x7f000001, RZ ;  /* 0x80ffffff1f1f0810 */ /* 0x000fe20007ffe0ff */
[----:B------:R-:W-:-:S03]  /*29c80*/  IMAD.HI.U32 R7, R7, 0x7f000001, R10 ;  /* 0x7f00000107077827 */ /* 0x000fc600078e000a */
[----:B------:R-:W-:Y:S02]  /*29c90*/  IADD3 R30, PT, PT, R31, R30, RZ ;  /* 0x0000001e1f1e7210 */ /* 0x000fe40007ffe0ff */
[----:B------:R-:W-:-:S03]  /*29ca0*/  ISETP.GE.U32.AND P1, PT, R7, 0x7f000001, PT ;  /* 0x7f0000010700780c */ /* 0x000fc60003f26070 */
[----:B------:R-:W-:Y:S01]  /*29cb0*/  ISETP.GE.U32.AND P0, PT, R30, 0x7f000001, PT ;  /* 0x7f0000011e00780c */ /* 0x000fe20003f06070 */
[----:B------:R-:W-:-:S04]  /*29cc0*/  IMAD.WIDE.U32 R10, R75, R205, RZ ;  /* 0x000000cd4b0a7225 */ /* 0x000fc800078e00ff */
        /* <DEDUP_REMOVED lines=8> */
[----:B------:R-:W-:-:S04]  /*29d50*/  IMAD.WIDE.U32 R6, R228, R6, RZ ;  /* 0x00000006e4067225 */ /* 0x000fc800078e00ff */
[----:B------:R-:W-:Y:S01]  /*29d60*/  IMAD R43, R10, 0x7effffff, RZ ;  /* 0x7effffff0a2b7824 */ /* 0x000fe200078e02ff */
[----:B------:R-:W4:Y:S01]  /*29d70*/  LDL.LU R138, [R1+0x2a0] ;  /* 0x0002a000018a7983 */ /* 0x000f220000300800 */
[----:B------:R-:W-:Y:S01]  /*29d80*/  IMAD R44, R6, 0x7effffff, RZ ;  /* 0x7effffff062c7824 */ /* 0x000fe200078e02ff */
[----:B------:R-:W-:Y:S02]  /*29d90*/  @P1 IADD3 R31, PT, PT, R31, -0x7f000001, RZ ;  /* 0x80ffffff1f1f1810 */ /* 0x000fe40007ffe0ff */
[----:B------:R-:W-:Y:S01]  /*29da0*/  @P0 IADD3 R30, PT, PT, R30, -0x7f000001, RZ ;  /* 0x80ffffff1e1e0810 */ /* 0x000fe20007ffe0ff */
[----:B------:R-:W-:-:S04]  /*29db0*/  IMAD.HI.U32 R43, R43, 0x7f000001, R10 ;  /* 0x7f0000012b2b7827 */ /* 0x000fc800078e000a */
[----:B------:R-:W-:Y:S01]  /*29dc0*/  IMAD.HI.U32 R44, R44, 0x7f000001, R6 ;  /* 0x7f0000012c2c7827 */ /* 0x000fe200078e0006 */
[----:B------:R-:W-:Y:S01]  /*29dd0*/  IADD3 R30, PT, PT, R30, R31, RZ ;  /* 0x0000001f1e1e7210 */ /* 0x000fe20007ffe0ff */
[----:B------:R-:W-:-:S03]  /*29de0*/  ISETP.GE.U32.AND P1, PT, R43, 0x7f000001, PT ;  /* 0x7f0000012b00780c */ /* 0x000fc60003f26070 */
[----:B------:R-:W-:Y:S01]  /*29df0*/  ISETP.GE.U32.AND P3, PT, R44, 0x7f000001, PT ;  /* 0x7f0000012c00780c */ /* 0x000fe20003f66070 */
[----:B------:R-:W-:Y:S01]  /*29e00*/  ISETP.GE.U32.AND P0, PT, R30, 0x7f000001, PT ;  /* 0x7f0000011e00780c */ /* 0x000fe20003f06070 */
[----:B------:R-:W-:-:S04]  /*29e10*/  IMAD.WIDE.U32 R6, R210, R211, RZ ;  /* 0x000000d3d2067225 */ /* 0x000fc800078e00ff */
[----:B------:R-:W-:-:S04]  /*29e20*/  IMAD.WIDE.U32 R10, R227, R18, RZ ;  /* 0x00000012e30a7225 */ /* 0x000fc800078e00ff */
[----:B------:R-:W-:Y:S01]  /*29e30*/  IMAD R31, R6, 0x7effffff, RZ ;  /* 0x7effffff061f7824 */ /* 0x000fe200078e02ff */
[----:B------:R-:W4:Y:S01]  /*29e40*/  LDL.LU R210, [R1+0x1c8] ;  /* 0x0001c80001d27983 */ /* 0x000f220000300800 */
[----:B------:R-:W-:Y:S01]  /*29e50*/  IMAD R18, R10, 0x7effffff, RZ ;  /* 0x7effffff0a127824 */ /* 0x000fe200078e02ff */
[----:B------:R-:W-:Y:S02]  /*29e60*/  @P1 IADD3 R43, PT, PT, R43, -0x7f000001, RZ ;  /* 0x80ffffff2b2b1810 */ /* 0x000fe40007ffe0ff */
[----:B------:R-:W-:Y:S02]  /*29e70*/  @P3 IADD3 R44, PT, PT, R44, -0x7f000001, RZ ;  /* 0x80ffffff2c2c3810 */ /* 0x000fe40007ffe0ff */
[----:B------:R-:W-:Y:S01]  /*29e80*/  @P0 IADD3 R30, PT, PT, R30, -0x7f000001, RZ ;  /* 0x80ffffff1e1e0810 */ /* 0x000fe20007ffe0ff */
[----:B------:R-:W-:-:S04]  /*29e90*/  IMAD.HI.U32 R31, R31, 0x7f000001, R6 ;  /* 0x7f0000011f1f7827 */ /* 0x000fc800078e0006 */
[----:B------:R-:W-:Y:S01]  /*29ea0*/  IMAD.HI.U32 R10, R18, 0x7f000001, R10 ;  /* 0x7f000001120a7827 */ /* 0x000fe200078e000a */
[----:B------:R-:W-:Y:S02]  /*29eb0*/  IADD3 R44, PT, PT, R77, R44, RZ ;  /* 0x0000002c4d2c7210 */ /* 0x000fe40007ffe0ff */
[----:B------:R-:W-:Y:S01]  /*29ec0*/  IADD3 R30, PT, PT, R30, R43, RZ ;  /* 0x0000002b1e1e7210 */ /* 0x000fe20007ffe0ff */
[----:B------:R-:W-:Y:S01]  /*29ed0*/  ISETP.GE.U32.AND P1, PT, R31, 0x7f000001, PT ;  /* 0x7f0000011f00780c */ /* 0x000fe20003f26070 */
[----:B------:R-:W-:Y:S01]  /*29ee0*/  ISETP.GE.U32.AND P3, PT, R10, 0x7f000001, PT ;  /* 0x7f0000010a00780c */ /* 0x000fe20003f66070 */
[----:B------:R-:W-:Y:S02]  /*29ef0*/  ISETP.GE.U32.AND P2, PT, R44, 0x7f000001, PT ;  /* 0x7f0000012c00780c */ /* 0x000fe40003f46070 */
[----:B------:R-:W-:Y:S01]  /*29f00*/  ISETP.GE.U32.AND P0, PT, R30, 0x7f000001, PT ;  /* 0x7f0000011e00780c */ /* 0x000fe20003f06070 */
[----:B------:R-:W-:-:S04]  /*29f10*/  IMAD.WIDE.U32 R6, R225, R19, RZ ;  /* 0x00000013e1067225 */ /* 0x000fc800078e00ff */
[----:B------:R-:W-:-:S04]  /*29f20*/  IMAD R11, R6, 0x7effffff, RZ ;  /* 0x7effffff060b7824 */ /* 0x000fc800078e02ff */
[----:B------:R-:W-:Y:S02]  /*29f30*/  @P1 IADD3 R31, PT, PT, R31, -0x7f000001, RZ ;  /* 0x80ffffff1f1f1810 */ /* 0x000fe40007ffe0ff */
[----:B------:R-:W-:Y:S02]  /*29f40*/  @P3 IADD3 R10, PT, PT, R10, -0x7f000001, RZ ;  /* 0x80ffffff0a0a3810 */ /* 0x000fe40007ffe0ff */
[----:B------:R-:W-:Y:S02]  /*29f50*/  @P2 IADD3 R44, PT, PT, R44, -0x7f000001, RZ ;  /* 0x80ffffff2c2c2810 */ /* 0x000fe40007ffe0ff */
[----:B------:R-:W-:Y:S01]  /*29f60*/  @P0 IADD3 R30, PT, PT, R30, -0x7f000001, RZ ;  /* 0x80ffffff1e1e0810 */ /* 0x000fe20007ffe0ff */
[----:B------:R-:W-:Y:S01]  /*29f70*/  IMAD.HI.U32 R11, R11, 0x7f000001, R6 ;  /* 0x7f0000010b0b7827 */ /* 0x000fe200078e0006 */
[----:B------:R-:W-:Y:S02]  /*29f80*/  IADD3 R10, PT, PT, R44, R10, RZ ;  /* 0x0000000a2c0a7210 */ /* 0x000fe40007ffe0ff */
[----:B------:R-:W-:-:S02]  /*29f90*/  IADD3 R30, PT, PT, R30, R31, RZ ;  /* 0x0000001f1e1e7210 */ /* 0x000fc40007ffe0ff */
[----:B------:R-:W-:Y:S01]  /*29fa0*/  ISETP.GE.U32.AND P2, PT, R11, 0x7f000001, PT ;  /* 0x7f0000010b00780c */ /* 0x000fe20003f46070 */
[----:B------:R-:W-:Y:S02]  /*29fb0*/  ISETP.GE.U32.AND P1, PT, R10, 0x7f000001, PT ;  /* 0x7f0000010a00780c */ /* 0x000fe40003f26070 */
[----:B------:R-:W-:Y:S01]  /*29fc0*/  ISETP.GE.U32.AND P0, PT, R30, 0x7f000001, PT ;  /* 0x7f0000011e00780c */ /* 0x000fe20003f06070 */
[----:B------:R-:W-:-:S04]  /*29fd0*/  IMAD.WIDE.U32 R6, R222, R20, RZ ;  /* 0x00000014de067225 */ /* 0x000fc800078e00ff */
[----:B------:R-:W-:-:S05]  /*29fe0*/  IMAD R19, R6, 0x7effffff, RZ ;  /* 0x7effffff06137824 */ /* 0x000fca00078e02ff */
[----:B------:R-:W-:Y:S02]  /*29ff0*/  @P2 IADD3 R11, PT, PT, R11, -0x7f000001, RZ ;  /* 0x80ffffff0b0b2810 */ /* 0x000fe40007ffe0ff */
[----:B------:R-:W-:Y:S02]  /*2a000*/  @P1 IADD3 R10, PT, PT, R10, -0x7f000001, RZ ;  /* 0x80ffffff0a0a1810 */ /* 0x000fe40007ffe0ff */
[----:B------:R-:W-:Y:S01]  /*2a010*/  @P0 IADD3 R30, PT, PT, R30, -0x7f000001, RZ ;  /* 0x80ffffff1e1e0810 */ /* 0x000fe20007ffe0ff */
[----:B------:R-:W-:Y:S01]  /*2a020*/  IMAD.HI.U32 R18, R19, 0x7f000001, R6 ;  /* 0x7f00000113127827 */ /* 0x000fe200078e0006 */
[----:B------:R-:W-:-:S03]  /*2a030*/  IADD3 R19, PT, PT, R10, R11, RZ ;  /* 0x0000000b0a137210 */ /* 0x000fc60007ffe0ff */
[----:B------:R-:W-:Y:S01]  /*2a040*/  ISETP.GE.U32.AND P2, PT, R30, UR6, PT ;  /* 0x000000061e007c0c */ /* 0x000fe2000bf46070 */
[----:B------:R-:W-:Y:S01]  /*2a050*/  ISETP.GE.U32.AND P1, PT, R18, 0x7f000001, PT ;  /* 0x7f0000011200780c */ /* 0x000fe20003f26070 */
[----:B------:R-:W-:Y:S01]  /*2a060*/  IADD3 R11, PT, PT, R30, -UR6, RZ ;  /* 0x800000061e0b7c10 */ /* 0x000fe2000fffe0ff */
[----:B------:R-:W-:Y:S01]  /*2a070*/  ISETP.GE.U32.AND P0, PT, R19, 0x7f000001, PT ;  /* 0x7f0000011300780c */ /* 0x000fe20003f06070 */
[----:B------:R-:W-:-:S09]  /*2a080*/  IMAD.WIDE.U32 R6, R221, R21, RZ ;  /* 0x00000015dd067225 */ /* 0x000fd200078e00ff */
[----:B------:R-:W-:Y:S02]  /*2a090*/  @!P2 IADD3 R11, PT, PT, R11, 0x7f000001, RZ ;  /* 0x7f0000010b0ba810 */ /* 0x000fe40007ffe0ff */
[----:B------:R-:W-:Y:S02]  /*2a0a0*/  @P1 IADD3 R18, PT, PT, R18, -0x7f000001, RZ ;  /* 0x80ffffff12121810 */ /* 0x000fe40007ffe0ff */
[----:B------:R-:W-:Y:S01]  /*2a0b0*/  @P0 IADD3 R19, PT, PT, R19, -0x7f000001, RZ ;  /* 0x80ffffff13130810 */ /* 0x000fe20007ffe0ff */
[----:B------:R-:W-:-:S04]  /*2a0c0*/  IMAD.WIDE.U32 R10, R26, R11, RZ ;  /* 0x0000000b1a0a7225 */ /* 0x000fc800078e00ff */
[----:B------:R-:W-:Y:S02]  /*2a0d0*/  IMAD R31, R6, 0x7effffff, RZ ;  /* 0x7effffff061f7824 */ /* 0x000fe400078e02ff */
[----:B------:R-:W-:Y:S01]  /*2a0e0*/  IMAD R21, R10, 0x7effffff, RZ ;  /* 0x7effffff0a157824 */ /* 0x000fe200078e02ff */
[----:B------:R-:W-:Y:S01]  /*2a0f0*/  IADD3 R30, PT, PT, R19, R18, RZ ;  /* 0x00000012131e7210 */ /* 0x000fe20007ffe0ff */
[----:B------:R-:W-:-:S04]  /*2a100*/  IMAD.HI.U32 R20, R31, 0x7f000001, R6 ;  /* 0x7f0000011f147827 */ /* 0x000fc800078e0006 */
[----:B------:R-:W-:Y:S01]  /*2a110*/  IMAD.HI.U32 R18, R21, 0x7f000001, R10 ;  /* 0x7f00000115127827 */ /* 0x000fe200078e000a */
[----:B------:R-:W-:Y:S01]  /*2a120*/  ISETP.GE.U32.AND P1, PT, R30, 0x7f000001, PT ;  /* 0x7f0000011e00780c */ /* 0x000fe20003f26070 */
[----:B------:R-:W-:-:S03]  /*2a130*/  ISETP.GE.U32.AND P2, PT, R20, 0x7f000001, PT ;  /* 0x7f0000011400780c */ /* 0x000fc60003f46070 */
[----:B------:R-:W-:Y:S01]  /*2a140*/  ISETP.GE.U32.AND P0, PT, R18, 0x7f000001, PT ;  /* 0x7f0000011200780c */ /* 0x000fe20003f06070 */
[----:B------:R-:W-:-:S04]  /*2a150*/  IMAD.WIDE.U32 R6, R220, R22, RZ ;  /* 0x00000016dc067225 */ /* 0x000fc800078e00ff */
[----:B------:R-:W-:-:S04]  /*2a160*/  IMAD R19, R6, 0x7effffff, RZ ;  /* 0x7effffff06137824 */ /* 0x000fc800078e02ff */
[----:B------:R-:W-:Y:S02]  /*2a170*/  @P1 IADD3 R30, PT, PT, R30, -0x7f000001, RZ ;  /* 0x80ffffff1e1e1810 */ /* 0x000fe40007ffe0ff */
[----:B------:R-:W-:Y:S02]  /*2a180*/  @P2 IADD3 R20, PT, PT, R20, -0x7f000001, RZ ;  /* 0x80ffffff14142810 */ /* 0x000fe40007ffe0ff */
[----:B------:R-:W-:Y:S01]  /*2a190*/  @P0 IADD3 R18, PT, PT, R18, -0x7f000001, RZ ;  /* 0x80ffffff12120810 */ /* 0x000fe20007ffe0ff */
[----:B------:R-:W-:Y:S01]  /*2a1a0*/  IMAD.HI.U32 R19, R19, 0x7f000001, R6 ;  /* 0x7f00000113137827 */ /* 0x000fe200078e0006 */
[----:B------:R-:W-:-:S03]  /*2a1b0*/  IADD3 R20, PT, PT, R30, R20, RZ ;  /* 0x000000141e147210 */ /* 0x000fc60007ffe0ff */
[----:B---3--:R-:W-:Y:S01]  /*2a1c0*/  IMAD.WIDE.U32 R6, R34, R18, RZ ;  /* 0x0000001222067225 */ /* 0x008fe200078e00ff */
[----:B------:R-:W-:-:S03]  /*2a1d0*/  ISETP.GE.U32.AND P1, PT, R19, 0x7f000001, PT ;  /* 0x7f0000011300780c */ /* 0x000fc60003f26070 */
[----:B------:R-:W-:Y:S01]  /*2a1e0*/  IMAD R31, R6, 0x7effffff, RZ ;  /* 0x7effffff061f7824 */ /* 0x000fe200078e02ff */
[----:B------:R-:W-:Y:S01]  /*2a1f0*/  ISETP.GE.U32.AND P0, PT, R20, 0x7f000001, PT ;  /* 0x7f0000011400780c */ /* 0x000fe20003f06070 */
[----:B--2---:R-:W-:-:S04]  /*2a200*/  IMAD.WIDE.U32 R10, R42, R18, RZ ;  /* 0x000000122a0a7225 */ /* 0x004fc800078e00ff */
[----:B------:R-:W-:-:S04]  /*2a210*/  IMAD.HI.U32 R22, R31, 0x7f000001, R6 ;  /* 0x7f0000011f167827 */ /* 0x000fc800078e0006 */
[----:B------:R-:W-:-:S04]  /*2a220*/  IMAD.WIDE.U32 R6, R14, R18, RZ ;  /* 0x000000120e067225 */ /* 0x000fc800078e00ff */
[----:B----4-:R-:W-:-:S04]  /*2a230*/  IMAD.WIDE.U32 R14, R15, R18, RZ ;  /* 0x000000120f0e7225 */ /* 0x010fc800078e00ff */
[----:B------:R-:W-:Y:S02]  /*2a240*/  IMAD R21, R10, 0x7effffff, RZ ;  /* 0x7effffff0a157824 */ /* 0x000fe400078e02ff */
[----:B------:R-:W-:Y:S02]  /*2a250*/  IMAD R31, R6, 0x7effffff, RZ ;  /* 0x7effffff061f7824 */ /* 0x000fe400078e02ff */
[----:B------:R-:W-:Y:S02]  /*2a260*/  IMAD R47, R14, 0x7effffff, RZ ;  /* 0x7effffff0e2f7824 */ /* 0x000fe400078e02ff */
[----:B------:R-:W-:-:S04]  /*2a270*/  IMAD.HI.U32 R21, R21, 0x7f000001, R10 ;  /* 0x7f00000115157827 */ /* 0x000fc800078e000a */
[----:B------:R-:W-:-:S04]  /*2a280*/  IMAD.HI.U32 R31, R31, 0x7f000001, R6 ;  /* 0x7f0000011f1f7827 */ /* 0x000fc800078e0006 */
[----:B------:R-:W-:Y:S01]  /*2a290*/  IMAD.HI.U32 R30, R47, 0x7f000001, R14 ;  /* 0x7f0000012f1e7827 */ /* 0x000fe200078e000e */
[----:B------:R-:W-:Y:S02]  /*2a2a0*/  @P0 IADD3 R20, PT, PT, R20, -0x7f000001, RZ ;  /* 0x80ffffff14140810 */ /* 0x000fe40007ffe0ff */
[----:B------:R-:W-:Y:S01]  /*2a2b0*/  @P1 IADD3 R19, PT, PT, R19, -0x7f000001, RZ ;  /* 0x80ffffff13131810 */ /* 0x000fe20007ffe0ff */
[----:B------:R-:W-:Y:S01]  /*2a2c0*/  ISETP.GE.U32.AND P0, PT, R21, 0x7f000001, PT ;  /* 0x7f0000011500780c */ /* 0x000fe20003f06070 */
[----:B------:R-:W-:Y:S01]  /*2a2d0*/  IMAD.WIDE.U32 R10, R219, R40, RZ ;  /* 0x00000028db0a7225 */ /* 0x000fe200078e00ff */
[----:B------:R-:W-:Y:S01]  /*2a2e0*/  ISETP.GE.U32.AND P1, PT, R22, 0x7f000001, PT ;  /* 0x7f0000011600780c */ /* 0x000fe20003f26070 */
[----:B------:R-:W-:Y:S01]  /*2a2f0*/  ISETP.GE.U32.AND P2, PT, R31, 0x7f000001, PT ;  /* 0x7f0000011f00780c */ /* 0x000fe20003f46070 */
[----:B------:R-:W-:Y:S01]  /*2a300*/  ISETP.GE.U32.AND P3, PT, R30, 0x7f000001, PT ;  /* 0x7f0000011e00780c */ /* 0x000fe20003f66070 */
[----:B------:R-:W-:Y:S01]  /*2a310*/  IMAD R43, R10, 0x7effffff, RZ ;  /* 0x7effffff0a2b7824 */ /* 0x000fe200078e02ff */
[----:B------:R-:W-:-:S03]  /*2a320*/  IADD3 R34, PT, PT, R20, R19, RZ ;  /* 0x0000001314227210 */ /* 0x000fc60007ffe0ff */
[----:B------:R-:W-:Y:S02]  /*2a330*/  IMAD.HI.U32 R11, R43, 0x7f000001, R10 ;  /* 0x7f0000012b0b7827 */ /* 0x000fe400078e000a */
[----:B------:R-:W-:Y:S02]  /*2a340*/  ISETP.GE.U32.AND P4, PT, R34, 0x7f000001, PT ;  /* 0x7f0000012200780c */ /* 0x000fe40003f86070 */
[----:B------:R-:W-:Y:S01]  /*2a350*/  @P0 IADD3 R21, PT, PT, R21, -0x7f000001, RZ ;  /* 0x80ffffff15150810 */ /* 0x000fe20007ffe0ff */
[----:B------:R-:W-:Y:S01]  /*2a360*/  ISETP.GE.U32.AND P5, PT, R11, 0x7f000001, PT ;  /* 0x7f0000010b00780c */ /* 0x000fe20003fa6070 */
[----:B------:R-:W-:Y:S02]  /*2a370*/  @P1 IADD3 R22, PT, PT, R22, -0x7f000001, RZ ;  /* 0x80ffffff16161810 */ /* 0x000fe40007ffe0ff */
[----:B------:R-:W-:Y:S02]  /*2a380*/  @P2 IADD3 R31, PT, PT, R31, -0x7f000001, RZ ;  /* 0x80ffffff1f1f2810 */ /* 0x000fe40007ffe0ff */
[----:B------:R-:W-:-:S02]  /*2a390*/  @P3 IADD3 R30, PT, PT, R30, -0x7f000001, RZ ;  /* 0x80ffffff1e1e3810 */ /* 0x000fc40007ffe0ff */
[----:B------:R-:W-:Y:S02]  /*2a3a0*/  IADD3 R14, PT, PT, R21, R35, RZ ;  /* 0x00000023150e7210 */ /* 0x000fe40007ffe0ff */
[----:B------:R-:W-:Y:S02]  /*2a3b0*/  IADD3 R18, PT, PT, R22, R24, RZ ;  /* 0x0000001816127210 */ /* 0x000fe40007ffe0ff */
[----:B------:R-:W-:Y:S02]  /*2a3c0*/  IADD3 R32, PT, PT, R31, R32, RZ ;  /* 0x000000201f207210 */ /* 0x000fe40007ffe0ff */
[----:B------:R-:W-:Y:S01]  /*2a3d0*/  IADD3 R20, PT, PT, R30, R33, RZ ;  /* 0x000000211e147210 */ /* 0x000fe20007ffe0ff */
[----:B------:R-:W-:Y:S01]  /*2a3e0*/  ISETP.GE.U32.AND P0, PT, R14, 0x7f000001, PT ;  /* 0x7f0000010e00780c */ /* 0x000fe20003f06070 */
[----:B------:R-:W-:Y:S01]  /*2a3f0*/  IMAD.WIDE.U32 R6, R218, R140, RZ ;  /* 0x0000008cda067225 */ /* 0x000fe200078e00ff */
[----:B------:R-:W-:Y:S01]  /*2a400*/  ISETP.GE.U32.AND P1, PT, R18, 0x7f000001, PT ;  /* 0x7f0000011200780c */ /* 0x000fe20003f26070 */
[----:B------:R-:W-:Y:S01]  /*2a410*/  ISETP.GE.U32.AND P2, PT, R32, 0x7f000001, PT ;  /* 0x7f0000012000780c */ /* 0x000fe20003f46070 */
[----:B------:R-:W-:Y:S01]  /*2a420*/  ISETP.GE.U32.AND P3, PT, R20, 0x7f000001, PT ;  /* 0x7f0000011400780c */ /* 0x000fe20003f66070 */
[----:B------:R-:W-:-:S02]  /*2a430*/  @P5 IADD3 R11, PT, PT, R11, -0x7f000001, RZ ;  /* 0x80ffffff0b0b5810 */ /* 0x000fc40007ffe0ff */
[----:B------:R-:W-:Y:S01]  /*2a440*/  @P4 IADD3 R34, PT, PT, R34, -0x7f000001, RZ ;  /* 0x80ffffff22224810 */ /* 0x000fe20007ffe0ff */
[----:B------:R-:W-:Y:S01]  /*2a450*/  IMAD R15, R6, 0x7effffff, RZ ;  /* 0x7effffff060f7824 */ /* 0x000fe200078e02ff */
[----:B------:R0:W-:Y:S03]  /*2a460*/  STL [R1+0x110], R14 ;  /* 0x0001100e01007387 */ /* 0x0001e60000100800 */
[----:B------:R-:W-:Y:S01]  /*2a470*/  IMAD.HI.U32 R10, R15, 0x7f000001, R6 ;  /* 0x7f0000010f0a7827 */ /* 0x000fe200078e0006 */
[----:B------:R-:W-:Y:S01]  /*2a480*/  IADD3 R11, PT, PT, R34, R11, RZ ;  /* 0x0000000b220b7210 */ /* 0x000fe20007ffe0ff */
[----:B------:R1:W-:Y:S04]  /*2a490*/  STL [R1+0x114], R18 ;  /* 0x0001141201007387 */ /* 0x0003e80000100800 */
[----:B------:R2:W-:Y:S04]  /*2a4a0*/  STL [R1+0x118], R32 ;  /* 0x0001182001007387 */ /* 0x0005e80000100800 */
[----:B------:R3:W-:Y:S01]  /*2a4b0*/  STL [R1+0x11c], R20 ;  /* 0x00011c1401007387 */ /* 0x0007e20000100800 */
[----:B------:R-:W-:Y:S01]  /*2a4c0*/  ISETP.GE.U32.AND P5, PT, R10, 0x7f000001, PT ;  /* 0x7f0000010a00780c */ /* 0x000fe20003fa6070 */
[----:B------:R-:W-:Y:S01]  /*2a4d0*/  ISETP.GE.U32.AND P4, PT, R11, 0x7f000001, PT ;  /* 0x7f0000010b00780c */ /* 0x000fe20003f86070 */
[----:B0-----:R-:W-:-:S02]  /*2a4e0*/  @P0 IADD3 R14, PT, PT, R14, -0x7f000001, RZ ;  /* 0x80ffffff0e0e0810 */ /* 0x001fc40007ffe0ff */
[----:B-1----:R-:W-:Y:S02]  /*2a4f0*/  @P1 IADD3 R18, PT, PT, R18, -0x7f000001, RZ ;  /* 0x80ffffff12121810 */ /* 0x002fe40007ffe0ff */
[----:B--2---:R-:W-:Y:S02]  /*2a500*/  @P2 IADD3 R32, PT, PT, R32, -0x7f000001, RZ ;  /* 0x80ffffff20202810 */ /* 0x004fe40007ffe0ff */
[----:B---3--:R-:W-:Y:S01]  /*2a510*/  @P3 IADD3 R20, PT, PT, R20, -0x7f000001, RZ ;  /* 0x80ffffff14143810 */ /* 0x008fe20007ffe0ff */
[----:B------:R0:W-:Y:S04]  /*2a520*/  STL [R1+0x110], R14 ;  /* 0x0001100e01007387 */ /* 0x0001e80000100800 */
[----:B------:R1:W-:Y:S04]  /*2a530*/  STL [R1+0x114], R18 ;  /* 0x0001141201007387 */ /* 0x0003e80000100800 */
[----:B------:R-:W-:Y:S04]  /*2a540*/  STL [R1+0x118], R32 ;  /* 0x0001182001007387 */ /* 0x000fe80000100800 */
[----:B------:R2:W-:Y:S04]  /*2a550*/  STL [R1+0x11c], R20 ;  /* 0x00011c1401007387 */ /* 0x0005e80000100800 */
[----:B------:R-:W3:Y:S01]  /*2a560*/  LD.E R22, desc[UR8][R8.64+0x8b0] ;  /* 0x0008b00808167980 */ /* 0x000ee2000c101900 */
[----:B------:R-:W-:Y:S01]  /*2a570*/  IMAD.WIDE.U32 R6, R216, R141, RZ ;  /* 0x0000008dd8067225 */ /* 0x000fe200078e00ff */
[----:B------:R-:W-:-:S02]  /*2a580*/  @P5 IADD3 R10, PT, PT, R10, -0x7f000001, RZ ;  /* 0x80ffffff0a0a5810 */ /* 0x000fc40007ffe0ff */
[----:B------:R-:W-:Y:S01]  /*2a590*/  @P4 IADD3 R11, PT, PT, R11, -0x7f000001, RZ ;  /* 0x80ffffff0b0b4810 */ /* 0x000fe20007ffe0ff */
[----:B------:R-:W4:Y:S01]  /*2a5a0*/  LD.E R24, desc[UR8][R8.64+0x8b4] ;  /* 0x0008b40808187980 */ /* 0x000f22000c101900 */
[----:B------:R-:W-:-:S03]  /*2a5b0*/  IMAD R15, R6, 0x7effffff, RZ ;  /* 0x7effffff060f7824 */ /* 0x000fc600078e02ff */
[----:B0-----:R-:W4:Y:S04]  /*2a5c0*/  LD.E R14, desc[UR8][R8.64+0x8b8] ;  /* 0x0008b808080e7980 */ /* 0x001f28000c101900 */
[----:B------:R-:W4:Y:S01]  /*2a5d0*/  LDL R21, [R1+0x110] ;  /* 0x0001100001157983 */ /* 0x000f220000100800 */
[----:B------:R-:W-:Y:S01]  /*2a5e0*/  IADD3 R10, PT, PT, R11, R10, RZ ;  /* 0x0000000a0b0a7210 */ /* 0x000fe20007ffe0ff */
[----:B------:R-:W-:Y:S02]  /*2a5f0*/  IMAD.HI.U32 R19, R15, 0x7f000001, R6 ;  /* 0x7f0000010f137827 */ /* 0x000fe400078e0006 */
[----:B-1----:R-:W4:Y:S04]  /*2a600*/  LDL R18, [R1+0x114] ;  /* 0x0001140001127983 */ /* 0x002f280000100800 */
[----:B------:R0:W4:Y:S04]  /*2a610*/  LD.E R15, desc[UR8][R8.64+0x8bc] ;  /* 0x0008bc08080f7980 */ /* 0x000128000c101900 */
[----:B--2---:R-:W2:Y:S01]  /*2a620*/  LDL R20, [R1+0x11c] ;  /* 0x00011c0001147983 */ /* 0x004ea20000100800 */
        /* <DEDUP_REMOVED lines=8> */
[----:B------:R-:W-:Y:S01]  /*2a6b0*/  ISETP.GE.U32.AND P1, PT, R11, 0x7f000001, PT ;  /* 0x7f0000010b00780c */ /* 0x000fe20003f26070 */
[----:B------:R-:W2:Y:S02]  /*2a6c0*/  LDL R19, [R1+0x118] ;  /* 0x0001180001137983 */ /* 0x000ea40000100800 */
[----:B------:R-:W-:Y:S01]  /*2a6d0*/  ISETP.GE.U32.AND P0, PT, R10, 0x7f000001, PT ;  /* 0x7f0000010a00780c */ /* 0x000fe20003f06070 */
[----:B------:R-:W-:-:S04]  /*2a6e0*/  IMAD.WIDE.U32 R6, R214, R96, RZ ;  /* 0x00000060d6067225 */ /* 0x000fc800078e00ff */
[----:B0-----:R-:W-:-:S05]  /*2a6f0*/  IMAD R9, R6, 0x7effffff, RZ ;  /* 0x7effffff06097824 */ /* 0x001fca00078e02ff */
[----:B------:R-:W-:-:S03]  /*2a700*/  @P1 IADD3 R11, PT, PT, R11, -0x7f000001, RZ ;  /* 0x80ffffff0b0b1810 */ /* 0x000fc60007ffe0ff */
[----:B------:R-:W-:Y:S01]  /*2a710*/  @P0 IADD3 R10, PT, PT, R10, -0x7f000001, RZ ;  /* 0x80ffffff0a0a0810 */ /* 0x000fe20007ffe0ff */
[----:B------:R-:W-:Y:S02]  /*2a720*/  IMAD.HI.U32 R31, R9, 0x7f000001, R6 ;  /* 0x7f000001091f7827 */ /* 0x000fe400078e0006 */
[----:B------:R-:W2:Y:S01]  /*2a730*/  LDL.64 R6, [R1+0x100] ;  /* 0x0001000001067983 */ /* 0x000ea20000100a00 */
        /* <DEDUP_REMOVED lines=62> */
[----:B------:R-:W-:-:S03]  /*2ab20*/  @P1 IADD3 R33, PT, PT, R33, -0x7f000001, RZ ;  /* 0x80ffffff21211810 */ /* 0x000fc60007ffe0ff */
[----:B------:R-:W-:Y:S01]  /*2ab30*/  @P0 IADD3 R30, PT, PT, R30, -0x7f000001, RZ ;  /* 0x80ffffff1e1e0810 */ /* 0x000fe20007ffe0ff */
[----:B------:R-:W-:-:S04]  /*2ab40*/  IMAD.HI.U32 R35, R31, 0x7f000001, R8 ;  /* 0x7f0000011f237827 */ /* 0x000fc800078e0008 */
[----:B------:R-:W-:Y:S01]  /*2ab50*/  IMAD R9, R10, 0x7effffff, RZ ;  /* 0x7effffff0a097824 */ /* 0x000fe200078e02ff */
[----:B------:R-:W-:Y:S01]  /*2ab60*/  IADD3 R30, PT, PT, R30, R33, RZ ;  /* 0x000000211e1e7210 */ /* 0x000fe20007ffe0ff */
[----:B------:R-:W-:Y:S02]  /*2ab70*/  ISETP.GE.U32.AND P2, PT, R35, 0x7f000001, PT ;  /* 0x7f0000012300780c */ /* 0x000fe40003f46070 */
[----:B------:R-:W-:Y:S02]  /*2ab80*/  IMAD.HI.U32 R31, R9, 0x7f000001, R10 ;  /* 0x7f000001091f7827 */ /* 0x000fe400078e000a */
[----:B------:R-:W-:-:S03]  /*2ab90*/  ISETP.GE.U32.AND P1, PT, R30, 0x7f000001, PT ;  /* 0x7f0000011e00780c */ /* 0x000fc60003f26070 */
[----:B------:R-:W-:Y:S01]  /*2aba0*/  ISETP.GE.U32.AND P0, PT, R31, 0x7f000001, PT ;  /* 0x7f0000011f00780c */ /* 0x000fe20003f06070 */
[----:B------:R-:W-:-:S05]  /*2abb0*/  IMAD.WIDE.U32 R8, R130, R100, RZ ;  /* 0x0000006482087225 */ /* 0x000fca00078e00ff */
[----:B------:R-:W-:-:S04]  /*2abc0*/  @P2 IADD3 R35, PT, PT, R35, -0x7f000001, RZ ;  /* 0x80ffffff23232810 */ /* 0x000fc80007ffe0ff */
[----:B------:R-:W-:Y:S01]  /*2abd0*/  @P1 IADD3 R30, PT, PT, R30, -0x7f000001, RZ ;  /* 0x80ffffff1e1e1810 */ /* 0x000fe20007ffe0ff */
[----:B------:R-:W-:Y:S02]  /*2abe0*/  IMAD R11, R8, 0x7effffff, RZ ;  /* 0x7effffff080b7824 */ /* 0x000fe400078e02ff */
[----:B------:R-:W-:Y:S02]  /*2abf0*/  @P0 IADD3 R31, PT, PT, R31, -0x7f000001, RZ ;  /* 0x80ffffff1f1f0810 */ /* 0x000fe40007ffe0ff */
[----:B------:R-:W-:Y:S01]  /*2ac00*/  IADD3 R30, PT, PT, R30, R35, RZ ;  /* 0x000000231e1e7210 */ /* 0x000fe20007ffe0ff */
[----:B------:R-:W-:-:S04]  /*2ac10*/  IMAD.HI.U32 R43, R11, 0x7f000001, R8 ;  /* 0x7f0000010b2b7827 */ /* 0x000fc800078e0008 */
[----:B------:R-:W-:Y:S01]  /*2ac20*/  IMAD.WIDE.U32 R8, R0, R31, RZ ;  /* 0x0000001f00087225 */ /* 0x000fe200078e00ff */
[----:B------:R-:W-:-:S03]  /*2ac30*/  ISETP.GE.U32.AND P0, PT, R30, 0x7f000001, PT ;  /* 0x7f0000011e00780c */ /* 0x000fc60003f06070 */
[----:B------:R-:W-:Y:S01]  /*2ac40*/  IMAD R11, R8, 0x7effffff, RZ ;  /* 0x7effffff080b7824 */ /* 0x000fe200078e02ff */
[----:B------:R-:W-:-:S03]  /*2ac50*/  ISETP.GE.U32.AND P1, PT, R43, 0x7f000001, PT ;  /* 0x7f0000012b00780c */ /* 0x000fc60003f26070 */
[----:B------:R-:W-:-:S04]  /*2ac60*/  IMAD.HI.U32 R33, R11, 0x7f000001, R8 ;  /* 0x7f0000010b217827 */ /* 0x000fc800078e0008 */
[----:B------:R-:W-:Y:S02]  /*2ac70*/  IMAD.WIDE.U32 R92, R129, R92, RZ ;  /* 0x0000005c815c7225 */ /* 0x000fe400078e00ff */
[----:B------:R-:W-:Y:S01]  /*2ac80*/  @P0 IADD3 R30, PT, PT, R30, -0x7f000001, RZ ;  /* 0x80ffffff1e1e0810 */ /* 0x000fe20007ffe0ff */
[----:B------:R-:W-:-:S03]  /*2ac90*/  ISETP.GE.U32.AND P0, PT, R33, 0x7f000001, PT ;  /* 0x7f0000012100780c */ /* 0x000fc60003f06070 */
[----:B------:R-:W-:Y:S01]  /*2aca0*/  @P1 IADD3 R43, PT, PT, R43, -0x7f000001, RZ ;  /* 0x80ffffff2b2b1810 */ /* 0x000fe20007ffe0ff */
[----:B------:R-:W-:-:S04]  /*2acb0*/  IMAD R9, R92, 0x7effffff, RZ ;  /* 0x7effffff5c097824 */ /* 0x000fc800078e02ff */
[----:B------:R-:W-:Y:S01]  /*2acc0*/  IMAD.HI.U32 R93, R9, 0x7f000001, R92 ;  /* 0x7f000001095d7827 */ /* 0x000fe200078e005c */
[----:B------:R-:W-:-:S03]  /*2acd0*/  IADD3 R30, PT, PT, R30, R43, RZ ;  /* 0x0000002b1e1e7210 */ /* 0x000fc60007ffe0ff */
[----:B------:R-:W-:Y:S01]  /*2ace0*/  IMAD.WIDE.U32 R8, R128, R91, RZ ;  /* 0x0000005b80087225 */ /* 0x000fe200078e00ff */
[----:B------:R-:W2:Y:S01]  /*2acf0*/  LDL.LU R92, [R1+0x200] ;  /* 0x00020000015c7983 */ /* 0x000ea20000300800 */
[----:B------:R-:W-:Y:S01]  /*2ad00*/  ISETP.GE.U32.AND P2, PT, R93, 0x7f000001, PT ;  /* 0x7f0000015d00780c */ /* 0x000fe20003f46070 */
[----:B------:R-:W-:Y:S01]  /*2ad10*/  @P0 IADD3 R33, PT, PT, R33, -0x7f000001, RZ ;  /* 0x80ffffff21210810 */ /* 0x000fe20007ffe0ff */
[----:B------:R-:W-:Y:S01]  /*2ad20*/  ISETP.GE.U32.AND P1, PT, R30, 0x7f000001, PT ;  /* 0x7f0000011e00780c */ /* 0x000fe20003f26070 */
[----:B------:R-:W-:-:S03]  /*2ad30*/  IMAD R31, R8, 0x7effffff, RZ ;  /* 0x7effffff081f7824 */ /* 0x000fc600078e02ff */
[----:B---3--:R-:W-:-:S04]  /*2ad40*/  IMAD.WIDE.U32 R10, R22, R33, RZ ;  /* 0x00000021160a7225 */ /* 0x008fc800078e00ff */
[----:B------:R-:W-:-:S04]  /*2ad50*/  IMAD.HI.U32 R43, R31, 0x7f000001, R8 ;  /* 0x7f0000011f2b7827 */ /* 0x000fc800078e0008 */
[----:B------:R-:W-:-:S04]  /*2ad60*/  IMAD R9, R10, 0x7effffff, RZ ;  /* 0x7effffff0a097824 */ /* 0x000fc800078e02ff */
[----:B------:R-:W-:-:S04]  /*2ad70*/  IMAD.HI.U32 R22, R9, 0x7f000001, R10 ;  /* 0x7f00000109167827 */ /* 0x000fc800078e000a */
[-C--:B----4-:R-:W-:Y:S01]  /*2ad80*/  IMAD.WIDE.U32 R8, R24, R33.reuse, RZ ;  /* 0x0000002118087225 */ /* 0x090fe200078e00ff */
[----:B------:R-:W-:Y:S02]  /*2ad90*/  @P2 IADD3 R93, PT, PT, R93, -0x7f000001, RZ ;  /* 0x80ffffff5d5d2810 */ /* 0x000fe40007ffe0ff */
[----:B------:R-:W-:Y:S01]  /*2ada0*/  @P1 IADD3 R30, PT, PT, R30, -0x7f000001, RZ ;  /* 0x80ffffff1e1e1810 */ /* 0x000fe20007ffe0ff */
[----:B------:R-:W-:-:S04]  /*2adb0*/  IMAD.WIDE.U32 R10, R14, R33, RZ ;  /* 0x000000210e0a7225 */ /* 0x000fc800078e00ff */
[----:B------:R-:W-:-:S04]  /*2adc0*/  IMAD.WIDE.U32 R14, R15, R33, RZ ;  /* 0x000000210f0e7225 */ /* 0x000fc800078e00ff */
[----:B------:R-:W-:Y:S02]  /*2add0*/  IMAD R31, R8, 0x7effffff, RZ ;  /* 0x7effffff081f7824 */ /* 0x000fe400078e02ff */
[----:B------:R-:W-:Y:S01]  /*2ade0*/  IMAD R33, R10, 0x7effffff, RZ ;  /* 0x7effffff0a217824 */ /* 0x000fe200078e02ff */
[----:B------:R-:W-:Y:S01]  /*2adf0*/  IADD3 R30, PT, PT, R30, R93, RZ ;  /* 0x0000005d1e1e7210 */ /* 0x000fe20007ffe0ff */
        /* <DEDUP_REMOVED lines=10> */
[----:B------:R-:W-:-:S04]  /*2aea0*/  IMAD.WIDE.U32 R90, R127, R90, RZ ;  /* 0x0000005a7f5a7225 */ /* 0x000fc800078e00ff */
[----:B------:R-:W-:-:S03]  /*2aeb0*/  IMAD R9, R90, 0x7effffff, RZ ;  /* 0x7effffff5a097824 */ /* 0x000fc600078e02ff */
[----:B------:R-:W-:Y:S02]  /*2aec0*/  @P5 IADD3 R43, PT, PT, R43, -0x7f000001, RZ ;  /* 0x80ffffff2b2b5810 */ /* 0x000fe40007ffe0ff */
[----:B------:R-:W-:Y:S02]  /*2aed0*/  @P4 IADD3 R30, PT, PT, R30, -0x7f000001, RZ ;  /* 0x80ffffff1e1e4810 */ /* 0x000fe40007ffe0ff */
[----:B------:R-:W-:Y:S02]  /*2aee0*/  @P0 IADD3 R22, PT, PT, R22, -0x7f000001, RZ ;  /* 0x80ffffff16160810 */ /* 0x000fe40007ffe0ff */
[----:B------:R-:W-:Y:S02]  /*2aef0*/  @P1 IADD3 R31, PT, PT, R31, -0x7f000001, RZ ;  /* 0x80ffffff1f1f1810 */ /* 0x000fe40007ffe0ff */
[----:B------:R-:W-:Y:S02]  /*2af00*/  @P2 IADD3 R32, PT, PT, R32, -0x7f000001, RZ ;  /* 0x80ffffff20202810 */ /* 0x000fe40007ffe0ff */
[----:B------:R-:W-:Y:S01]  /*2af10*/  @P3 IADD3 R15, PT, PT, R15, -0x7f000001, RZ ;  /* 0x80ffffff0f0f3810 */ /* 0x000fe20007ffe0ff */
[----:B------:R-:W-:Y:S01]  /*2af20*/  IMAD.HI.U32 R91, R9, 0x7f000001, R90 ;  /* 0x7f000001095b7827 */ /* 0x000fe200078e005a */
[----:B------:R-:W-:-:S02]  /*2af30*/  IADD3 R10, PT, PT, R30, R43, RZ ;  /* 0x0000002b1e0a7210 */ /* 0x000fc40007ffe0ff */
[----:B------:R-:W-:Y:S02]  /*2af40*/  IADD3 R22, PT, PT, R22, R21, RZ ;  /* 0x0000001516167210 */ /* 0x000fe40007ffe0ff */
[----:B------:R-:W-:Y:S02]  /*2af50*/  IADD3 R24, PT, PT, R31, R18, RZ ;  /* 0x000000121f187210 */ /* 0x000fe40007ffe0ff */
[----:B--2---:R-:W-:Y:S02]  /*2af60*/  IADD3 R30, PT, PT, R32, R19, RZ ;  /* 0x00000013201e7210 */ /* 0x004fe40007ffe0ff */
        /* <DEDUP_REMOVED lines=9> */
[----:B------:R1:W-:Y:S01]  /*2b000*/  STL [R1+0x114], R24 ;  /* 0x0001141801007387 */ /* 0x0003e20000100800 */
[----:B------:R-:W-:-:S03]  /*2b010*/  IMAD R15, R8, 0x7effffff, RZ ;  /* 0x7effffff080f7824 */ /* 0x000fc600078e02ff */
[----:B------:R2:W-:Y:S01]  /*2b020*/  STL [R1+0x118], R30 ;  /* 0x0001181e01007387 */ /* 0x0005e20000100800 */
[----:B------:R-:W-:Y:S02]  /*2b030*/  @P5 IADD3 R91, PT, PT, R91, -0x7f000001, RZ ;  /* 0x80ffffff5b5b5810 */ /* 0x000fe40007ffe0ff */
[----:B------:R-:W-:Y:S01]  /*2b040*/  @P4 IADD3 R10, PT, PT, R10, -0x7f000001, RZ ;  /* 0x80ffffff0a0a4810 */ /* 0x000fe20007ffe0ff */
[----:B------:R3:W-:Y:S01]  /*2b050*/  STL [R1+0x11c], R20 ;  /* 0x00011c1401007387 */ /* 0x0007e20000100800 */
[----:B0-----:R-:W-:Y:S02]  /*2b060*/  @P0 IADD3 R22, PT, PT, R22, -0x7f000001, RZ ;  /* 0x80ffffff16160810 */ /* 0x001fe40007ffe0ff */
[----:B-1----:R-:W-:Y:S01]  /*2b070*/  @P1 IADD3 R24, PT, PT, R24, -0x7f000001, RZ ;  /* 0x80ffffff18181810 */ /* 0x002fe20007ffe0ff */
[----:B------:R-:W-:Y:S01]  /*2b080*/  IMAD.HI.U32 R15, R15, 0x7f000001, R8 ;  /* 0x7f0000010f0f7827 */ /* 0x000fe200078e0008 */
[----:B--2---:R-:W-:Y:S02]  /*2b090*/  @P2 IADD3 R30, PT, PT, R30, -0x7f000001, RZ ;  /* 0x80ffffff1e1e2810 */ /* 0x004fe40007ffe0ff */
[----:B------:R-:W-:Y:S01]  /*2b0a0*/  IADD3 R8, PT, PT, R10, R91, RZ ;  /* 0x0000005b0a087210 */ /* 0x000fe20007ffe0ff */
[----:B------:R-:W-:Y:S01]  /*2b0b0*/  STL [R1+0x110], R22 ;  /* 0x0001101601007387 */ /* 0x000fe20000100800 */
[----:B---3--:R-:W-:-:S03]  /*2b0c0*/  @P3 IADD3 R20, PT, PT, R20, -0x7f000001, RZ ;  /* 0x80ffffff14143810 */ /* 0x008fc60007ffe0ff */
[----:B------:R0:W-:Y:S04]  /*2b0d0*/  STL [R1+0x114], R24 ;  /* 0x0001141801007387 */ /* 0x0001e80000100800 */
[----:B------:R-:W-:Y:S01]  /*2b0e0*/  STL [R1+0x118], R30 ;  /* 0x0001181e01007387 */ /* 0x000fe20000100800 */
[----:B------:R-:W-:Y:S01]  /*2b0f0*/  ISETP.GE.U32.AND P1, PT, R15, 0x7f000001, PT ;  /* 0x7f0000010f00780c */ /* 0x000fe20003f26070 */
[----:B------:R-:W-:Y:S02]  /*2b100*/  ISETP.GE.U32.AND P0, PT, R8, 0x7f000001, PT ;  /* 0x7f0000010800780c */ /* 0x000fe40003f06070 */
[----:B------:R1:W-:Y:S04]  /*2b110*/  STL [R1+0x11c], R20 ;  /* 0x00011c1401007387 */ /* 0x0003e80000100800 */
[----:B------:R-:W2:Y:S04]  /*2b120*/  LD.E R11, desc[UR8][R6.64+0x8c0] ;  /* 0x0008c008060b7980 */ /* 0x000ea8000c101900 */
[----:B------:R-:W3:Y:S04]  /*2b130*/  LD.E R10, desc[UR8][R6.64+0x8c4] ;  /* 0x0008c408060a7980 */ /* 0x000ee8000c101900 */
[----:B------:R-:W4:Y:S04]  /*2b140*/  LD.E R14, desc[UR8][R6.64+0x8c8] ;  /* 0x0008c808060e7980 */ /* 0x000f28000c101900 */
[----:B------:R1:W2:Y:S01]  /*2b150*/  LD.E R18, desc[UR8][R6.64+0x8cc] ;  /* 0x0008cc0806127980 */ /* 0x0002a2000c101900 */
[----:B------:R-:W-:-:S03]  /*2b160*/  IMAD.WIDE.U32 R88, R123, R88, RZ ;  /* 0x000000587b587225 */ /* 0x000fc600078e00ff */
[----:B0-----:R-:W3:Y:S04]  /*2b170*/  LDL R24, [R1+0x110] ;  /* 0x0001100001187983 */ /* 0x001ee80000100800 */
[----:B------:R-:W4:Y:S04]  /*2b180*/  LDL R22, [R1+0x118] ;  /* 0x0001180001167983 */ /* 0x000f280000100800 */
[----:B-1----:R-:W4:Y:S01]  /*2b190*/  LDL R20, [R1+0x114] ;  /* 0x0001140001147983 */ /* 0x002f220000100800 */
[----:B------:R-:W-:-:S03]  /*2b1a0*/  IMAD R9, R88, 0x7effffff, RZ ;  /* 0x7effffff58097824 */ /* 0x000fc600078e02ff */
[----:B------:R-:W4:Y:S01]  /*2b1b0*/  LDL R21, [R1+0x11c] ;  /* 0x00011c0001157983 */ /* 0x000f220000100800 */
[----:B------:R-:W-:Y:S02]  /*2b1c0*/  @P1 IADD3 R15, PT, PT, R15, -0x7f000001, RZ ;  /* 0x80ffffff0f0f1810 */ /* 0x000fe40007ffe0ff */
        /* <DEDUP_REMOVED lines=9> */
[----:B------:R-:W-:-:S04]  /*2b260*/  IMAD.HI.U32 R15, R15, 0x7f000001, R6 ;  /* 0x7f0000010f0f7827 */ /* 0x000fc800078e0006 */
[----:B------:R-:W-:Y:S01]  /*2b270*/  IMAD.WIDE.U32 R86, R119, R86, RZ ;  /* 0x0000005677567225 */ /* 0x000fe200078e00ff */
[----:B------:R-:W4:Y:S01]  /*2b280*/  LDL.64 R6, [R1+0x100] ;  /* 0x0001000001067983 */ /* 0x000f220000100a00 */
[----:B------:R-:W-:Y:S01]  /*2b290*/  IADD3 R8, PT, PT, R8, R9, RZ ;  /* 0x0000000908087210 */ /* 0x000fe20007ffe0ff */
[----:B------:R-:W-:-:S04]  /*2b2a0*/  ISETP.GE.U32.AND P1, PT, R15, 0x7f000001, PT ;  /* 0x7f0000010f00780c */ /* 0x000fc80003f26070 */
[----:B------:R-:W-:Y:S01]  /*2b2b0*/  ISETP.GE.U32.AND P0, PT, R8, 0x7f000001, PT ;  /* 0x7f0000010800780c */ /* 0x000fe20003f06070 */
[----:B------:R-:W-:-:S08]  /*2b2c0*/  IMAD R9, R86, 0x7effffff, RZ ;  /* 0x7effffff56097824 */ /* 0x000fd000078e02ff */
[----:B------:R-:W-:-:S04]  /*2b2d0*/  @P1 IADD3 R15, PT, PT, R15, -0x7f000001, RZ ;  /* 0x80ffffff0f0f1810 */ /* 0x000fc80007ffe0ff */
[----:B------:R-:W-:Y:S01]  /*2b2e0*/  @P0 IADD3 R8, PT, PT, R8, -0x7f000001, RZ ;  /* 0x80ffffff08080810 */ /* 0x000fe20007ffe0ff */
[----:B------:R-:W-:Y:S02]  /*2b2f0*/  IMAD.HI.U32 R86, R9, 0x7f000001, R86 ;  /* 0x7f00000109567827 */ /* 0x000fe400078e0056 */
[----:B------:R-:W4:Y:S01]  /*2b300*/  LDL.LU R87, [R1+0x1d8] ;  /* 0x0001d80001577983 */ /* 0x000f220000300800 */
        /* <DEDUP_REMOVED lines=38> */
[----:B------:R-:W-:-:S13]  /*2b570*/  ISETP.GE.U32.AND P0, PT, R31, 0x7f000001, PT ;  /* 0x7f0000011f00780c */ /* 0x000fda0003f06070 */
[----:B------:R-:W-:-:S05]  /*2b580*/  @P0 IADD3 R31, PT, PT, R31, -0x7f000001, RZ ;  /* 0x80ffffff1f1f0810 */ /* 0x000fca0007ffe0ff */
        /* <DEDUP_REMOVED lines=9> */
[----:B------:R-:W-:-:S12]  /*2b620*/  IADD3 R9, PT, PT, -R202, R9, RZ ;  /* 0x00000009ca097210 */ /* 0x000fd80007ffe1ff */
        /* <DEDUP_REMOVED lines=36> */
[----:B------:R2:W-:Y:S04]  /*2b870*/  STL [R1+0x118], R22 ;  /* 0x0001181601007387 */ /* 0x0005e80000100800 */
[----:B------:R3:W-:Y:S01]  /*2b880*/  STL [R1+0x11c], R30 ;  /* 0x00011c1e01007387 */ /* 0x0007e20000100800 */
[----:B0-----:R-:W-:-:S02]  /*2b890*/  @P0 IADD3 R24, PT, PT, R24, -0x7f000001, RZ ;  /* 0x80ffffff18180810 */ /* 0x001fc40007ffe0ff */
[----:B-1----:R-:W-:Y:S02]  /*2b8a0*/  @P1 IADD3 R8, PT, PT, R8, -0x7f000001, RZ ;  /* 0x80ffffff08081810 */ /* 0x002fe40007ffe0ff */
[----:B--2---:R-:W-:Y:S02]  /*2b8b0*/  @P2 IADD3 R22, PT, PT, R22, -0x7f000001, RZ ;  /* 0x80ffffff16162810 */ /* 0x004fe40007ffe0ff */
[----:B---3--:R-:W-:Y:S01]  /*2b8c0*/  @P3 IADD3 R30, PT, PT, R30, -0x7f000001, RZ ;  /* 0x80ffffff1e1e3810 */ /* 0x008fe20007ffe0ff */
[----:B------:R0:W-:Y:S04]  /*2b8d0*/  STL [R1+0x110], R24 ;  /* 0x0001101801007387 */ /* 0x0001e80000100800 */
[----:B------:R1:W-:Y:S04]  /*2b8e0*/  STL [R1+0x114], R8 ;  /* 0x0001140801007387 */ /* 0x0003e80000100800 */
[----:B------:R2:W-:Y:S04]  /*2b8f0*/  STL [R1+0x118], R22 ;  /* 0x0001181601007387 */ /* 0x0005e80000100800 */
[----:B------:R-:W-:Y:S04]  /*2b900*/  STL [R1+0x11c], R30 ;  /* 0x00011c1e01007387 */ /* 0x000fe80000100800 */
[----:B------:R-:W3:Y:S04]  /*2b910*/  LD.E R10, desc[UR8][R6.64+0x8d0] ;  /* 0x0008d008060a7980 */ /* 0x000ee8000c101900 */
[----:B------:R-:W4:Y:S04]  /*2b920*/  LD.E R14, desc[UR8][R6.64+0x8d4] ;  /* 0x0008d408060e7980 */ /* 0x000f28000c101900 */
[----:B------:R-:W2:Y:S04]  /*2b930*/  LD.E R15, desc[UR8][R6.64+0x8d8] ;  /* 0x0008d808060f7980 */ /* 0x000ea8000c101900 */
[----:B------:R-:W2:Y:S04]  /*2b940*/  LD.E R18, desc[UR8][R6.64+0x8dc] ;  /* 0x0008dc0806127980 */ /* 0x000ea8000c101900 */
[----:B------:R-:W2:Y:S04]  /*2b950*/  LDL R20, [R1+0x110] ;  /* 0x0001100001147983 */ /* 0x000ea80000100800 */
[----:B------:R-:W2:Y:S04]  /*2b960*/  LDL R32, [R1+0x114] ;  /* 0x0001140001207983 */ /* 0x000ea80000100800 */
[----:B------:R-:W2:Y:S04]  /*2b970*/  LDL R21, [R1+0x118] ;  /* 0x0001180001157983 */ /* 0x000ea80000100800 */
[----:B0-----:R-:W2:Y:S04]  /*2b980*/  LDL R24, [R1+0x11c] ;  /* 0x00011c0001187983 */ /* 0x001ea80000100800 */
[----:B------:R-:W2:Y:S01]  /*2b990*/  LDL.64 R6, [R1+0x100] ;  /* 0x0001000001067983 */ /* 0x000ea20000100a00 */
[C---:B------:R-:W-:Y:S01]  /*2b9a0*/  ISETP.GE.U32.AND P0, PT, R202.reuse, UR6, PT ;  /* 0x00000006ca007c0c */ /* 0x040fe2000bf06070 */
[----:B------:R-:W-:-:S12]  /*2b9b0*/  IADD3 R9, PT, PT, R202, -UR6, RZ ;  /* 0x80000006ca097c10 */ /* 0x000fd8000fffe0ff */
[----:B------:R-:W-:-:S05]  /*2b9c0*/  @!P0 IADD3 R9, PT, PT, R9, 0x7f000001, RZ ;  /* 0x7f00000109098810 */ /* 0x000fca0007ffe0ff */
[----:B-1----:R-:W-:-:S04]  /*2b9d0*/  IMAD.WIDE.U32 R8, R202, R9, RZ ;  /* 0x00000009ca087225 */ /* 0x002fc800078e00ff */
        /* <DEDUP_REMOVED lines=11> */
[----:B--2---:R-:W-:-:S04]  /*2ba90*/  IMAD.WIDE.U32 R14, R15, R19, RZ ;  /* 0x000000130f0e7225 */ /* 0x004fc800078e00ff */
        /* <DEDUP_REMOVED lines=34> */
[----:B------:R-:W-:Y:S04]  /*2bcc0*/  STL [R1+0x114], R32 ;  /* 0x0001142001007387 */ /* 0x000fe80000100800 */
[----:B------:R1:W-:Y:S04]  /*2bcd0*/  STL [R1+0x118], R22 ;  /* 0x0001181601007387 */ /* 0x0003e80000100800 */
[----:B------:R2:W-:Y:S04]  /*2bce0*/  STL [R1+0x11c], R24 ;  /* 0x00011c1801007387 */ /* 0x0005e80000100800 */
[----:B------:R-:W3:Y:S04]  /*2bcf0*/  LD.E R10, desc[UR8][R6.64+0x8e0] ;  /* 0x0008e008060a7980 */ /* 0x000ee8000c101900 */
[----:B------:R-:W4:Y:S04]  /*2bd00*/  LD.E R14, desc[UR8][R6.64+0x8e4] ;  /* 0x0008e408060e7980 */ /* 0x000f28000c101900 */
[----:B------:R-:W2:Y:S04]  /*2bd10*/  LD.E R15, desc[UR8][R6.64+0x8e8] ;  /* 0x0008e808060f7980 */ /* 0x000ea8000c101900 */
[----:B------:R-:W2:Y:S04]  /*2bd20*/  LD.E R18, desc[UR8][R6.64+0x8ec] ;  /* 0x0008ec0806127980 */ /* 0x000ea8000c101900 */
[----:B------:R-:W2:Y:S04]  /*2bd30*/  LDL R20, [R1+0x110] ;  /* 0x0001100001147983 */ /* 0x000ea80000100800 */
[----:B------:R-:W2:Y:S04]  /*2bd40*/  LDL R30, [R1+0x114] ;  /* 0x00011400011e7983 */ /* 0x000ea80000100800 */
[----:B------:R-:W1:Y:S04]  /*2bd50*/  LDL R21, [R1+0x118] ;  /* 0x0001180001157983 */ /* 0x000e680000100800 */
[----:B------:R-:W2:Y:S04]  /*2bd60*/  LDL R33, [R1+0x11c] ;  /* 0x00011c0001217983 */ /* 0x000ea80000100800 */
[----:B------:R-:W2:Y:S01]  /*2bd70*/  LDL.64 R6, [R1+0x100] ;  /* 0x0001000001067983 */ /* 0x000ea20000100a00 */
[----:B0-----:R-:W-:-:S04]  /*2bd80*/  IMAD.WIDE.U32 R8, R202, R31, RZ ;  /* 0x0000001fca087225 */ /* 0x001fc800078e00ff */
        /* <DEDUP_REMOVED lines=31> */
[----:B-1----:R-:W-:Y:S02]  /*2bf80*/  IADD3 R22, PT, PT, R14, R21, RZ ;  /* 0x000000150e167210 */ /* 0x002fe40007ffe0ff */
        /* <DEDUP_REMOVED lines=22> */
[----:B------:R-:W1:Y:S04]  /*2c0f0*/  LDL R31, [R1+0x114] ;  /* 0x00011400011f7983 */ /* 0x000e680000100800 */
[----:B------:R-:W2:Y:S04]  /*2c100*/  LDL R21, [R1+0x118] ;  /* 0x0001180001157983 */ /* 0x000ea80000100800 */
[----:B------:R-:W2:Y:S04]  /*2c110*/  LDL R32, [R1+0x11c] ;  /* 0x00011c0001207983 */ /* 0x000ea80000100800 */
[----:B------:R-:W2:Y:S01]  /*2c120*/  LDL.64 R6, [R1+0x100] ;  /* 0x0001000001067983 */ /* 0x000ea20000100a00 */
[C---:B------:R-:W-:Y:S01]  /*2c130*/  ISETP.GE.U32.AND P0, PT, R226.reuse, UR6, PT ;  /* 0x00000006e2007c0c */ /* 0x040fe2000bf06070 */
[----:B------:R-:W-:-:S12]  /*2c140*/  IADD3 R9, PT, PT, R226, -UR6, RZ ;  /* 0x80000006e2097c10 */ /* 0x000fd8000fffe0ff */
[----:B------:R-:W-:-:S05]  /*2c150*/  @!P0 IADD3 R9, PT, PT, R9, 0x7f000001, RZ ;  /* 0x7f00000109098810 */ /* 0x000fca0007ffe0ff */
[----:B0-----:R-:W-:-:S04]  /*2c160*/  IMAD.WIDE.U32 R8, R226, R9, RZ ;  /* 0x00000009e2087225 */ /* 0x001fc800078e00ff */
        /* <DEDUP_REMOVED lines=25> */
[----:B-1----:R-:W-:-:S02]  /*2c300*/  IADD3 R22, PT, PT, R10, R31, RZ ;  /* 0x0000001f0a167210 */ /* 0x002fc40007ffe0ff */
        /* <DEDUP_REMOVED lines=1100> */
[----:B------:R-:W-:Y:S04]  /*307d0*/  STL [R1+0x11c], R24 ;  /* 0x00011c1801007387 */ /* 0x000fe80000100800 */
[----:B------:R-:W2:Y:S04]  /*307e0*/  LD.E R10, desc[UR8][R6.64+0xa30] ;  /* 0x000a3008060a7980 */ /* 0x000ea8000c101900 */
[----:B------:R-:W3:Y:S04]  /*307f0*/  LD.E R14, desc[UR8][R6.64+0xa34] ;  /* 0x000a3408060e7980 */ /* 0x000ee8000c101900 */
[----:B------:R-:W4:Y:S04]  /*30800*/  LD.E R15, desc[UR8][R6.64+0xa38] ;  /* 0x000a3808060f7980 */ /* 0x000f28000c101900 */
[----:B------:R-:W4:Y:S04]  /*30810*/  LD.E R18, desc[UR8][R6.64+0xa3c] ;  /* 0x000a3c0806127980 */ /* 0x000f28000c101900 */
[----:B------:R-:W4:Y:S04]  /*30820*/  LDL R20, [R1+0x110] ;  /* 0x0001100001147983 */ /* 0x000f280000100800 */
[----:B------:R-:W4:Y:S04]  /*30830*/  LDL R31, [R1+0x114] ;  /* 0x00011400011f7983 */ /* 0x000f280000100800 */
[----:B------:R-:W1:Y:S04]  /*30840*/  LDL R21, [R1+0x118] ;  /* 0x0001180001157983 */ /* 0x000e680000100800 */
[----:B------:R-:W4:Y:S04]  /*30850*/  LDL R32, [R1+0x11c] ;  /* 0x00011c0001207983 */ /* 0x000f280000100800 */
[----:B------:R-:W4:Y:S01]  /*30860*/  LDL.64 R6, [R1+0x100] ;  /* 0x0001000001067983 */ /* 0x000f220000100a00 */
        /* <DEDUP_REMOVED lines=49> */
[----:B------:R-:W1:Y:S01]  /*30b80*/  LDL R14, [R1+0x110] ;  /* 0x00011000010e7983 */ /* 0x000e620000100800 */
[C---:B------:R-:W-:Y:S01]  /*30b90*/  ISETP.GE.U32.AND P0, PT, R157.reuse, UR6, PT ;  /* 0x000000069d007c0c */ /* 0x040fe2000bf06070 */
[----:B------:R-:W-:-:S02]  /*30ba0*/  IADD3 R8, PT, PT, R157, -UR6, RZ ;  /* 0x800000069d087c10 */ /* 0x000fc4000fffe0ff */
[----:B------:R-:W3:Y:S04]  /*30bb0*/  LD.E R24, desc[UR8][R6.64+0xa4c] ;  /* 0x000a4c0806187980 */ /* 0x000ee8000c101900 */
[----:B0-----:R-:W4:Y:S06]  /*30bc0*/  LD.E R20, desc[UR8][R6.64+0xa48] ;  /* 0x000a480806147980 */ /* 0x001f2c000c101900 */
[----:B------:R-:W-:-:S05]  /*30bd0*/  @!P0 IADD3 R8, PT, PT, R8, 0x7f000001, RZ ;  /* 0x7f00000108088810 */ /* 0x000fca0007ffe0ff */
[----:B------:R-:W-:-:S04]  /*30be0*/  IMAD.WIDE.U32 R8, R157, R8, RZ ;  /* 0x000000089d087225 */ /* 0x000fc800078e00ff */
[----:B------:R-:W-:-:S04]  /*30bf0*/  IMAD R11, R8, 0x7effffff, RZ ;  /* 0x7effffff080b7824 */ /* 0x000fc800078e02ff */
[----:B------:R-:W-:-:S05]  /*30c00*/  IMAD.HI.U32 R15, R11, 0x7f000001, R8 ;  /* 0x7f0000010b0f7827 */ /* 0x000fca00078e0008 */
[----:B------:R-:W-:-:S13]  /*30c10*/  ISETP.GE.U32.AND P0, PT, R15, 0x7f000001, PT ;  /* 0x7f0000010f00780c */ /* 0x000fda0003f06070 */
[----:B------:R-:W-:-:S05]  /*30c20*/  @P0 IADD3 R15, PT, PT, R15, -0x7f000001, RZ ;  /* 0x80ffffff0f0f0810 */ /* 0x000fca0007ffe0ff */
[----:B--2---:R-:W-:Y:S02]  /*30c30*/  IMAD.WIDE.U32 R8, R10, R15, RZ ;  /* 0x0000000f0a087225 */ /* 0x004fe400078e00ff */
[----:B------:R-:W2:Y:S02]  /*30c40*/  LD.E R10, desc[UR8][R6.64+0xa44] ;  /* 0x000a4408060a7980 */ /* 0x000ea4000c101900 */
[----:B------:R-:W-:-:S04]  /*30c50*/  IMAD R11, R8, 0x7effffff, RZ ;  /* 0x7effffff080b7824 */ /* 0x000fc800078e02ff */
[----:B------:R-:W-:-:S05]  /*30c60*/  IMAD.HI.U32 R9, R11, 0x7f000001, R8 ;  /* 0x7f0000010b097827 */ /* 0x000fca00078e0008 */
[----:B------:R-:W-:-:S13]  /*30c70*/  ISETP.GE.U32.AND P0, PT, R9, 0x7f000001, PT ;  /* 0x7f0000010900780c */ /* 0x000fda0003f06070 */
[----:B------:R-:W-:-:S04]  /*30c80*/  @P0 IADD3 R9, PT, PT, R9, -0x7f000001, RZ ;  /* 0x80ffffff09090810 */ /* 0x000fc80007ffe0ff */
[----:B-1----:R-:W-:-:S05]  /*30c90*/  IADD3 R22, PT, PT, R9, R14, RZ ;  /* 0x0000000e09167210 */ /* 0x002fca0007ffe0ff */
[----:B------:R0:W-:Y:S04]  /*30ca0*/  STL [R1+0x110], R22 ;  /* 0x0001101601007387 */ /* 0x0001e80000100800 */
[----:B------:R-:W3:Y:S04]  /*30cb0*/  LDL R33, [R1+0x114] ;  /* 0x0001140001217983 */ /* 0x000ee80000100800 */
[----:B------:R-:W3:Y:S04]  /*30cc0*/  LDL R18, [R1+0x118] ;  /* 0x0001180001127983 */ /* 0x000ee80000100800 */
[----:B------:R-:W3:Y:S04]  /*30cd0*/  LDL R35, [R1+0x11c] ;  /* 0x00011c0001237983 */ /* 0x000ee80000100800 */
[----:B------:R-:W3:Y:S01]  /*30ce0*/  LDL.64 R6, [R1+0x100] ;  /* 0x0001000001067983 */ /* 0x000ee20000100a00 */
[----:B--2---:R-:W-:-:S04]  /*30cf0*/  IMAD.WIDE.U32 R8, R10, R15, RZ ;  /* 0x0000000f0a087225 */ /* 0x004fc800078e00ff */
[----:B----4-:R-:W-:-:S04]  /*30d00*/  IMAD.WIDE.U32 R10, R20, R15, RZ ;  /* 0x0000000f140a7225 */ /* 0x010fc800078e00ff */
[----:B---3--:R-:W-:-:S04]  /*30d10*/  IMAD.WIDE.U32 R14, R24, R15, RZ ;  /* 0x0000000f180e7225 */ /* 0x008fc800078e00ff */
[----:B------:R-:W-:Y:S02]  /*30d20*/  IMAD R19, R8, 0x7effffff, RZ ;  /* 0x7effffff08137824 */ /* 0x000fe400078e02ff */
[----:B------:R-:W-:Y:S02]  /*30d30*/  IMAD R21, R10, 0x7effffff, RZ ;  /* 0x7effffff0a157824 */ /* 0x000fe400078e02ff */
[----:B------:R-:W-:Y:S02]  /*30d40*/  IMAD R31, R14, 0x7effffff, RZ ;  /* 0x7effffff0e1f7824 */ /* 0x000fe400078e02ff */
        /* <DEDUP_REMOVED lines=9> */
[----:B------:R-:W-:Y:S01]  /*30de0*/  ISETP.GE.U32.AND P0, PT, R22, 0x7f000001, PT ;  /* 0x7f0000011600780c */ /* 0x000fe20003f06070 */
[----:B------:R-:W-:Y:S02]  /*30df0*/  IADD3 R8, PT, PT, R8, R33, RZ ;  /* 0x0000002108087210 */ /* 0x000fe40007ffe0ff */
[----:B------:R-:W-:Y:S02]  /*30e00*/  IADD3 R24, PT, PT, R11, R18, RZ ;  /* 0x000000120b187210 */ /* 0x000fe40007ffe0ff */
[----:B------:R-:W-:Y:S01]  /*30e10*/  IADD3 R30, PT, PT, R14, R35, RZ ;  /* 0x000000230e1e7210 */ /* 0x000fe20007ffe0ff */
[----:B------:R-:W-:-:S02]  /*30e20*/  ISETP.GE.U32.AND P1, PT, R8, 0x7f000001, PT ;  /* 0x7f0000010800780c */ /* 0x000fc40003f26070 */
[----:B------:R-:W-:Y:S02]  /*30e30*/  ISETP.GE.U32.AND P2, PT, R24, 0x7f000001, PT ;  /* 0x7f0000011800780c */ /* 0x000fe40003f46070 */
[----:B------:R-:W-:-:S03]  /*30e40*/  ISETP.GE.U32.AND P3, PT, R30, 0x7f000001, PT ;  /* 0x7f0000011e00780c */ /* 0x000fc60003f66070 */
[----:B0-----:R-:W-:Y:S01]  /*30e50*/  @P0 IADD3 R22, PT, PT, R22, -0x7f000001, RZ ;  /* 0x80ffffff16160810 */ /* 0x001fe20007ffe0ff */
[----:B------:R0:W-:Y:S04]  /*30e60*/  STL [R1+0x114], R8 ;  /* 0x0001140801007387 */ /* 0x0001e80000100800 */
[----:B------:R1:W-:Y:S04]  /*30e70*/  STL [R1+0x118], R24 ;  /* 0x0001181801007387 */ /* 0x0003e80000100800 */
[----:B------:R2:W-:Y:S04]  /*30e80*/  STL [R1+0x11c], R30 ;  /* 0x00011c1e01007387 */ /* 0x0005e80000100800 */
[----:B------:R-:W-:Y:S01]  /*30e90*/  STL [R1+0x110], R22 ;  /* 0x0001101601007387 */ /* 0x000fe20000100800 */
[----:B0-----:R-:W-:-:S02]  /*30ea0*/  @P1 IADD3 R8, PT, PT, R8, -0x7f000001, RZ ;  /* 0x80ffffff08081810 */ /* 0x001fc40007ffe0ff */
[----:B-1----:R-:W-:Y:S02]  /*30eb0*/  @P2 IADD3 R24, PT, PT, R24, -0x7f000001, RZ ;  /* 0x80ffffff18182810 */ /* 0x002fe40007ffe0ff */
[----:B--2---:R-:W-:Y:S01]  /*30ec0*/  @P3 IADD3 R30, PT, PT, R30, -0x7f000001, RZ ;  /* 0x80ffffff1e1e3810 */ /* 0x004fe20007ffe0ff */
[----:B------:R0:W-:Y:S04]  /*30ed0*/  STL [R1+0x114], R8 ;  /* 0x0001140801007387 */ /* 0x0001e80000100800 */
        /* <DEDUP_REMOVED lines=399> */
[----:B------:R-:W-:Y:S04]  /*327d0*/  STL [R1+0x118], R24 ;  /* 0x0001181801007387 */ /* 0x000fe80000100800 */
[----:B------:R-:W-:Y:S04]  /*327e0*/  STL [R1+0x11c], R32 ;  /* 0x00011c2001007387 */ /* 0x000fe80000100800 */
[----:B------:R-:W2:Y:S04]  /*327f0*/  LD.E R10, desc[UR8][R6.64+0xac0] ;  /* 0x000ac008060a7980 */ /* 0x000ea8000c101900 */
[----:B------:R-:W3:Y:S04]  /*32800*/  LD.E R14, desc[UR8][R6.64+0xac4] ;  /* 0x000ac408060e7980 */ /* 0x000ee8000c101900 */
[----:B------:R-:W4:Y:S04]  /*32810*/  LD.E R15, desc[UR8][R6.64+0xac8] ;  /* 0x000ac808060f7980 */ /* 0x000f28000c101900 */
[----:B------:R-:W4:Y:S04]  /*32820*/  LD.E R18, desc[UR8][R6.64+0xacc] ;  /* 0x000acc0806127980 */ /* 0x000f28000c101900 */
[----:B------:R-:W4:Y:S04]  /*32830*/  LDL R20, [R1+0x110] ;  /* 0x0001100001147983 */ /* 0x000f280000100800 */
[----:B------:R-:W4:Y:S04]  /*32840*/  LDL R30, [R1+0x114] ;  /* 0x00011400011e7983 */ /* 0x000f280000100800 */
[----:B------:R-:W4:Y:S04]  /*32850*/  LDL R21, [R1+0x118] ;  /* 0x0001180001157983 */ /* 0x000f280000100800 */
[----:B------:R-:W1:Y:S04]  /*32860*/  LDL R31, [R1+0x11c] ;  /* 0x00011c00011f7983 */ /* 0x000e680000100800 */
[----:B------:R-:W4:Y:S01]  /*32870*/  LDL.64 R6, [R1+0x100] ;  /* 0x0001000001067983 */ /* 0x000f220000100a00 */
        /* <DEDUP_REMOVED lines=31> */
[----:B-1----:R-:W-:Y:S01]  /*32a70*/  IADD3 R22, PT, PT, R18, R31, RZ ;  /* 0x0000001f12167210 */ /* 0x002fe20007ffe0ff */
        /* <DEDUP_REMOVED lines=18> */
[----:B------:R-:W4:Y:S04]  /*32ba0*/  LD.E R18, desc[UR8][R6.64+0xad8] ;  /* 0x000ad80806127980 */ /* 0x000f28000c101900 */
[----:B------:R-:W4:Y:S04]  /*32bb0*/  LD.E R19, desc[UR8][R6.64+0xadc] ;  /* 0x000adc0806137980 */ /* 0x000f28000c101900 */
[----:B------:R-:W4:Y:S04]  /*32bc0*/  LDL R20, [R1+0x110] ;  /* 0x0001100001147983 */ /* 0x000f280000100800 */
[----:B------:R-:W4:Y:S04]  /*32bd0*/  LDL R24, [R1+0x114] ;  /* 0x0001140001187983 */ /* 0x000f280000100800 */
[----:B------:R-:W4:Y:S04]  /*32be0*/  LDL R21, [R1+0x118] ;  /* 0x0001180001157983 */ /* 0x000f280000100800 */
[----:B------:R-:W4:Y:S04]  /*32bf0*/  LDL R31, [R1+0x11c] ;  /* 0x00011c00011f7983 */ /* 0x000f280000100800 */
[----:B------:R-:W4:Y:S01]  /*32c00*/  LDL.64 R6, [R1+0x100] ;  /* 0x0001000001067983 */ /* 0x000f220000100a00 */
[----:B0-----:R-:W-:-:S05]  /*32c10*/  IADD3 R8, PT, PT, R226, R224, RZ ;  /* 0x000000e0e2087210 */ /* 0x001fca0007ffe0ff */
[----:B------:R-:W-:Y:S01]  /*32c20*/  ISETP.GE.U32.AND P0, PT, R8, 0x7f000001, PT ;  /* 0x7f0000010800780c */ /* 0x000fe20003f06070 */
[----:B------:R-:W-:-:S12]  /*32c30*/  ISETP.GE.U32.AND P1, PT, R165, UR6, PT ;  /* 0x00000006a5007c0c */ /* 0x000fd8000bf26070 */
[----:B------:R-:W-:-:S04]  /*32c40*/  @P0 IADD3 R8, PT, PT, R8, -0x7f000001, RZ ;  /* 0x80ffffff08080810 */ /* 0x000fc80007ffe0ff */
[----:B-1----:R-:W-:Y:S02]  /*32c50*/  IADD3 R10, PT, PT, R223, R8, RZ ;  /* 0x00000008df0a7210 */ /* 0x002fe40007ffe0ff */
[----:B------:R-:W-:-:S04]  /*32c60*/  IADD3 R8, PT, PT, R165, -UR6, RZ ;  /* 0x80000006a5087c10 */ /* 0x000fc8000fffe0ff */
[----:B------:R-:W-:-:S05]  /*32c70*/  @!P1 IADD3 R8, PT, PT, R8, 0x7f000001, RZ ;  /* 0x7f00000108089810 */ /* 0x000fca0007ffe0ff */
[----:B------:R-:W-:-:S04]  /*32c80*/  IMAD.WIDE.U32 R8, R165, R8, RZ ;  /* 0x00000008a5087225 */ /* 0x000fc800078e00ff */
[----:B------:R-:W-:-:S04]  /*32c90*/  IMAD R11, R8, 0x7effffff, RZ ;  /* 0x7effffff080b7824 */ /* 0x000fc800078e02ff */
[----:B------:R-:W-:Y:S01]  /*32ca0*/  IMAD.HI.U32 R30, R11, 0x7f000001, R8 ;  /* 0x7f0000010b1e7827 */ /* 0x000fe200078e0008 */
[----:B------:R-:W-:-:S04]  /*32cb0*/  ISETP.GE.U32.AND P0, PT, R10, 0x7f000001, PT ;  /* 0x7f0000010a00780c */ /* 0x000fc80003f06070 */
[----:B------:R-:W-:-:S09]  /*32cc0*/  ISETP.GE.U32.AND P1, PT, R30, 0x7f000001, PT ;  /* 0x7f0000011e00780c */ /* 0x000fd20003f26070 */
[----:B------:R-:W-:-:S04]  /*32cd0*/  @P0 IADD3 R10, PT, PT, R10, -0x7f000001, RZ ;  /* 0x80ffffff0a0a0810 */ /* 0x000fc80007ffe0ff */
[----:B------:R-:W-:Y:S02]  /*32ce0*/  @P1 IADD3 R30, PT, PT, R30, -0x7f000001, RZ ;  /* 0x80ffffff1e1e1810 */ /* 0x000fe40007ffe0ff */
[----:B--2---:R-:W-:-:S05]  /*32cf0*/  IADD3 R22, PT, PT, R217, R10, RZ ;  /* 0x0000000ad9167210 */ /* 0x004fca0007ffe0ff */
[----:B------:R-:W-:-:S13]  /*32d00*/  ISETP.GE.U32.AND P0, PT, R22, 0x7f000001, PT ;  /* 0x7f0000011600780c */ /* 0x000fda0003f06070 */
[----:B------:R-:W-:Y:S01]  /*32d10*/  @P0 IADD3 R22, PT, PT, R22, -0x7f000001, RZ ;  /* 0x80ffffff16160810 */ /* 0x000fe20007ffe0ff */
[----:B---3--:R-:W-:-:S04]  /*32d20*/  IMAD.WIDE.U32 R8, R14, R30, RZ ;  /* 0x0000001e0e087225 */ /* 0x008fc800078e00ff */
[----:B----4-:R-:W-:-:S04]  /*32d30*/  IMAD.WIDE.U32 R10, R15, R30, RZ ;  /* 0x0000001e0f0a7225 */ /* 0x010fc800078e00ff */
        /* <DEDUP_REMOVED lines=13> */
[----:B------:R-:W-:Y:S01]  /*32e10*/  ISETP.GE.U32.AND P4, PT, R18, 0x7f000001, PT ;  /* 0x7f0000011200780c */ /* 0x000fe20003f86070 */
[----:B------:R-:W-:-:S05]  /*32e20*/  IADD3 R9, PT, PT, R213, R22, RZ ;  /* 0x00000016d5097210 */ /* 0x000fca0007ffe0ff */
[----:B------:R-:W-:-:S03]  /*32e30*/  ISETP.GE.U32.AND P0, PT, R9, 0x7f000001, PT ;  /* 0x7f0000010900780c */ /* 0x000fc60003f06070 */
        /* <DEDUP_REMOVED lines=12> */
[----:B------:R-:W-:Y:S01]  /*32f00*/  @P0 IADD3 R9, PT, PT, R9, -0x7f000001, RZ ;  /* 0x80ffffff09090810 */ /* 0x000fe20007ffe0ff */
[----:B------:R0:W-:Y:S04]  /*32f10*/  STL [R1+0x110], R20 ;  /* 0x0001101401007387 */ /* 0x0001e80000100800 */
[----:B------:R1:W-:Y:S01]  /*32f20*/  STL [R1+0x114], R24 ;  /* 0x0001141801007387 */ /* 0x0003e20000100800 */
[----:B------:R-:W-:-:S03]  /*32f30*/  IADD3 R8, PT, PT, R212, R9, RZ ;  /* 0x00000009d4087210 */ /* 0x000fc60007ffe0ff */
[----:B------:R2:W-:Y:S04]  /*32f40*/  STL [R1+0x118], R22 ;  /* 0x0001181601007387 */ /* 0x0005e80000100800 */
[----:B------:R3:W-:Y:S01]  /*32f50*/  STL [R1+0x11c], R30 ;  /* 0x00011c1e01007387 */ /* 0x0007e20000100800 */
[----:B0-----:R-:W-:Y:S02]  /*32f60*/  @P1 IADD3 R20, PT, PT, R20, -0x7f000001, RZ ;  /* 0x80ffffff14141810 */ /* 0x001fe40007ffe0ff */
[----:B-1----:R-:W-:Y:S01]  /*32f70*/  @P2 IADD3 R24, PT, PT, R24, -0x7f000001, RZ ;  /* 0x80ffffff18182810 */ /* 0x002fe20007ffe0ff */
[----:B------:R-:W-:Y:S01]  /*32f80*/  ISETP.GE.U32.AND P0, PT, R8, 0x7f000001, PT ;  /* 0x7f0000010800780c */ /* 0x000fe20003f06070 */
[----:B--2---:R-:W-:Y:S02]  /*32f90*/  @P3 IADD3 R22, PT, PT, R22, -0x7f000001, RZ ;  /* 0x80ffffff16163810 */ /* 0x004fe40007ffe0ff */
[----:B---3--:R-:W-:Y:S01]  /*32fa0*/  @P4 IADD3 R30, PT, PT, R30, -0x7f000001, RZ ;  /* 0x80ffffff1e1e4810 */ /* 0x008fe20007ffe0ff */
[----:B------:R-:W-:Y:S04]  /*32fb0*/  STL [R1+0x110], R20 ;  /* 0x0001101401007387 */ /* 0x000fe80000100800 */
[----:B------:R0:W-:Y:S04]  /*32fc0*/  STL [R1+0x114], R24 ;  /* 0x0001141801007387 */ /* 0x0001e80000100800 */
[----:B------:R1:W-:Y:S04]  /*32fd0*/  STL [R1+0x118], R22 ;  /* 0x0001181601007387 */ /* 0x0003e80000100800 */
[----:B------:R2:W-:Y:S04]  /*32fe0*/  STL [R1+0x11c], R30 ;  /* 0x00011c1e01007387 */ /* 0x0005e80000100800 */
[----:B------:R-:W3:Y:S04]  /*32ff0*/  LD.E R10, desc[UR8][R6.64+0xae0] ;  /* 0x000ae008060a7980 */ /* 0x000ee8000c101900 */
[----:B------:R-:W4:Y:S04]  /*33000*/  LD.E R11, desc[UR8][R6.64+0xae4] ;  /* 0x000ae408060b7980 */ /* 0x000f28000c101900 */
[----:B------:R-:W4:Y:S04]  /*33010*/  LD.E R14, desc[UR8][R6.64+0xae8] ;  /* 0x000ae808060e7980 */ /* 0x000f28000c101900 */
[----:B------:R-:W4:Y:S01]  /*33020*/  LD.E R18, desc[UR8][R6.64+0xaec] ;  /* 0x000aec0806127980 */ /* 0x000f22000c101900 */
[----:B------:R-:W-:-:S03]  /*33030*/  @P0 IADD3 R8, PT, PT, R8, -0x7f000001, RZ ;  /* 0x80ffffff08080810 */ /* 0x000fc60007ffe0ff */
[----:B0-----:R-:W4:Y:S04]  /*33040*/  LDL R24, [R1+0x114] ;  /* 0x0001140001187983 */ /* 0x001f280000100800 */
[----:B-1----:R-:W4:Y:S04]  /*33050*/  LDL R22, [R1+0x110] ;  /* 0x0001100001167983 */ /* 0x002f280000100800 */
[----:B------:R-:W4:Y:S04]  /*33060*/  LDL R21, [R1+0x118] ;  /* 0x0001180001157983 */ /* 0x000f280000100800 */
[----:B------:R-:W4:Y:S01]  /*33070*/  LDL R20, [R1+0x11c] ;  /* 0x00011c0001147983 */ /* 0x000f220000100800 */
[----:B------:R-:W-:-:S03]  /*33080*/  IADD3 R9, PT, PT, R143, R8, RZ ;  /* 0x000000088f097210 */ /* 0x000fc60007ffe0ff */
[----:B------:R-:W4:Y:S02]  /*33090*/  LDL.64 R6, [R1+0x100] ;  /* 0x0001000001067983 */ /* 0x000f240000100a00 */
        /* <DEDUP_REMOVED lines=31> */
[C---:B------:R-:W-:Y:S01]  /*33290*/  ISETP.GE.U32.AND P1, PT, R166.reuse, UR6, PT ;  /* 0x00000006a6007c0c */ /* 0x040fe2000bf26070 */
[----:B------:R-:W-:-:S11]  /*332a0*/  IADD3 R31, PT, PT, R166, -UR6, RZ ;  /* 0x80000006a61f7c10 */ /* 0x000fd6000fffe0ff */
[----:B------:R-:W-:Y:S02]  /*332b0*/  @P0 IADD3 R8, PT, PT, R8, -0x7f000001, RZ ;  /* 0x80ffffff08080810 */ /* 0x000fe40007ffe0ff */
[----:B------:R-:W-:Y:S02]  /*332c0*/  @!P1 IADD3 R31, PT, PT, R31, 0x7f000001, RZ ;  /* 0x7f0000011f1f9810 */ /* 0x000fe40007ffe0ff */
[----:B------:R-:W-:-:S03]  /*332d0*/  IADD3 R15, PT, PT, R153, R8, RZ ;  /* 0x00000008990f7210 */ /* 0x000fc60007ffe0ff */
[----:B------:R-:W-:Y:S02]  /*332e0*/  IMAD.WIDE.U32 R8, R166, R31, RZ ;  /* 0x0000001fa6087225 */ /* 0x000fe400078e00ff */
[----:B------:R-:W-:Y:S02]  /*332f0*/  ISETP.GE.U32.AND P0, PT, R15, 0x7f000001, PT ;  /* 0x7f0000010f00780c */ /* 0x000fe40003f06070 */
[----:B------:R-:W-:-:S04]  /*33300*/  IMAD R19, R8, 0x7effffff, RZ ;  /* 0x7effffff08137824 */ /* 0x000fc800078e02ff */
[----:B------:R-:W-:-:S05]  /*33310*/  IMAD.HI.U32 R19, R19, 0x7f000001, R8 ;  /* 0x7f00000113137827 */ /* 0x000fca00078e0008 */
[----:B------:R-:W-:Y:S02]  /*33320*/  ISETP.GE.U32.AND P1, PT, R19, 0x7f000001, PT ;  /* 0x7f0000011300780c */ /* 0x000fe40003f26070 */
[----:B------:R-:W-:-:S04]  /*33330*/  @P0 IADD3 R15, PT, PT, R15, -0x7f000001, RZ ;  /* 0x80ffffff0f0f0810 */ /* 0x000fc80007ffe0ff */
[----:B--2---:R-:W-:-:S05]  /*33340*/  IADD3 R30, PT, PT, R154, R15, RZ ;  /* 0x0000000f9a1e7210 */ /* 0x004fca0007ffe0ff */
[----:B------:R-:W-:Y:S02]  /*33350*/  ISETP.GE.U32.AND P0, PT, R30, 0x7f000001, PT ;  /* 0x7f0000011e00780c */ /* 0x000fe40003f06070 */
[----:B------:R-:W-:-:S05]  /*33360*/  @P1 IADD3 R19, PT, PT, R19, -0x7f000001, RZ ;  /* 0x80ffffff13131810 */ /* 0x000fca0007ffe0ff */
[----:B---3--:R-:W-:-:S04]  /*33370*/  IMAD.WIDE.U32 R8, R10, R19, RZ ;  /* 0x000000130a087225 */ /* 0x008fc800078e00ff */
[----:B----4-:R-:W-:-:S04]  /*33380*/  IMAD.WIDE.U32 R10, R11, R19, RZ ;  /* 0x000000130b0a7225 */ /* 0x010fc800078e00ff */
[----:B------:R-:W-:-:S04]  /*33390*/  IMAD.WIDE.U32 R14, R14, R19, RZ ;  /* 0x000000130e0e7225 */ /* 0x000fc800078e00ff */
[----:B------:R-:W-:-:S04]  /*333a0*/  IMAD.WIDE.U32 R18, R18, R19, RZ ;  /* 0x0000001312127225 */ /* 0x000fc800078e00ff */
[----:B------:R-:W-:Y:S01]  /*333b0*/  IMAD R33, R8, 0x7effffff, RZ ;  /* 0x7effffff08217824 */ /* 0x000fe200078e02ff */
[----:B------:R-:W-:Y:S01]  /*333c0*/  @P0 IADD3 R30, PT, PT, R30, -0x7f000001, RZ ;  /* 0x80ffffff1e1e0810 */ /* 0x000fe20007ffe0ff */
[----:B------:R-:W-:Y:S02]  /*333d0*/  IMAD R35, R10, 0x7effffff, RZ ;  /* 0x7effffff0a237824 */ /* 0x000fe400078e02ff */
[----:B------:R-:W-:Y:S02]  /*333e0*/  IMAD R43, R14, 0x7effffff, RZ ;  /* 0x7effffff0e2b7824 */ /* 0x000fe400078e02ff */
[----:B------:R-:W-:Y:S02]  /*333f0*/  IMAD R47, R18, 0x7effffff, RZ ;  /* 0x7effffff122f7824 */ /* 0x000fe400078e02ff */
[----:B------:R-:W-:-:S04]  /*33400*/  IMAD.HI.U32 R33, R33, 0x7f000001, R8 ;  /* 0x7f00000121217827 */ /* 0x000fc800078e0008 */
[----:B------:R-:W-:-:S04]  /*33410*/  IMAD.HI.U32 R11, R35, 0x7f000001, R10 ;  /* 0x7f000001230b7827 */ /* 0x000fc800078e000a */
[----:B------:R-:W-:Y:S01]  /*33420*/  IMAD.HI.U32 R14, R43, 0x7f000001, R14 ;  /* 0x7f0000012b0e7827 */ /* 0x000fe200078e000e */
[----:B------:R-:W-:-:S03]  /*33430*/  IADD3 R9, PT, PT, R155, R30, RZ ;  /* 0x0000001e9b097210 */ /* 0x000fc60007ffe0ff */
[----:B------:R-:W-:Y:S01]  /*33440*/  IMAD.HI.U32 R19, R47, 0x7f000001, R18 ;  /* 0x7f0000012f137827 */ /* 0x000fe200078e0012 */
[----:B------:R-:W-:Y:S01]  /*33450*/  ISETP.GE.U32.AND P1, PT, R33, 0x7f000001, PT ;  /* 0x7f0000012100780c */ /* 0x000fe20003f26070 */
[----:B------:R-:W-:Y:S01]  /*33460*/  ISETP.GE.U32.AND P2, PT, R11, 0x7f000001, PT ;  /* 0x7f0000010b00780c */ /* 0x000fe20003f46070 */
[----:B------:R-:W-:Y:S01]  /*33470*/  ISETP.GE.U32.AND P3, PT, R14, 0x7f000001, PT ;  /* 0x7f0000010e00780c */ /* 0x000fe20003f66070 */
[----:B------:R-:W-:Y:S01]  /*33480*/  ISETP.GE.U32.AND P0, PT, R9, 0x7f000001, PT ;  /* 0x7f0000010900780c */ /* 0x000fe20003f06070 */
[----:B------:R-:W-:-:S09]  /*33490*/  ISETP.GE.U32.AND P4, PT, R19, 0x7f000001, PT ;  /* 0x7f0000011300780c */ /* 0x000fd20003f86070 */
[----:B------:R-:W-:Y:S02]  /*334a0*/  @P1 IADD3 R33, PT, PT, R33, -0x7f000001, RZ ;  /* 0x80ffffff21211810 */ /* 0x000fe40007ffe0ff */
[----:B------:R-:W-:Y:S02]  /*334b0*/  @P2 IADD3 R11, PT, PT, R11, -0x7f000001, RZ ;  /* 0x80ffffff0b0b2810 */ /* 0x000fe40007ffe0ff */
[----:B------:R-:W-:Y:S02]  /*334c0*/  @P3 IADD3 R14, PT, PT, R14, -0x7f000001, RZ ;  /* 0x80ffffff0e0e3810 */ /* 0x000fe40007ffe0ff */
[----:B------:R-:W-:Y:S02]  /*334d0*/  @P0 IADD3 R9, PT, PT, R9, -0x7f000001, RZ ;  /* 0x80ffffff09090810 */ /* 0x000fe40007ffe0ff */
[----:B------:R-:W-:Y:S02]  /*334e0*/  @P4 IADD3 R19, PT, PT, R19, -0x7f000001, RZ ;  /* 0x80ffffff13134810 */ /* 0x000fe40007ffe0ff */
[----:B------:R-:W-:-:S02]  /*334f0*/  IADD3 R22, PT, PT, R33, R22, RZ ;  /* 0x0000001621167210 */ /* 0x000fc40007ffe0ff */
        /* <DEDUP_REMOVED lines=16> */
[----:B------:R-:W-:Y:S02]  /*33600*/  @P0 IADD3 R8, PT, PT, R8, -0x7f000001, RZ ;  /* 0x80ffffff08080810 */ /* 0x000fe40007ffe0ff */
[----:B---3--:R-:W-:Y:S01]  /*33610*/  @P4 IADD3 R32, PT, PT, R32, -0x7f000001, RZ ;  /* 0x80ffffff20204810 */ /* 0x008fe20007ffe0ff */
[----:B------:R0:W-:Y:S04]  /*33620*/  STL [R1+0x110], R22 ;  /* 0x0001101601007387 */ /* 0x0001e80000100800 */
[----:B------:R-:W-:Y:S04]  /*33630*/  STL [R1+0x114], R24 ;  /* 0x0001141801007387 */ /* 0x000fe80000100800 */
[----:B------:R1:W-:Y:S01]  /*33640*/  STL [R1+0x118], R30 ;  /* 0x0001181e01007387 */ /* 0x0003e20000100800 */
[----:B------:R-:W-:-:S03]  /*33650*/  IADD3 R9, PT, PT, R157, R8, RZ ;  /* 0x000000089d097210 */ /* 0x000fc60007ffe0ff */
[----:B------:R-:W-:Y:S04]  /*33660*/  STL [R1+0x11c], R32 ;  /* 0x00011c2001007387 */ /* 0x000fe80000100800 */
[----:B------:R-:W2:Y:S04]  /*33670*/  LD.E R10, desc[UR8][R6.64+0xaf0] ;  /* 0x000af008060a7980 */ /* 0x000ea8000c101900 */
[----:B------:R-:W3:Y:S04]  /*33680*/  LD.E R11, desc[UR8][R6.64+0xaf4] ;  /* 0x000af408060b7980 */ /* 0x000ee8000c101900 */
[----:B------:R-:W4:Y:S04]  /*33690*/  LD.E R14, desc[UR8][R6.64+0xaf8] ;  /* 0x000af808060e7980 */ /* 0x000f28000c101900 */
[----:B------:R-:W4:Y:S01]  /*336a0*/  LD.E R18, desc[UR8][R6.64+0xafc] ;  /* 0x000afc0806127980 */ /* 0x000f22000c101900 */
[----:B------:R-:W-:-:S03]  /*336b0*/  ISETP.GE.U32.AND P0, PT, R9, 0x7f000001, PT ;  /* 0x7f0000010900780c */ /* 0x000fc60003f06070 */
[----:B------:R-:W4:Y:S04]  /*336c0*/  LDL R20, [R1+0x110] ;  /* 0x0001100001147983 */ /* 0x000f280000100800 */
[----:B0-----:R-:W4:Y:S04]  /*336d0*/  LDL R22, [R1+0x114] ;  /* 0x0001140001167983 */ /* 0x001f280000100800 */
[----:B------:R-:W4:Y:S04]  /*336e0*/  LDL R21, [R1+0x118] ;  /* 0x0001180001157983 */ /* 0x000f280000100800 */
[----:B-1----:R-:W4:Y:S04]  /*336f0*/  LDL R30, [R1+0x11c] ;  /* 0x00011c00011e7983 */ /* 0x002f280000100800 */
[----:B------:R-:W4:Y:S01]  /*33700*/  LDL.64 R6, [R1+0x100] ;  /* 0x0001000001067983 */ /* 0x000f220000100a00 */
        /* <DEDUP_REMOVED lines=88> */
[----:B------:R-:W-:Y:S01]  /*33c90*/  ISETP.GE.U32.AND P0, PT, R115, R197, PT ;  /* 0x000000c57300720c */ /* 0x000fe20003f06070 */
[----:B0-----:R-:W-:-:S12]  /*33ca0*/  IADD3 R8, PT, PT, -R197, R115, RZ ;  /* 0x00000073c5087210 */ /* 0x001fd80007ffe1ff */
        /* <DEDUP_REMOVED lines=62> */
[----:B------:R-:W-:-:S12]  /*34090*/  ISETP.GE.U32.AND P1, PT, R107, R196, PT ;  /* 0x000000c46b00720c */ /* 0x000fd80003f26070 */
[----:B------:R-:W-:-:S05]  /*340a0*/  @P0 IADD3 R20, PT, PT, R20, -0x7f000001, RZ ;  /* 0x80ffffff14140810 */ /* 0x000fca0007ffe0ff */
[----:B------:R-:W-:Y:S01]  /*340b0*/  ISETP.GE.U32.AND P0, PT, R20, UR6, PT ;  /* 0x0000000614007c0c */ /* 0x000fe2000bf06070 */
[----:B------:R-:W-:Y:S02]  /*340c0*/  IADD3 R9, PT, PT, -R196, R107, RZ ;  /* 0x0000006bc4097210 */ /* 0x000fe40007ffe1ff */
[----:B-1----:R-:W-:Y:S02]  /*340d0*/  IADD3 R8, PT, PT, R20, -UR6, RZ ;  /* 0x8000000614087c10 */ /* 0x002fe4000fffe0ff */
[----:B------:R-:W-:-:S08]  /*340e0*/  @!P1 IADD3 R9, PT, PT, R9, 0x7f000001, RZ ;  /* 0x7f00000109099810 */ /* 0x000fd00007ffe0ff */
        /* <DEDUP_REMOVED lines=60> */
[----:B------:R-:W-:-:S05]  /*344b0*/  IADD3 R21, PT, PT, R199, R20, RZ ;  /* 0x00000014c7157210 */ /* 0x000fca0007ffe0ff */
[----:B------:R-:W-:Y:S01]  /*344c0*/  ISETP.GE.U32.AND P0, PT, R21, 0x7f000001, PT ;  /* 0x7f0000011500780c */ /* 0x000fe20003f06070 */
[----:B------:R-:W-:-:S12]  /*344d0*/  ISETP.GE.U32.AND P1, PT, R116, R200, PT ;  /* 0x000000c87400720c */ /* 0x000fd80003f26070 */
[----:B------:R-:W-:-:S05]  /*344e0*/  @P0 IADD3 R21, PT, PT, R21, -0x7f000001, RZ ;  /* 0x80ffffff15150810 */ /* 0x000fca0007ffe0ff */
[C---:B------:R-:W-:Y:S01]  /*344f0*/  ISETP.GE.U32.AND P0, PT, R21.reuse, UR6, PT ;  /* 0x0000000615007c0c */ /* 0x040fe2000bf06070 */
[----:B------:R-:W-:Y:S02]  /*34500*/  IADD3 R9, PT, PT, -R200, R116, RZ ;  /* 0x00000074c8097210 */ /* 0x000fe40007ffe1ff */
[----:B0-----:R-:W-:Y:S02]  /*34510*/  IADD3 R8, PT, PT, R21, -UR6, RZ ;  /* 0x8000000615087c10 */ /* 0x001fe4000fffe0ff */
        /* <DEDUP_REMOVED lines=61> */
[----:B0-----:R-:W-:-:S05]  /*348f0*/  IADD3 R20, PT, PT, R164, R21, RZ ;  /* 0x00000015a4147210 */ /* 0x001fca0007ffe0ff */
[----:B------:R-:W-:Y:S01]  /*34900*/  ISETP.GE.U32.AND P0, PT, R20, 0x7f000001, PT ;  /* 0x7f0000011400780c */ /* 0x000fe20003f06070 */
[----:B------:R-:W-:-:S12]  /*34910*/  ISETP.GE.U32.AND P1, PT, R117, R195, PT ;  /* 0x000000c37500720c */ /* 0x000fd80003f26070 */
[----:B------:R-:W-:-:S05]  /*34920*/  @P0 IADD3 R20, PT, PT, R20, -0x7f000001, RZ ;  /* 0x80ffffff14140810 */ /* 0x000fca0007ffe0ff */
[C---:B------:R-:W-:Y:S01]  /*34930*/  ISETP.GE.U32.AND P0, PT, R20.reuse, UR6, PT ;  /* 0x0000000614007c0c */ /* 0x040fe2000bf06070 */
[----:B------:R-:W-:Y:S02]  /*34940*/  IADD3 R9, PT, PT, -R195, R117, RZ ;  /* 0x00000075c3097210 */ /* 0x000fe40007ffe1ff */
[----:B------:R-:W-:Y:S02]  /*34950*/  IADD3 R8, PT, PT, R20, -UR6, RZ ;  /* 0x8000000614087c10 */ /* 0x000fe4000fffe0ff */
        /* <DEDUP_REMOVED lines=949> */
[----:B------:R-:W-:Y:S01]  /*384b0*/  ISETP.GE.U32.AND P0, PT, R21, UR6, PT ;  /* 0x0000000615007c0c */ /* 0x000fe2000bf06070 */
        /* <DEDUP_REMOVED lines=53> */
[----:B------:R3:W-:Y:S04]  /*38810*/  STL [R1+0x11c], R32 ;  /* 0x00011c2001007387 */ /* 0x0007e80000100800 */
[----:B------:R-:W4:Y:S04]  /*38820*/  LD.E R10, desc[UR8][R6.64+0xc20] ;  /* 0x000c2008060a7980 */ /* 0x000f28000c101900 */
[----:B------:R-:W2:Y:S04]  /*38830*/  LD.E R11, desc[UR8][R6.64+0xc24] ;  /* 0x000c2408060b7980 */ /* 0x000ea8000c101900 */
[----:B------:R-:W3:Y:S04]  /*38840*/  LD.E R14, desc[UR8][R6.64+0xc28] ;  /* 0x000c2808060e7980 */ /* 0x000ee8000c101900 */
[----:B------:R-:W3:Y:S04]  /*38850*/  LD.E R18, desc[UR8][R6.64+0xc2c] ;  /* 0x000c2c0806127980 */ /* 0x000ee8000c101900 */
[----:B------:R-:W3:Y:S04]  /*38860*/  LDL R22, [R1+0x110] ;  /* 0x0001100001167983 */ /* 0x000ee80000100800 */
[----:B------:R-:W3:Y:S04]  /*38870*/  LDL R31, [R1+0x114] ;  /* 0x00011400011f7983 */ /* 0x000ee80000100800 */
[----:B------:R-:W3:Y:S04]  /*38880*/  LDL R24, [R1+0x118] ;  /* 0x0001180001187983 */ /* 0x000ee80000100800 */
[----:B------:R-:W3:Y:S04]  /*38890*/  LDL R33, [R1+0x11c] ;  /* 0x00011c0001217983 */ /* 0x000ee80000100800 */
[----:B------:R-:W3:Y:S01]  /*388a0*/  LDL.64 R6, [R1+0x100] ;  /* 0x0001000001067983 */ /* 0x000ee20000100a00 */
        /* <DEDUP_REMOVED lines=19> */
[----:B----4-:R-:W-:-:S04]  /*389e0*/  IMAD.WIDE.U32 R8, R10, R19, RZ ;  /* 0x000000130a087225 */ /* 0x010fc800078e00ff */
[----:B--2---:R-:W-:-:S04]  /*389f0*/  IMAD.WIDE.U32 R10, R11, R19, RZ ;  /* 0x000000130b0a7225 */ /* 0x004fc800078e00ff */
[----:B---3--:R-:W-:-:S04]  /*38a00*/  IMAD.WIDE.U32 R14, R14, R19, RZ ;  /* 0x000000130e0e7225 */ /* 0x008fc800078e00ff */
        /* <DEDUP_REMOVED lines=118> */
[----:B------:R-:W-:Y:S01]  /*39170*/  ISETP.GE.U32.AND P0, PT, R20, UR6, PT ;  /* 0x0000000614007c0c */ /* 0x000fe2000bf06070 */
        /* <DEDUP_REMOVED lines=535> */
[----:B------:R-:W1:Y:S04]  /*3b2f0*/  LDL R31, [R1+0x114] ;  /* 0x00011400011f7983 */ /* 0x000e680000100800 */
[----:B------:R-:W3:Y:S04]  /*3b300*/  LDL R22, [R1+0x118] ;  /* 0x0001180001167983 */ /* 0x000ee80000100800 */
[----:B------:R-:W3:Y:S04]  /*3b310*/  LDL R33, [R1+0x11c] ;  /* 0x00011c0001217983 */ /* 0x000ee80000100800 */
[----:B------:R-:W3:Y:S01]  /*3b320*/  LDL.64 R6, [R1+0x100] ;  /* 0x0001000001067983 */ /* 0x000ee20000100a00 */
        /* <DEDUP_REMOVED lines=124> */
[----:B------:R-:W-:Y:S04]  /*3baf0*/  STL [R1+0x114], R10 ;  /* 0x0001140a01007387 */ /* 0x000fe80000100800 */
[----:B------:R0:W-:Y:S04]  /*3bb00*/  STL [R1+0x118], R18 ;  /* 0x0001181201007387 */ /* 0x0001e80000100800 */
[----:B------:R-:W-:Y:S04]  /*3bb10*/  STL [R1+0x11c], R34 ;  /* 0x00011c2201007387 */ /* 0x000fe80000100800 */
[----:B------:R-:W2:Y:S04]  /*3bb20*/  LD.E R32, desc[UR8][R6.64+0xce0] ;  /* 0x000ce00806207980 */ /* 0x000ea8000c101900 */
[----:B------:R-:W3:Y:S04]  /*3bb30*/  LD.E R24, desc[UR8][R6.64+0xce4] ;  /* 0x000ce40806187980 */ /* 0x000ee8000c101900 */
[----:B------:R-:W4:Y:S04]  /*3bb40*/  LD.E R14, desc[UR8][R6.64+0xce8] ;  /* 0x000ce808060e7980 */ /* 0x000f28000c101900 */
[----:B------:R-:W3:Y:S04]  /*3bb50*/  LD.E R15, desc[UR8][R6.64+0xcec] ;  /* 0x000cec08060f7980 */ /* 0x000ee8000c101900 */
        /* <DEDUP_REMOVED lines=11> */
[----:B------:R-:W-:Y:S01]  /*3bc10*/  IADD3 R30, PT, PT, R18, -UR6, RZ ;  /* 0x80000006121e7c10 */ /* 0x000fe2000fffe0ff */
[----:B------:R-:W-:-:S04]  /*3bc20*/  IMAD.WIDE.U32 R10, R107, R165, RZ ;  /* 0x000000a56b0a7225 */ /* 0x000fc800078e00ff */
[----:B------:R-:W-:-:S04]  /*3bc30*/  IMAD.WIDE.U32 R8, R115, R166, RZ ;  /* 0x000000a673087225 */ /* 0x000fc800078e00ff */
[----:B------:R-:W-:Y:S01]  /*3bc40*/  IMAD R35, R10, 0x7effffff, RZ ;  /* 0x7effffff0a237824 */ /* 0x000fe200078e02ff */
[----:B------:R-:W-:Y:S01]  /*3bc50*/  @!P1 IADD3 R31, PT, PT, R31, 0x7f000001, RZ ;  /* 0x7f0000011f1f9810 */ /* 0x000fe20007ffe0ff */
[----:B------:R-:W-:Y:S02]  /*3bc60*/  IMAD R33, R8, 0x7effffff, RZ ;  /* 0x7effffff08217824 */ /* 0x000fe400078e02ff */
[----:B------:R-:W-:Y:S01]  /*3bc70*/  IMAD.HI.U32 R35, R35, 0x7f000001, R10 ;  /* 0x7f00000123237827 */ /* 0x000fe200078e000a */
[----:B------:R-:W-:-:S05]  /*3bc80*/  @!P0 IADD3 R30, PT, PT, R30, 0x7f000001, RZ ;  /* 0x7f0000011e1e8810 */ /* 0x000fca0007ffe0ff */
[----:B------:R-:W-:-:S04]  /*3bc90*/  IMAD.WIDE.U32 R10, R30, R31, RZ ;  /* 0x0000001f1e0a7225 */ /* 0x000fc800078e00ff */
[----:B------:R-:W-:-:S04]  /*3bca0*/  IMAD.HI.U32 R30, R33, 0x7f000001, R8 ;  /* 0x7f000001211e7827 */ /* 0x000fc800078e0008 */
[----:B------:R-:W-:-:S04]  /*3bcb0*/  IMAD R9, R10, 0x7effffff, RZ ;  /* 0x7effffff0a097824 */ /* 0x000fc800078e02ff */
        /* <DEDUP_REMOVED lines=11> */
[----:B------:R-:W-:Y:S01]  /*3bd70*/  IMAD.WIDE.U32 R8, R203, R10, RZ ;  /* 0x0000000acb087225 */ /* 0x000fe200078e00ff */
[----:B------:R-:W-:Y:S01]  /*3bd80*/  ISETP.GE.U32.AND P1, PT, R33, 0x7f000001, PT ;  /* 0x7f0000012100780c */ /* 0x000fe20003f26070 */
[----:B------:R-:W-:Y:S02]  /*3bd90*/  ISETP.GE.U32.AND P0, PT, R30, 0x7f000001, PT ;  /* 0x7f0000011e00780c */ /* 0x000fe40003f06070 */
[----:B------:R-:W-:-:S04]  /*3bda0*/  IMAD R31, R8, 0x7effffff, RZ ;  /* 0x7effffff081f7824 */ /* 0x000fc800078e02ff */
[----:B------:R-:W-:-:S04]  /*3bdb0*/  IMAD.HI.U32 R47, R31, 0x7f000001, R8 ;  /* 0x7f0000011f2f7827 */ /* 0x000fc800078e0008 */
[----:B------:R-:W-:Y:S01]  /*3bdc0*/  IMAD.WIDE.U32 R10, R117, R164, RZ ;  /* 0x000000a4750a7225 */ /* 0x000fe200078e00ff */
[----:B------:R-:W-:Y:S01]  /*3bdd0*/  ISETP.GE.U32.AND P2, PT, R47, 0x7f000001, PT ;  /* 0x7f0000012f00780c */ /* 0x000fe20003f46070 */
[----:B------:R-:W-:Y:S02]  /*3bde0*/  @P1 IADD3 R33, PT, PT, R33, -0x7f000001, RZ ;  /* 0x80ffffff21211810 */ /* 0x000fe40007ffe0ff */
[----:B------:R-:W-:Y:S01]  /*3bdf0*/  @P0 IADD3 R30, PT, PT, R30, -0x7f000001, RZ ;  /* 0x80ffffff1e1e0810 */ /* 0x000fe20007ffe0ff */
[----:B------:R-:W-:-:S04]  /*3be00*/  IMAD R9, R10, 0x7effffff, RZ ;  /* 0x7effffff0a097824 */ /* 0x000fc800078e02ff */
[----:B------:R-:W-:Y:S01]  /*3be10*/  IMAD.HI.U32 R35, R9, 0x7f000001, R10 ;  /* 0x7f00000109237827 */ /* 0x000fe200078e000a */
[----:B------:R-:W-:-:S03]  /*3be20*/  IADD3 R30, PT, PT, R30, R33, RZ ;  /* 0x000000211e1e7210 */ /* 0x000fc60007ffe0ff */
[----:B------:R-:W-:Y:S01]  /*3be30*/  IMAD.WIDE.U32 R8, R119, R163, RZ ;  /* 0x000000a377087225 */ /* 0x000fe200078e00ff */
[----:B------:R-:W-:Y:S01]  /*3be40*/  ISETP.GE.U32.AND P1, PT, R35, 0x7f000001, PT ;  /* 0x7f0000012300780c */ /* 0x000fe20003f26070 */
[----:B------:R-:W-:Y:S01]  /*3be50*/  @P2 IADD3 R47, PT, PT, R47, -0x7f000001, RZ ;  /* 0x80ffffff2f2f2810 */ /* 0x000fe20007ffe0ff */
[----:B------:R-:W-:Y:S01]  /*3be60*/  ISETP.GE.U32.AND P0, PT, R30, 0x7f000001, PT ;  /* 0x7f0000011e00780c */ /* 0x000fe20003f06070 */
[----:B------:R-:W-:-:S04]  /*3be70*/  IMAD R31, R8, 0x7effffff, RZ ;  /* 0x7effffff081f7824 */ /* 0x000fc800078e02ff */
[----:B------:R-:W-:-:S06]  /*3be80*/  IMAD.HI.U32 R43, R31, 0x7f000001, R8 ;  /* 0x7f0000011f2b7827 */ /* 0x000fcc00078e0008 */
[----:B------:R-:W-:Y:S02]  /*3be90*/  @P1 IADD3 R35, PT, PT, R35, -0x7f000001, RZ ;  /* 0x80ffffff23231810 */ /* 0x000fe40007ffe0ff */
[----:B------:R-:W-:-:S04]  /*3bea0*/  @P0 IADD3 R30, PT, PT, R30, -0x7f000001, RZ ;  /* 0x80ffffff1e1e0810 */ /* 0x000fc80007ffe0ff */
[----:B------:R-:W-:Y:S01]  /*3beb0*/  IADD3 R30, PT, PT, R30, R35, RZ ;  /* 0x000000231e1e7210 */ /* 0x000fe20007ffe0ff */
[----:B------:R-:W-:-:S04]  /*3bec0*/  ISETP.GE.U32.AND P1, PT, R43, 0x7f000001, PT ;  /* 0x7f0000012b00780c */ /* 0x000fc80003f26070 */
[----:B------:R-:W-:-:S09]  /*3bed0*/  ISETP.GE.U32.AND P0, PT, R30, 0x7f000001, PT ;  /* 0x7f0000011e00780c */ /* 0x000fd20003f06070 */
[----:B------:R-:W-:-:S04]  /*3bee0*/  @P1 IADD3 R43, PT, PT, R43, -0x7f000001, RZ ;  /* 0x80ffffff2b2b1810 */ /* 0x000fc80007ffe0ff */
[----:B------:R-:W-:Y:S01]  /*3bef0*/  @P0 IADD3 R30, PT, PT, R30, -0x7f000001, RZ ;  /* 0x80ffffff1e1e0810 */ /* 0x000fe20007ffe0ff */
[----:B--2---:R-:W-:-:S04]  /*3bf00*/  IMAD.WIDE.U32 R10, R32, R47, RZ ;  /* 0x0000002f200a7225 */ /* 0x004fc800078e00ff */
[----:B------:R-:W-:-:S04]  /*3bf10*/  IMAD R9, R10, 0x7effffff, RZ ;  /* 0x7effffff0a097824 */ /* 0x000fc800078e02ff */
        /* <DEDUP_REMOVED lines=12> */
[----:B------:R-:W-:Y:S02]  /*3bfe0*/  ISETP.GE.U32.AND P4, PT, R33, 0x7f000001, PT ;  /* 0x7f0000012100780c */ /* 0x000fe40003f86070 */
[----:B------:R-:W-:Y:S01]  /*3bff0*/  ISETP.GE.U32.AND P5, PT, R32, 0x7f000001, PT ;  /* 0x7f0000012000780c */ /* 0x000fe20003fa6070 */
[----:B------:R-:W-:-:S08]  /*3c000*/  IMAD.WIDE.U32 R8, R121, R162, RZ ;  /* 0x000000a279087225 */ /* 0x000fd000078e00ff */
        /* <DEDUP_REMOVED lines=9> */
[----:B------:R-:W-:Y:S01]  /*3c0a0*/  IMAD R11, R8, 0x7effffff, RZ ;  /* 0x7effffff080b7824 */ /* 0x000fe200078e02ff */
[----:B------:R-:W-:Y:S01]  /*3c0b0*/  ISETP.GE.U32.AND P3, PT, R14, 0x7f000001, PT ;  /* 0x7f0000010e00780c */ /* 0x000fe20003f66070 */
[----:B------:R-:W-:Y:S01]  /*3c0c0*/  ISETP.GE.U32.AND P4, PT, R20, 0x7f000001, PT ;  /* 0x7f0000011400780c */ /* 0x000fe20003f86070 */
[----:B------:R-:W-:Y:S01]  /*3c0d0*/  ISETP.GE.U32.AND P5, PT, R24, 0x7f000001, PT ;  /* 0x7f0000011800780c */ /* 0x000fe20003fa6070 */
[----:B------:R-:W-:Y:S01]  /*3c0e0*/  IMAD.HI.U32 R11, R11, 0x7f000001, R8 ;  /* 0x7f0000010b0b7827 */ /* 0x000fe200078e0008 */
[----:B------:R-:W-:Y:S01]  /*3c0f0*/  IADD3 R10, PT, PT, R30, R43, RZ ;  /* 0x0000002b1e0a7210 */ /* 0x000fe20007ffe0ff */
[----:B------:R0:W-:Y:S03]  /*3c100*/  STL [R1+0x110], R22 ;  /* 0x0001101601007387 */ /* 0x0001e60000100800 */
[----:B------:R-:W-:Y:S01]  /*3c110*/  ISETP.GE.U32.AND P1, PT, R11, 0x7f000001, PT ;  /* 0x7f0000010b00780c */ /* 0x000fe20003f26070 */
[----:B------:R-:W-:Y:S01]  /*3c120*/  ISETP.GE.U32.AND P0, PT, R10, 0x7f000001, PT ;  /* 0x7f0000010a00780c */ /* 0x000fe20003f06070 */
        /* <DEDUP_REMOVED lines=8> */
[----:B------:R-:W-:Y:S01]  /*3c1b0*/  STL [R1+0x114], R14 ;  /* 0x0001140e01007387 */ /* 0x000fe20000100800 */
[----:B------:R-:W-:-:S03]  /*3c1c0*/  IMAD.WIDE.U32 R8, R123, R161, RZ ;  /* 0x000000a17b087225 */ /* 0x000fc600078e00ff */
[----:B------:R-:W-:Y:S04]  /*3c1d0*/  STL [R1+0x118], R20 ;  /* 0x0001181401007387 */ /* 0x000fe80000100800 */
[----:B------:R0:W-:Y:S04]  /*3c1e0*/  STL [R1+0x11c], R24 ;  /* 0x00011c1801007387 */ /* 0x0001e80000100800 */
[----:B------:R-:W2:Y:S01]  /*3c1f0*/  LD.E R32, desc[UR8][R6.64+0xcf0] ;  /* 0x000cf00806207980 */ /* 0x000ea2000c101900 */
[----:B------:R-:W-:Y:S02]  /*3c200*/  @P1 IADD3 R11, PT, PT, R11, -0x7f000001, RZ ;  /* 0x80ffffff0b0b1810 */ /* 0x000fe40007ffe0ff */
[----:B------:R-:W-:Y:S01]  /*3c210*/  @P0 IADD3 R10, PT, PT, R10, -0x7f000001, RZ ;  /* 0x80ffffff0a0a0810 */ /* 0x000fe20007ffe0ff */
[----:B------:R-:W-:Y:S01]  /*3c220*/  IMAD R15, R8, 0x7effffff, RZ ;  /* 0x7effffff080f7824 */ /* 0x000fe200078e02ff */
[----:B------:R-:W3:Y:S04]  /*3c230*/  LD.E R31, desc[UR8][R6.64+0xcf4] ;  /* 0x000cf408061f7980 */ /* 0x000ee8000c101900 */
[----:B------:R-:W4:Y:S04]  /*3c240*/  LD.E R19, desc[UR8][R6.64+0xcf8] ;  /* 0x000cf80806137980 */ /* 0x000f28000c101900 */
[----:B------:R1:W2:Y:S01]  /*3c250*/  LD.E R30, desc[UR8][R6.64+0xcfc] ;  /* 0x000cfc08061e7980 */ /* 0x0002a2000c101900 */
[----:B------:R-:W-:Y:S01]  /*3c260*/  IMAD.HI.U32 R15, R15, 0x7f000001, R8 ;  /* 0x7f0000010f0f7827 */ /* 0x000fe200078e0008 */
[----:B------:R-:W-:-:S02]  /*3c270*/  IADD3 R10, PT, PT, R10, R11, RZ ;  /* 0x0000000b0a0a7210 */ /* 0x000fc40007ffe0ff */
[----:B0-----:R-:W2:Y:S04]  /*3c280*/  LDL R24, [R1+0x110] ;  /* 0x0001100001187983 */ /* 0x001ea80000100800 */
[----:B------:R-:W2:Y:S04]  /*3c290*/  LDL R22, [R1+0x114] ;  /* 0x0001140001167983 */ /* 0x000ea80000100800 */
[----:B------:R-:W2:Y:S01]  /*3c2a0*/  LDL R20, [R1+0x118] ;  /* 0x0001180001147983 */ /* 0x000ea20000100800 */
[----:B------:R-:W-:Y:S01]  /*3c2b0*/  ISETP.GE.U32.AND P1, PT, R15, 0x7f000001, PT ;  /* 0x7f0000010f00780c */ /* 0x000fe20003f26070 */
[----:B------:R-:W-:Y:S01]  /*3c2c0*/  ISETP.GE.U32.AND P0, PT, R10, 0x7f000001, PT ;  /* 0x7f0000010a00780c */ /* 0x000fe20003f06070 */
[----:B------:R-:W-:Y:S01]  /*3c2d0*/  IMAD.WIDE.U32 R8, R125, R160, RZ ;  /* 0x000000a07d087225 */ /* 0x000fe200078e00ff */
[----:B------:R-:W2:Y:S03]  /*3c2e0*/  LDL R21, [R1+0x11c] ;  /* 0x00011c0001157983 */ /* 0x000ea60000100800 */
[----:B------:R-:W-:-:S07]  /*3c2f0*/  IMAD R11, R8, 0x7effffff, RZ ;  /* 0x7effffff080b7824 */ /* 0x000fce00078e02ff */
[----:B------:R-:W-:Y:S02]  /*3c300*/  @P1 IADD3 R15, PT, PT, R15, -0x7f000001, RZ ;  /* 0x80ffffff0f0f1810 */ /* 0x000fe40007ffe0ff */
[----:B------:R-:W-:Y:S01]  /*3c310*/  @P0 IADD3 R10, PT, PT, R10, -0x7f000001, RZ ;  /* 0x80ffffff0a0a0810 */ /* 0x000fe20007ffe0ff */
[----:B------:R-:W-:-:S03]  /*3c320*/  IMAD.HI.U32 R11, R11, 0x7f000001, R8 ;  /* 0x7f0000010b0b7827 */ /* 0x000fc600078e0008 */
[----:B------:R-:W-:Y:S02]  /*3c330*/  IADD3 R10, PT, PT, R10, R15, RZ ;  /* 0x0000000f0a0a7210 */ /* 0x000fe40007ffe0ff */
[----:B------:R-:W-:-:S03]  /*3c340*/  ISETP.GE.U32.AND P1, PT, R11, 0x7f000001, PT ;  /* 0x7f0000010b00780c */ /* 0x000fc60003f26070 */
[----:B------:R-:W-:Y:S01]  /*3c350*/  ISETP.GE.U32.AND P0, PT, R10, 0x7f000001, PT ;  /* 0x7f0000010a00780c */ /* 0x000fe20003f06070 */
[----:B-1----:R-:W-:-:S04]  /*3c360*/  IMAD.WIDE.U32 R6, R127, R159, RZ ;  /* 0x0000009f7f067225 */ /* 0x002fc800078e00ff */
[----:B------:R-:W-:-:S05]  /*3c370*/  IMAD R9, R6, 0x7effffff, RZ ;  /* 0x7effffff06097824 */ /* 0x000fca00078e02ff */
[----:B------:R-:W-:-:S03]  /*3c380*/  @P1 IADD3 R11, PT, PT, R11, -0x7f000001, RZ ;  /* 0x80ffffff0b0b1810 */ /* 0x000fc60007ffe0ff */
[----:B------:R-:W-:Y:S01]  /*3c390*/  @P0 IADD3 R10, PT, PT, R10, -0x7f000001, RZ ;  /* 0x80ffffff0a0a0810 */ /* 0x000fe20007ffe0ff */
[----:B------:R-:W-:-:S03]  /*3c3a0*/  IMAD.HI.U32 R15, R9, 0x7f000001, R6 ;  /* 0x7f000001090f7827 */ /* 0x000fc600078e0006 */
[----:B------:R-:W-:Y:S02]  /*3c3b0*/  IADD3 R10, PT, PT, R10, R11, RZ ;  /* 0x0000000b0a0a7210 */ /* 0x000fe40007ffe0ff */
[----:B------:R-:W-:Y:S01]  /*3c3c0*/  ISETP.GE.U32.AND P1, PT, R15, 0x7f000001, PT ;  /* 0x7f0000010f00780c */ /* 0x000fe20003f26070 */
[----:B------:R-:W-:Y:S02]  /*3c3d0*/  IMAD.WIDE.U32 R6, R128, R158, RZ ;  /* 0x0000009e80067225 */ /* 0x000fe400078e00ff */
[----:B------:R-:W-:Y:S02]  /*3c3e0*/  ISETP.GE.U32.AND P0, PT, R10, 0x7f000001, PT ;  /* 0x7f0000010a00780c */ /* 0x000fe40003f06070 */
[----:B------:R-:W-:-:S04]  /*3c3f0*/  IMAD R9, R6, 0x7effffff, RZ ;  /* 0x7effffff06097824 */ /* 0x000fc800078e02ff */
[----:B------:R-:W-:Y:S02]  /*3c400*/  IMAD.HI.U32 R33, R9, 0x7f000001, R6 ;  /* 0x7f00000109217827 */ /* 0x000fe400078e0006 */
[----:B------:R-:W4:Y:S02]  /*3c410*/  LDL.64 R8, [R1+0x100] ;  /* 0x0001000001087983 */ /* 0x000f240000100a00 */
[----:B------:R-:W-:-:S03]  /*3c420*/  @P1 IADD3 R15, PT, PT, R15, -0x7f000001, RZ ;  /* 0x80ffffff0f0f1810 */ /* 0x000fc60007ffe0ff */
[----:B------:R-:W-:-:S04]  /*3c430*/  @P0 IADD3 R10, PT, PT, R10, -0x7f000001, RZ ;  /* 0x80ffffff0a0a0810 */ /* 0x000fc80007ffe0ff */
[----:B------:R-:W-:Y:S01]  /*3c440*/  IADD3 R10, PT, PT, R10, R15, RZ ;  /* 0x0000000f0a0a7210 */ /* 0x000fe20007ffe0ff */
[----:B------:R-:W-:-:S04]  /*3c450*/  ISETP.GE.U32.AND P1, PT, R33, 0x7f000001, PT ;  /* 0x7f0000012100780c */ /* 0x000fc80003f26070 */
[----:B------:R-:W-:Y:S01]  /*3c460*/  ISETP.GE.U32.AND P0, PT, R10, 0x7f000001, PT ;  /* 0x7f0000010a00780c */ /* 0x000fe20003f06070 */
[----:B------:R-:W-:-:S04]  /*3c470*/  IMAD.WIDE.U32 R6, R129, R157, RZ ;  /* 0x0000009d81067225 */ /* 0x000fc800078e00ff */
[----:B------:R-:W-:-:S04]  /*3c480*/  IMAD R11, R6, 0x7effffff, RZ ;  /* 0x7effffff060b7824 */ /* 0x000fc800078e02ff */
[----:B------:R-:W-:-:S04]  /*3c490*/  @P1 IADD3 R33, PT, PT, R33, -0x7f000001, RZ ;  /* 0x80ffffff21211810 */ /* 0x000fc80007ffe0ff */
        /* <DEDUP_REMOVED lines=35> */
[----:B------:R-:W-:Y:S01]  /*3c6d0*/  ISETP.GE.U32.AND P1, PT, R15, 0x7f000001, PT ;  /* 0x7f0000010f00780c */ /* 0x000fe20003f26070 */
[----:B------:R-:W-:Y:S02]  /*3c6e0*/  IADD3 R34, PT, PT, R226, R18, RZ ;  /* 0x00000012e2227210 */ /* 0x000fe40007ffe0ff */
[----:B------:R-:W-:-:S03]  /*3c6f0*/  ISETP.GE.U32.AND P0, PT, R10, 0x7f000001, PT ;  /* 0x7f0000010a00780c */ /* 0x000fc60003f06070 */
[----:B------:R-:W-:Y:S01]  /*3c700*/  ISETP.GE.U32.AND P2, PT, R34, 0x7f000001, PT ;  /* 0x7f0000012200780c */ /* 0x000fe20003f46070 */
[----:B------:R-:W-:-:S04]  /*3c710*/  IMAD.WIDE.U32 R6, R134, R152, RZ ;  /* 0x0000009886067225 */ /* 0x000fc800078e00ff */
[----:B------:R-:W-:Y:S02]  /*3c720*/  IMAD R11, R6, 0x7effffff, RZ ;  /* 0x7effffff060b7824 */ /* 0x000fe400078e02ff */
[----:B------:R-:W-:-:S03]  /*3c730*/  @P1 IADD3 R15, PT, PT, R15, -0x7f000001, RZ ;  /* 0x80ffffff0f0f1810 */ /* 0x000fc60007ffe0ff */
[----:B------:R-:W-:Y:S01]  /*3c740*/  @P0 IADD3 R10, PT, PT, R10, -0x7f000001, RZ ;  /* 0x80ffffff0a0a0810 */ /* 0x000fe20007ffe0ff */
[----:B------:R-:W-:Y:S02]  /*3c750*/  IMAD.HI.U32 R47, R11, 0x7f000001, R6 ;  /* 0x7f0000010b2f7827 */ /* 0x000fe400078e0006 */
[----:B------:R-:W-:Y:S02]  /*3c760*/  @P2 IADD3 R34, PT, PT, R34, -0x7f000001, RZ ;  /* 0x80ffffff22222810 */ /* 0x000fe40007ffe0ff */
[----:B------:R-:W-:Y:S01]  /*3c770*/  IADD3 R18, PT, PT, R10, R15, RZ ;  /* 0x0000000f0a127210 */ /* 0x000fe20007ffe0ff */
[----:B------:R-:W-:Y:S01]  /*3c780*/  ISETP.GE.U32.AND P1, PT, R47, 0x7f000001, PT ;  /* 0x7f0000012f00780c */ /* 0x000fe20003f26070 */
[----:B------:R-:W-:Y:S01]  /*3c790*/  IMAD.WIDE.U32 R6, R197, R166, RZ ;  /* 0x000000a6c5067225 */ /* 0x000fe200078e00ff */
[----:B------:R-:W-:Y:S02]  /*3c7a0*/  ISETP.GE.U32.AND P3, PT, R229, R167, PT ;  /* 0x000000a7e500720c */ /* 0x000fe40003f66070 */
[----:B------:R-:W-:Y:S01]  /*3c7b0*/  ISETP.GE.U32.AND P0, PT, R18, 0x7f000001, PT ;  /* 0x7f0000011200780c */ /* 0x000fe20003f06070 */
[----:B------:R-:W-:Y:S01]  /*3c7c0*/  ISETP.GE.U32.AND P2, PT, R34, UR6, PT ;  /* 0x0000000622007c0c */ /* 0x000fe2000bf46070 */
[----:B------:R-:W-:-:S02]  /*3c7d0*/  IMAD R33, R6, 0x7effffff, RZ ;  /* 0x7effffff06217824 */ /* 0x000fc400078e02ff */
[----:B------:R-:W-:-:S04]  /*3c7e0*/  IMAD.WIDE.U32 R10, R196, R165, RZ ;  /* 0x000000a5c40a7225 */ /* 0x000fc800078e00ff */
[----:B------:R-:W-:-:S04]  /*3c7f0*/  IMAD.WIDE.U32 R14, R135, R151, RZ ;  /* 0x00000097870e7225 */ /* 0x000fc800078e00ff */
[----:B------:R-:W-:Y:S01]  /*3c800*/  IMAD.HI.U32 R40, R33, 0x7f000001, R6 ;  /* 0x7f00000121287827 */ /* 0x000fe200078e0006 */
[----:B------:R-:W-:Y:S02]  /*3c810*/  IADD3 R35, PT, PT, -R167, R229, RZ ;  /* 0x000000e5a7237210 */ /* 0x000fe40007ffe1ff */
[----:B------:R-:W-:Y:S01]  /*3c820*/  IADD3 R6, PT, PT, R34, -UR6, RZ ;  /* 0x8000000622067c10 */ /* 0x000fe2000fffe0ff */
[----:B------:R-:W-:Y:S02]  /*3c830*/  IMAD R7, R10, 0x7effffff, RZ ;  /* 0x7effffff0a077824 */ /* 0x000fe400078e02ff */
[----:B------:R-:W-:Y:S01]  /*3c840*/  IMAD R33, R14, 0x7effffff, RZ ;  /* 0x7effffff0e217824 */ /* 0x000fe200078e02ff */
[----:B------:R-:W-:Y:S02]  /*3c850*/  @P1 IADD3 R47, PT, PT, R47, -0x7f000001, RZ ;  /* 0x80ffffff2f2f1810 */ /* 0x000fe40007ffe0ff */
[----:B------:R-:W-:Y:S02]  /*3c860*/  @!P3 IADD3 R35, PT, PT, R35, 0x7f000001, RZ ;  /* 0x7f0000012323b810 */ /* 0x000fe40007ffe0ff */
[----:B------:R-:W-:-:S02]  /*3c870*/  @P0 IADD3 R18, PT, PT, R18, -0x7f000001, RZ ;  /* 0x80ffffff12120810 */ /* 0x000fc40007ffe0ff */
[----:B------:R-:W-:Y:S01]  /*3c880*/  @!P2 IADD3 R6, PT, PT, R6, 0x7f000001, RZ ;  /* 0x7f0000010606a810 */ /* 0x000fe20007ffe0ff */
[----:B------:R-:W-:-:S04]  /*3c890*/  IMAD.HI.U32 R43, R7, 0x7f000001, R10 ;  /* 0x7f000001072b7827 */ /* 0x000fc800078e000a */
[----:B------:R-:W-:Y:S01]  /*3c8a0*/  IMAD.HI.U32 R34, R33, 0x7f000001, R14 ;  /* 0x7f00000121227827 */ /* 0x000fe200078e000e */
[----:B------:R-:W-:-:S03]  /*3c8b0*/  IADD3 R33, PT, PT, R18, R47, RZ ;  /* 0x0000002f12217210 */ /* 0x000fc60007ffe0ff */
[----:B------:R-:W-:Y:S01]  /*3c8c0*/  IMAD.WIDE.U32 R6, R6, R35, RZ ;  /* 0x0000002306067225 */ /* 0x000fe200078e00ff */
[----:B------:R-:W-:Y:S01]  /*3c8d0*/  ISETP.GE.U32.AND P0, PT, R40, 0x7f000001, PT ;  /* 0x7f0000012800780c */ /* 0x000fe20003f06070 */
[----:B------:R-:W-:Y:S01]  /*3c8e0*/  ISETP.GE.U32.AND P1, PT, R43, 0x7f000001, PT ;  /* 0x7f0000012b00780c */ /* 0x000fe20003f26070 */
[----:B------:R-:W-:Y:S01]  /*3c8f0*/  ISETP.GE.U32.AND P3, PT, R34, 0x7f000001, PT ;  /* 0x7f0000012200780c */ /* 0x000fe20003f66070 */
[----:B------:R-:W-:Y:S01]  /*3c900*/  ISETP.GE.U32.AND P2, PT, R33, 0x7f000001, PT ;  /* 0x7f0000012100780c */ /* 0x000fe20003f46070 */
[----:B------:R-:W-:-:S04]  /*3c910*/  IMAD R35, R6, 0x7effffff, RZ ;  /* 0x7effffff06237824 */ /* 0x000fc800078e02ff */
[----:B------:R-:W-:-:S04]  /*3c920*/  IMAD.HI.U32 R42, R35, 0x7f000001, R6 ;  /* 0x7f000001232a7827 */ /* 0x000fc800078e0006 */
[----:B------:R-:W-:-:S04]  /*3c930*/  IMAD.WIDE.U32 R10, R200, R199, RZ ;  /* 0x000000c7c80a7225 */ /* 0x000fc800078e00ff */
[----:B------:R-:W-:Y:S01]  /*3c940*/  IMAD.WIDE.U32 R14, R136, R150, RZ ;  /* 0x00000096880e7225 */ /* 0x000fe200078e00ff */
[----:B------:R-:W-:Y:S01]  /*3c950*/  ISETP.GE.U32.AND P4, PT, R42, 0x7f000001, PT ;  /* 0x7f0000012a00780c */ /* 0x000fe20003f86070 */
[----:B------:R-:W-:Y:S02]  /*3c960*/  @P0 IADD3 R40, PT, PT, R40, -0x7f000001, RZ ;  /* 0x80ffffff28280810 */ /* 0x000fe40007ffe0ff */
[----:B------:R-:W-:Y:S01]  /*3c970*/  @P1 IADD3 R43, PT, PT, R43, -0x7f000001, RZ ;  /* 0x80ffffff2b2b1810 */ /* 0x000fe20007ffe0ff */
[----:B------:R-:W-:Y:S01]  /*3c980*/  IMAD R7, R10, 0x7effffff, RZ ;  /* 0x7effffff0a077824 */ /* 0x000fe200078e02ff */
[----:B------:R-:W-:Y:S02]  /*3c990*/  @P3 IADD3 R34, PT, PT, R34, -0x7f000001, RZ ;  /* 0x80ffffff22223810 */ /* 0x000fe40007ffe0ff */
[----:B------:R-:W-:Y:S01]  /*3c9a0*/  @P2 IADD3 R33, PT, PT, R33, -0x7f000001, RZ ;  /* 0x80ffffff21212810 */ /* 0x000fe20007ffe0ff */
[----:B------:R-:W-:Y:S02]  /*3c9b0*/  IMAD R35, R14, 0x7effffff, RZ ;  /* 0x7effffff0e237824 */ /* 0x000fe400078e02ff */
[----:B------:R-:W-:Y:S01]  /*3c9c0*/  IMAD.HI.U32 R47, R7, 0x7f000001, R10 ;  /* 0x7f000001072f7827 */ /* 0x000fe200078e000a */
[----:B------:R-:W-:-:S03]  /*3c9d0*/  IADD3 R18, PT, PT, R40, R43, RZ ;  /* 0x0000002b28127210 */ /* 0x000fc60007ffe0ff */
[----:B------:R-:W-:Y:S01]  /*3c9e0*/  IMAD.HI.U32 R14, R35, 0x7f000001, R14 ;  /* 0x7f000001230e7827 */ /* 0x000fe200078e000e */
[----:B------:R-:W-:Y:S01]  /*3c9f0*/  IADD3 R33, PT, PT, R33, R34, RZ ;  /* 0x0000002221217210 */ /* 0x000fe20007ffe0ff */
[----:B------:R-:W-:Y:S01]  /*3ca00*/  ISETP.GE.U32.AND P1, PT, R47, 0x7f000001, PT ;  /* 0x7f0000012f00780c */ /* 0x000fe20003f26070 */
[----:B------:R-:W-:Y:S02]  /*3ca10*/  ISETP.GE.U32.AND P0, PT, R18, 0x7f000001, PT ;  /* 0x7f0000011200780c */ /* 0x000fe40003f06070 */
[----:B------:R-:W-:Y:S01]  /*3ca20*/  ISETP.GE.U32.AND P3, PT, R14, 0x7f000001, PT ;  /* 0x7f0000010e00780c */ /* 0x000fe20003f66070 */
[----:B------:R-:W-:Y:S01]  /*3ca30*/  ISETP.GE.U32.AND P2, PT, R33, 0x7f000001, PT ;  /* 0x7f0000012100780c */ /* 0x000fe20003f46070 */
[----:B------:R-:W-:Y:S01]  /*3ca40*/  @P4 IADD3 R42, PT, PT, R42, -0x7f000001, RZ ;  /* 0x80ffffff2a2a4810 */ /* 0x000fe20007ffe0ff */
[----:B------:R-:W-:-:S04]  /*3ca50*/  IMAD.WIDE.U32 R164, R195, R164, RZ ;  /* 0x000000a4c3a47225 */ /* 0x000fc800078e00ff */
[----:B------:R-:W-:-:S04]  /*3ca60*/  IMAD.WIDE.U32 R10, R203, R42, RZ ;  /* 0x0000002acb0a7225 */ /* 0x000fc800078e00ff */
[----:B------:R-:W-:-:S04]  /*3ca70*/  IMAD.WIDE.U32 R6, R137, R198, RZ ;  /* 0x000000c689067225 */ /* 0x000fc800078e00ff */
[----:B------:R-:W-:Y:S02]  /*3ca80*/  IMAD R43, R10, 0x7effffff, RZ ;  /* 0x7effffff0a2b7824 */ /* 0x000fe400078e02ff */
[----:B------:R-:W-:Y:S01]  /*3ca90*/  IMAD R15, R164, 0x7effffff, RZ ;  /* 0x7effffffa40f7824 */ /* 0x000fe200078e02ff */
[----:B------:R-:W-:Y:S02]  /*3caa0*/  @P1 IADD3 R47, PT, PT, R47, -0x7f000001, RZ ;  /* 0x80ffffff2f2f1810 */ /* 0x000fe40007ffe0ff */
[----:B------:R-:W-:Y:S02]  /*3cab0*/  @P0 IADD3 R18, PT, PT, R18, -0x7f000001, RZ ;  /* 0x80ffffff12120810 */ /* 0x000fe40007ffe0ff */
[----:B------:R-:W-:Y:S02]  /*3cac0*/  @P3 IADD3 R14, PT, PT, R14, -0x7f000001, RZ ;  /* 0x80ffffff0e0e3810 */ /* 0x000fe40007ffe0ff */
[----:B------:R-:W-:Y:S01]  /*3cad0*/  @P2 IADD3 R33, PT, PT, R33, -0x7f000001, RZ ;  /* 0x80ffffff21212810 */ /* 0x000fe20007ffe0ff */
[----:B------:R-:W-:-:S04]  /*3cae0*/  IMAD.HI.U32 R40, R43, 0x7f000001, R10 ;  /* 0x7f0000012b287827 */ /* 0x000fc800078e000a */
[----:B------:R-:W-:Y:S02]  /*3caf0*/  IMAD R35, R6, 0x7effffff, RZ ;  /* 0x7effffff06237824 */ /* 0x000fe400078e02ff */
[----:B------:R-:W-:Y:S01]  /*3cb00*/  IMAD.HI.U32 R165, R15, 0x7f000001, R164 ;  /* 0x7f0000010fa57827 */ /* 0x000fe200078e00a4 */
[----:B------:R-:W-:-:S03]  /*3cb10*/  IADD3 R18, PT, PT, R18, R47, RZ ;  /* 0x0000002f12127210 */ /* 0x000fc60007ffe0ff */
[----:B------:R-:W-:Y:S01]  /*3cb20*/  IMAD.HI.U32 R47, R35, 0x7f000001, R6 ;  /* 0x7f000001232f7827 */ /* 0x000fe200078e0006 */
[----:B------:R-:W-:Y:S01]  /*3cb30*/  IADD3 R34, PT, PT, R33, R14, RZ ;  /* 0x0000000e21227210 */ /* 0x000fe20007ffe0ff */
[----:B------:R-:W-:Y:S02]  /*3cb40*/  ISETP.GE.U32.AND P4, PT, R40, 0x7f000001, PT ;  /* 0x7f0000012800780c */ /* 0x000fe40003f86070 */
[----:B------:R-:W-:-:S04]  /*3cb50*/  IMAD.WIDE.U32 R6, R194, R163, RZ ;  /* 0x000000a3c2067225 */ /* 0x000fc800078e00ff */
[----:B------:R-:W-:Y:S01]  /*3cb60*/  IMAD.WIDE.U32 R162, R193, R162, RZ ;  /* 0x000000a2c1a27225 */ /* 0x000fe200078e00ff */
[----:B------:R-:W-:Y:S01]  /*3cb70*/  ISETP.GE.U32.AND P1, PT, R165, 0x7f000001, PT ;  /* 0x7f000001a500780c */ /* 0x000fe20003f26070 */
[----:B------:R-:W-:Y:S01]  /*3cb80*/  ISETP.GE.U32.AND P0, PT, R18, 0x7f000001, PT ;  /* 0x7f0000011200780c */ /* 0x000fe20003f06070 */
[----:B------:R-:W-:Y:S01]  /*3cb90*/  ISETP.GE.U32.AND P3, PT, R47, 0x7f000001, PT ;  /* 0x7f0000012f00780c */ /* 0x000fe20003f66070 */
[----:B------:R-:W-:Y:S01]  /*3cba0*/  ISETP.GE.U32.AND P2, PT, R34, 0x7f000001, PT ;  /* 0x7f0000012200780c */ /* 0x000fe20003f46070 */
[----:B------:R-:W-:Y:S02]  /*3cbb0*/  IMAD R33, R162, 0x7effffff, RZ ;  /* 0x7effffffa2217824 */ /* 0x000fe400078e02ff */
[----:B------:R-:W-:-:S04]  /*3cbc0*/  IMAD.WIDE.U32 R10, R139, R149, RZ ;  /* 0x000000958b0a7225 */ /* 0x000fc800078e00ff */
[----:B------:R-:W-:-:S04]  /*3cbd0*/  IMAD.HI.U32 R163, R33, 0x7f000001, R162 ;  /* 0x7f00000121a37827 */ /* 0x000fc800078e00a2 */
[----:B------:R-:W-:Y:S02]  /*3cbe0*/  IMAD R15, R6, 0x7effffff, RZ ;  /* 0x7effffff060f7824 */ /* 0x000fe400078e02ff */
[----:B------:R-:W-:Y:S01]  /*3cbf0*/  IMAD R33, R10, 0x7effffff, RZ ;  /* 0x7effffff0a217824 */ /* 0x000fe200078e02ff */
[----:B------:R-:W-:Y:S01]  /*3cc00*/  @P4 IADD3 R40, PT, PT, R40, -0x7f000001, RZ ;  /* 0x80ffffff28284810 */ /* 0x000fe20007ffe0ff */
[----:B------:R-:W-:-:S04]  /*3cc10*/  IMAD.HI.U32 R43, R15, 0x7f000001, R6 ;  /* 0x7f0000010f2b7827 */ /* 0x000fc800078e0006 */
[----:B------:R-:W-:Y:S01]  /*3cc20*/  IMAD.HI.U32 R49, R33, 0x7f000001, R10 ;  /* 0x7f00000121317827 */ /* 0x000fe200078e000a */
[----:B------:R-:W-:Y:S02]  /*3cc30*/  @P1 IADD3 R165, PT, PT, R165, -0x7f000001, RZ ;  /* 0x80ffffffa5a51810 */ /* 0x000fe40007ffe0ff */
[----:B------:R-:W-:Y:S02]  /*3cc40*/  @P0 IADD3 R18, PT, PT, R18, -0x7f000001, RZ ;  /* 0x80ffffff12120810 */ /* 0x000fe40007ffe0ff */
[----:B------:R-:W-:Y:S01]  /*3cc50*/  @P3 IADD3 R47, PT, PT, R47, -0x7f000001, RZ ;  /* 0x80ffffff2f2f3810 */ /* 0x000fe20007ffe0ff */
[----:B--2---:R-:W-:Y:S01]  /*3cc60*/  IMAD.WIDE.U32 R6, R32, R40, RZ ;  /* 0x0000002820067225 */ /* 0x004fe200078e00ff */
[----:B------:R-:W-:-:S03]  /*3cc70*/  @P2 IADD3 R34, PT, PT, R34, -0x7f000001, RZ ;  /* 0x80ffffff22222810 */ /* 0x000fc60007ffe0ff */
[----:B---3--:R-:W-:Y:S01]  /*3cc80*/  IMAD.WIDE.U32 R14, R31, R40, RZ ;  /* 0x000000281f0e7225 */ /* 0x008fe200078e00ff */
[----:B------:R-:W-:-:S03]  /*3cc90*/  IADD3 R32, PT, PT, R18, R165, RZ ;  /* 0x000000a512207210 */ /* 0x000fc60007ffe0ff */
[----:B------:R-:W-:Y:S01]  /*3cca0*/  IMAD R31, R6, 0x7effffff, RZ ;  /* 0x7effffff061f7824 */ /* 0x000fe200078e02ff */
[----:B------:R-:W-:Y:S01]  /*3ccb0*/  ISETP.GE.U32.AND P3, PT, R49, 0x7f000001, PT ;  /* 0x7f0000013100780c */ /* 0x000fe20003f66070 */
[----:B------:R-:W-:Y:S01]  /*3ccc0*/  IADD3 R34, PT, PT, R34, R47, RZ ;  /* 0x0000002f22227210 */ /* 0x000fe20007ffe0ff */
[----:B------:R-:W-:Y:S02]  /*3ccd0*/  IMAD R35, R14, 0x7effffff, RZ ;  /* 0x7effffff0e237824 */ /* 0x000fe400078e02ff */
[----:B------:R-:W-:Y:S01]  /*3cce0*/  IMAD.HI.U32 R47, R31, 0x7f000001, R6 ;  /* 0x7f0000011f2f7827 */ /* 0x000fe200078e0006 */
[----:B------:R-:W-:Y:S01]  /*3ccf0*/  ISETP.GE.U32.AND P2, PT, R43, 0x7f000001, PT ;  /* 0x7f0000012b00780c */ /* 0x000fe20003f46070 */
[----:B------:R-:W-:Y:S02]  /*3cd00*/  ISETP.GE.U32.AND P1, PT, R32, 0x7f000001, PT ;  /* 0x7f0000012000780c */ /* 0x000fe40003f26070 */
[----:B------:R-:W-:Y:S01]  /*3cd10*/  IMAD.HI.U32 R35, R35, 0x7f000001, R14 ;  /* 0x7f00000123237827 */ /* 0x000fe200078e000e */
[----:B------:R-:W-:-:S03]  /*3cd20*/  ISETP.GE.U32.AND P4, PT, R34, 0x7f000001, PT ;  /* 0x7f0000012200780c */ /* 0x000fc60003f86070 */
[----:B----4-:R-:W-:-:S04]  /*3cd30*/  IMAD.WIDE.U32 R14, R19, R40, RZ ;  /* 0x00000028130e7225 */ /* 0x010fc800078e00ff */
[----:B------:R-:W-:Y:S01]  /*3cd40*/  IMAD.WIDE.U32 R10, R30, R40, RZ ;  /* 0x000000281e0a7225 */ /* 0x000fe200078e00ff */
[----:B------:R-:W-:-:S03]  /*3cd50*/  ISETP.GE.U32.AND P0, PT, R47, 0x7f000001, PT ;  /* 0x7f0000012f00780c */ /* 0x000fc60003f06070 */
[----:B------:R-:W-:Y:S02]  /*3cd60*/  IMAD R31, R14, 0x7effffff, RZ ;  /* 0x7effffff0e1f7824 */ /* 0x000fe400078e02ff */
[----:B------:R-:W-:Y:S01]  /*3cd70*/  IMAD R33, R10, 0x7effffff, RZ ;  /* 0x7effffff0a217824 */ /* 0x000fe200078e02ff */
[----:B------:R-:W-:Y:S01]  /*3cd80*/  @P3 IADD3 R49, PT, PT, R49, -0x7f000001, RZ ;  /* 0x80ffffff31313810 */ /* 0x000fe20007ffe0ff */
[----:B------:R-:W-:Y:S01]  /*3cd90*/  ISETP.GE.U32.AND P3, PT, R35, 0x7f000001, PT ;  /* 0x7f0000012300780c */ /* 0x000fe20003f66070 */
[----:B------:R-:W-:-:S04]  /*3cda0*/  IMAD.HI.U32 R15, R31, 0x7f000001, R14 ;  /* 0x7f0000011f0f7827 */ /* 0x000fc800078e000e */
[----:B------:R-:W-:-:S04]  /*3cdb0*/  IMAD.HI.U32 R30, R33, 0x7f000001, R10 ;  /* 0x7f000001211e7827 */ /* 0x000fc800078e000a */
[----:B------:R-:W-:Y:S01]  /*3cdc0*/  IMAD.WIDE.U32 R18, R214, R148, RZ ;  /* 0x00000094d6127225 */ /* 0x000fe200078e00ff */
[----:B------:R-:W-:Y:S02]  /*3cdd0*/  @P2 IADD3 R43, PT, PT, R43, -0x7f000001, RZ ;  /* 0x80ffffff2b2b2810 */ /* 0x000fe40007ffe0ff */
[----:B------:R-:W-:Y:S02]  /*3cde0*/  @P1 IADD3 R32, PT, PT, R32, -0x7f000001, RZ ;  /* 0x80ffffff20201810 */ /* 0x000fe40007ffe0ff */
[----:B------:R-:W-:Y:S01]  /*3cdf0*/  @P4 IADD3 R34, PT, PT, R34, -0x7f000001, RZ ;  /* 0x80ffffff22224810 */ /* 0x000fe20007ffe0ff */
[----:B------:R-:W-:Y:S01]  /*3ce00*/  ISETP.GE.U32.AND P2, PT, R15, 0x7f000001, PT ;  /* 0x7f0000010f00780c */ /* 0x000fe20003f46070 */
[----:B------:R-:W-:Y:S01]  /*3ce10*/  IMAD R11, R18, 0x7effffff, RZ ;  /* 0x7effffff120b7824 */ /* 0x000fe200078e02ff */
[----:B------:R-:W-:Y:S01]  /*3ce20*/  ISETP.GE.U32.AND P1, PT, R30, 0x7f000001, PT ;  /* 0x7f0000011e00780c */ /* 0x000fe20003f26070 */
[----:B------:R-:W-:Y:S02]  /*3ce30*/  @P0 IADD3 R47, PT, PT, R47, -0x7f000001, RZ ;  /* 0x80ffffff2f2f0810 */ /* 0x000fe40007ffe0ff */
[----:B------:R-:W-:Y:S01]  /*3ce40*/  IADD3 R10, PT, PT, R32, R43, RZ ;  /* 0x0000002b200a7210 */ /* 0x000fe20007ffe0ff */
[----:B------:R-:W-:Y:S01]  /*3ce50*/  ISETP.GE.U32.AND P0, PT, R163, 0x7f000001, PT ;  /* 0x7f000001a300780c */ /* 0x000fe20003f06070 */
[----:B------:R-:W-:Y:S01]  /*3ce60*/  IADD3 R34, PT, PT, R34, R49, RZ ;  /* 0x0000003122227210 */ /* 0x000fe20007ffe0ff */
[----:B------:R-:W-:Y:S01]  /*3ce70*/  IMAD.HI.U32 R19, R11, 0x7f000001, R18 ;  /* 0x7f0000010b137827 */ /* 0x000fe200078e0012 */
[----:B------:R-:W-:Y:S01]  /*3ce80*/  @P3 IADD3 R35, PT, PT, R35, -0x7f000001, RZ ;  /* 0x80ffffff23233810 */ /* 0x000fe20007ffe0ff */
[----:B------:R-:W-:-:S02]  /*3ce90*/  ISETP.GE.U32.AND P3, PT, R10, 0x7f000001, PT ;  /* 0x7f0000010a00780c */ /* 0x000fc40003f66070 */
[----:B------:R-:W-:Y:S01]  /*3cea0*/  ISETP.GE.U32.AND P4, PT, R34, 0x7f000001, PT ;  /* 0x7f0000012200780c */ /* 0x000fe20003f86070 */
[----:B------:R-:W-:Y:S01]  /*3ceb0*/  ISETP.GE.U32.AND P5, PT, R19, 0x7f000001, PT ;  /* 0x7f0000011300780c */ /* 0x000fe20003fa6070 */
[----:B------:R-:W-:Y:S02]  /*3cec0*/  IADD3 R24, PT, PT, R47, R24, RZ ;  /* 0x000000182f187210 */ /* 0x000fe40007ffe0ff */
[----:B------:R-:W-:Y:S02]  /*3ced0*/  @P2 IADD3 R15, PT, PT, R15, -0x7f000001, RZ ;  /* 0x80ffffff0f0f2810 */ /* 0x000fe40007ffe0ff */
[----:B------:R-:W-:Y:S02]  /*3cee0*/  @P1 IADD3 R30, PT, PT, R30, -0x7f000001, RZ ;  /* 0x80ffffff1e1e1810 */ /* 0x000fe40007ffe0ff */
[----:B------:R-:W-:Y:S02]  /*3cef0*/  IADD3 R22, PT, PT, R35, R22, RZ ;  /* 0x0000001623167210 */ /* 0x000fe40007ffe0ff */
[----:B------:R-:W-:Y:S01]  /*3cf00*/  @P0 IADD3 R163, PT, PT, R163, -0x7f000001, RZ ;  /* 0x80ffffffa3a30810 */ /* 0x000fe20007ffe0ff */
[----:B------:R-:W-:Y:S01]  /*3cf10*/  ISETP.GE.U32.AND P0, PT, R24, 0x7f000001, PT ;  /* 0x7f0000011800780c */ /* 0x000fe20003f06070 */
[----:B------:R-:W-:Y:S01]  /*3cf20*/  IADD3 R20, PT, PT, R15, R20, RZ ;  /* 0x000000140f147210 */ /* 0x000fe20007ffe0ff */
[----:B------:R-:W-:Y:S01]  /*3cf30*/  IMAD.WIDE.U32 R6, R192, R161, RZ ;  /* 0x000000a1c0067225 */ /* 0x000fe200078e00ff */
[----:B------:R-:W-:-:S02]  /*3cf40*/  IADD3 R30, PT, PT, R30, R21, RZ ;  /* 0x000000151e1e7210 */ /* 0x000fc40007ffe0ff */
[----:B------:R-:W-:Y:S02]  /*3cf50*/  @P3 IADD3 R10, PT, PT, R10, -0x7f000001, RZ ;  /* 0x80ffffff0a0a3810 */ /* 0x000fe40007ffe0ff */
[----:B------:R-:W-:Y:S01]  /*3cf60*/  @P4 IADD3 R34, PT, PT, R34, -0x7f000001, RZ ;  /* 0x80ffffff22224810 */ /* 0x000fe20007ffe0ff */
[----:B------:R-:W-:Y:S01]  /*3cf70*/  ISETP.GE.U32.AND P3, PT, R22, 0x7f000001, PT ;  /* 0x7f0000011600780c */ /* 0x000fe20003f66070 */
[----:B------:R-:W-:Y:S01]  /*3cf80*/  IMAD R31, R6, 0x7effffff, RZ ;  /* 0x7effffff061f7824 */ /* 0x000fe200078e02ff */
[----:B------:R-:W-:Y:S01]  /*3cf90*/  @P5 IADD3 R19, PT, PT, R19, -0x7f000001, RZ ;  /* 0x80ffffff13135810 */ /* 0x000fe20007ffe0ff */
[----:B------:R-:W-:Y:S01]  /*3cfa0*/  ISETP.GE.U32.AND P4, PT, R20, 0x7f000001, PT ;  /* 0x7f0000011400780c */ /* 0x000fe20003f86070 */
[----:B------:R-:W-:Y:S01]  /*3cfb0*/  ISETP.GE.U32.AND P5, PT, R30, 0x7f000001, PT ;  /* 0x7f0000011e00780c */ /* 0x000fe20003fa6070 */
[----:B------:R-:W-:-:S04]  /*3cfc0*/  IMAD.HI.U32 R31, R31, 0x7f000001, R6 ;  /* 0x7f0000011f1f7827 */ /* 0x000fc800078e0006 */
[----:B------:R-:W-:-:S04]  /*3cfd0*/  IMAD.WIDE.U32 R160, R191, R160, RZ ;  /* 0x000000a0bfa07225 */ /* 0x000fc800078e00ff */
[----:B------:R-:W-:Y:S01]  /*3cfe0*/  IMAD.WIDE.U32 R6, R215, R147, RZ ;  /* 0x00000093d7067225 */ /* 0x000fe200078e00ff */
[----:B------:R0:W-:Y:S01]  /*3cff0*/  STL [R1+0x110], R24 ;  /* 0x0001101801007387 */ /* 0x0001e20000100800 */
[----:B------:R-:W-:Y:S02]  /*3d000*/  IADD3 R10, PT, PT, R10, R163, RZ ;  /* 0x000000a30a0a7210 */ /* 0x000fe40007ffe0ff */
[----:B------:R-:W-:Y:S02]  /*3d010*/  IMAD R11, R160, 0x7effffff, RZ ;  /* 0x7effffffa00b7824 */ /* 0x000fe400078e02ff */
[----:B------:R-:W-:Y:S01]  /*3d020*/  IMAD R15, R6, 0x7effffff, RZ ;  /* 0x7effffff060f7824 */ /* 0x000fe200078e02ff */
[----:B------:R1:W-:Y:S04]  /*3d030*/  STL [R1+0x114], R22 ;  /* 0x0001141601007387 */ /* 0x0003e80000100800 */
[----:B------:R2:W-:Y:S01]  /*3d040*/  STL [R1+0x118], R20 ;  /* 0x0001181401007387 */ /* 0x0005e20000100800 */
[----:B0-----:R-:W-:Y:S01]  /*3d050*/  @P0 IADD3 R24, PT, PT, R24, -0x7f000001, RZ ;  /* 0x80ffffff18180810 */ /* 0x001fe20007ffe0ff */
[----:B------:R-:W-:Y:S01]  /*3d060*/  IMAD.HI.U32 R161, R11, 0x7f000001, R160 ;  /* 0x7f0000010ba17827 */ /* 0x000fe200078e00a0 */
[----:B------:R-:W-:Y:S01]  /*3d070*/  ISETP.GE.U32.AND P1, PT, R31, 0x7f000001, PT ;  /* 0x7f0000011f00780c */ /* 0x000fe20003f26070 */
[----:B------:R-:W-:Y:S01]  /*3d080*/  ISETP.GE.U32.AND P2, PT, R10, 0x7f000001, PT ;  /* 0x7f0000010a00780c */ /* 0x000fe20003f46070 */
[----:B-1----:R-:W-:Y:S01]  /*3d090*/  @P3 IADD3 R22, PT, PT, R22, -0x7f000001, RZ ;  /* 0x80ffffff16163810 */ /* 0x002fe20007ffe0ff */
[----:B------:R-:W-:Y:S01]  /*3d0a0*/  STL [R1+0x110], R24 ;  /* 0x0001101801007387 */ /* 0x000fe20000100800 */
[----:B------:R-:W-:Y:S01]  /*3d0b0*/  IMAD.HI.U32 R18, R15, 0x7f000001, R6 ;  /* 0x7f0000010f127827 */ /* 0x000fe200078e0006 */
[----:B------:R-:W-:-:S02]  /*3d0c0*/  IADD3 R11, PT, PT, R34, R19, RZ ;  /* 0x00000013220b7210 */ /* 0x000fc40007ffe0ff */
[----:B--2---:R-:W-:Y:S01]  /*3d0d0*/  @P4 IADD3 R20, PT, PT, R20, -0x7f000001, RZ ;  /* 0x80ffffff14144810 */ /* 0x004fe20007ffe0ff */
[----:B------:R0:W-:Y:S04]  /*3d0e0*/  STL [R1+0x11c], R30 ;  /* 0x00011c1e01007387 */ /* 0x0001e80000100800 */
[----:B------:R-:W-:Y:S01]  /*3d0f0*/  STL [R1+0x114], R22 ;  /* 0x0001141601007387 */ /* 0x000fe20000100800 */
[----:B------:R-:W-:Y:S01]  /*3d100*/  ISETP.GE.U32.AND P3, PT, R18, 0x7f000001, PT ;  /* 0x7f0000011200780c */ /* 0x000fe20003f66070 */
[----:B------:R-:W-:Y:S02]  /*3d110*/  ISETP.GE.U32.AND P0, PT, R11, 0x7f000001, PT ;  /* 0x7f0000010b00780c */ /* 0x000fe40003f06070 */
[----:B------:R-:W-:Y:S01]  /*3d120*/  STL [R1+0x118], R20 ;  /* 0x0001181401007387 */ /* 0x000fe20000100800 */
[----:B0-----:R-:W-:-:S05]  /*3d130*/  @P5 IADD3 R30, PT, PT, R30, -0x7f000001, RZ ;  /* 0x80ffffff1e1e5810 */ /* 0x001fca0007ffe0ff */
[----:B------:R0:W-:Y:S04]  /*3d140*/  STL [R1+0x11c], R30 ;  /* 0x00011c1e01007387 */ /* 0x0001e80000100800 */
[----:B------:R-:W2:Y:S01]  /*3d150*/  LD.E R14, desc[UR8][R8.64+0xd00] ;  /* 0x000d0008080e7980 */ /* 0x000ea2000c101900 */
[----:B------:R-:W-:Y:S02]  /*3d160*/  @P1 IADD3 R31, PT, PT, R31, -0x7f000001, RZ ;  /* 0x80ffffff1f1f1810 */ /* 0x000fe40007ffe0ff */
[----:B------:R-:W-:Y:S01]  /*3d170*/  @P2 IADD3 R10, PT, PT, R10, -0x7f000001, RZ ;  /* 0x80ffffff0a0a2810 */ /* 0x000fe20007ffe0ff */
[----:B------:R-:W-:Y:S01]  /*3d180*/  IMAD.WIDE.U32 R6, R216, R146, RZ ;  /* 0x00000092d8067225 */ /* 0x000fe200078e00ff */
[----:B------:R-:W3:Y:S01]  /*3d190*/  LD.E R32, desc[UR8][R8.64+0xd04] ;  /* 0x000d040808207980 */ /* 0x000ee2000c101900 */
[----:B------:R-:W-:-:S02]  /*3d1a0*/  @P3 IADD3 R18, PT, PT, R18, -0x7f000001, RZ ;  /* 0x80ffffff12123810 */ /* 0x000fc40007ffe0ff */
[----:B------:R-:W-:Y:S02]  /*3d1b0*/  @P0 IADD3 R11, PT, PT, R11, -0x7f000001, RZ ;  /* 0x80ffffff0b0b0810 */ /* 0x000fe40007ffe0ff */
[----:B------:R-:W-:Y:S01]  /*3d1c0*/  IADD3 R10, PT, PT, R10, R31, RZ ;  /* 0x0000001f0a0a7210 */ /* 0x000fe20007ffe0ff */
[----:B------:R-:W4:Y:S04]  /*3d1d0*/  LDL R34, [R1+0x110] ;  /* 0x0001100001227983 */ /* 0x000f280000100800 */
[----:B0-----:R-:W2:Y:S04]  /*3d1e0*/  LD.E R30, desc[UR8][R8.64+0xd08] ;  /* 0x000d0808081e7980 */ /* 0x001ea8000c101900 */
[----:B------:R0:W2:Y:S01]  /*3d1f0*/  LD.E R31, desc[UR8][R8.64+0xd0c] ;  /* 0x000d0c08081f7980 */ /* 0x0000a2000c101900 */
[----:B------:R-:W-:Y:S01]  /*3d200*/  IMAD R15, R6, 0x7effffff, RZ ;  /* 0x7effffff060f7824 */ /* 0x000fe200078e02ff */
[----:B------:R-:W-:Y:S01]  /*3d210*/  ISETP.GE.U32.AND P1, PT, R161, 0x7f000001, PT ;  /* 0x7f000001a100780c */ /* 0x000fe20003f26070 */
[----:B------:R-:W-:Y:S01]  /*3d220*/  ISETP.GE.U32.AND P0, PT, R10, 0x7f000001, PT ;  /* 0x7f0000010a00780c */ /* 0x000fe20003f06070 */
[----:B------:R-:W-:Y:S01]  /*3d230*/  IADD3 R18, PT, PT, R11, R18, RZ ;  /* 0x000000120b127210 */ /* 0x000fe20007ffe0ff */
[----:B------:R-:W-:Y:S01]  /*3d240*/  IMAD.HI.U32 R19, R15, 0x7f000001, R6 ;  /* 0x7f0000010f137827 */ /* 0x000fe200078e0006 */
[----:B------:R-:W2:Y:S03]  /*3d250*/  LDL R20, [R1+0x114] ;  /* 0x0001140001147983 */ /* 0x000ea60000100800 */
[----:B------:R-:W-:Y:S01]  /*3d260*/  ISETP.GE.U32.AND P2, PT, R18, 0x7f000001, PT ;  /* 0x7f0000011200780c */ /* 0x000fe20003f46070 */
[----:B------:R-:W-:Y:S01]  /*3d270*/  ISETP.GE.U32.AND P3, PT, R19, 0x7f000001, PT ;  /* 0x7f0000011300780c */ /* 0x000fe20003f66070 */
[----:B------:R-:W-:-:S04]  /*3d280*/  IMAD.WIDE.U32 R6, R190, R159, RZ ;  /* 0x0000009fbe067225 */ /* 0x000fc800078e00ff */
[----:B0-----:R-:W-:-:S04]  /*3d290*/  IMAD.WIDE.U32 R8, R218, R145, RZ ;  /* 0x00000091da087225 */ /* 0x001fc800078e00ff */
[----:B------:R-:W-:Y:S01]  /*3d2a0*/  IMAD R15, R6, 0x7effffff, RZ ;  /* 0x7effffff060f7824 */ /* 0x000fe200078e02ff */
[----:B------:R-:W-:Y:S02]  /*3d2b0*/  @P1 IADD3 R161, PT, PT, R161, -0x7f000001, RZ ;  /* 0x80ffffffa1a11810 */ /* 0x000fe40007ffe0ff */
[----:B------:R-:W-:Y:S01]  /*3d2c0*/  @P0 IADD3 R10, PT, PT, R10, -0x7f000001, RZ ;  /* 0x80ffffff0a0a0810 */ /* 0x000fe20007ffe0ff */
[----:B------:R-:W-:-:S04]  /*3d2d0*/  IMAD.HI.U32 R15, R15, 0x7f000001, R6 ;  /* 0x7f0000010f0f7827 */ /* 0x000fc800078e0006 */
[----:B------:R-:W-:Y:S01]  /*3d2e0*/  IMAD R11, R8, 0x7effffff, RZ ;  /* 0x7effffff080b7824 */ /* 0x000fe200078e02ff */
[----:B------:R-:W-:Y:S02]  /*3d2f0*/  IADD3 R10, PT, PT, R10, R161, RZ ;  /* 0x000000a10a0a7210 */ /* 0x000fe40007ffe0ff */
[----:B------:R-:W-:Y:S02]  /*3d300*/  @P2 IADD3 R18, PT, PT, R18, -0x7f000001, RZ ;  /* 0x80ffffff12122810 */ /* 0x000fe40007ffe0ff */
[----:B------:R-:W-:Y:S01]  /*3d310*/  @P3 IADD3 R19, PT, PT, R19, -0x7f000001, RZ ;  /* 0x80ffffff13133810 */ /* 0x000fe20007ffe0ff */
[----:B------:R-:W-:Y:S01]  /*3d320*/  IMAD.HI.U32 R11, R11, 0x7f000001, R8 ;  /* 0x7f0000010b0b7827 */ /* 0x000fe200078e0008 */
[----:B------:R-:W-:Y:S01]  /*3d330*/  ISETP.GE.U32.AND P1, PT, R15, 0x7f000001, PT ;  /* 0x7f0000010f00780c */ /* 0x000fe20003f26070 */
[----:B------:R-:W-:Y:S01]  /*3d340*/  ISETP.GE.U32.AND P0, PT, R10, 0x7f000001, PT ;  /* 0x7f0000010a00780c */ /* 0x000fe20003f06070 */
[----:B------:R-:W-:Y:S02]  /*3d350*/  IADD3 R8, PT, PT, R18, R19, RZ ;  /* 0x0000001312087210 */ /* 0x000fe40007ffe0ff */
[----:B------:R-:W2:Y:S04]  /*3d360*/  LDL R19, [R1+0x118] ;  /* 0x0001180001137983 */ /* 0x000ea80000100800 */
[----:B------:R-:W2:Y:S01]  /*3d370*/  LDL R18, [R1+0x11c] ;  /* 0x00011c0001127983 */ /* 0x000ea20000100800 */
[----:B------:R-:W-:Y:S01]  /*3d380*/  ISETP.GE.U32.AND P3, PT, R11, 0x7f000001, PT ;  /* 0x7f0000010b00780c */ /* 0x000fe20003f66070 */
[----:B------:R-:W-:Y:S01]  /*3d390*/  ISETP.GE.U32.AND P2, PT, R8, 0x7f000001, PT ;  /* 0x7f0000010800780c */ /* 0x000fe20003f46070 */
[----:B------:R-:W-:-:S04]  /*3d3a0*/  IMAD.WIDE.U32 R158, R189, R158, RZ ;  /* 0x0000009ebd9e7225 */ /* 0x000fc800078e00ff */
[----:B------:R-:W-:-:S04]  /*3d3b0*/  IMAD.WIDE.U32 R6, R219, R144, RZ ;  /* 0x00000090db067225 */ /* 0x000fc800078e00ff */
        /* <DEDUP_REMOVED lines=11> */
[----:B------:R-:W3:Y:S01]  /*3d470*/  LDL.64 R6, [R1+0x100] ;  /* 0x0001000001067983 */ /* 0x000ee20000100a00 */
[----:B------:R-:W-:-:S02]  /*3d480*/  IADD3 R22, PT, PT, R8, R11, RZ ;  /* 0x0000000b08167210 */ /* 0x000fc40007ffe0ff */
[----:B------:R-:W-:-:S03]  /*3d490*/  ISETP.GE.U32.AND P3, PT, R33, 0x7f000001, PT ;  /* 0x7f0000012100780c */ /* 0x000fc60003f66070 */
        /* <DEDUP_REMOVED lines=17> */
[----:B------:R-:W-:-:S04]  /*3d5b0*/  IMAD.WIDE.U32 R156, R187, R156, RZ ;  /* 0x0000009cbb9c7225 */ /* 0x000fc800078e00ff */
        /* <DEDUP_REMOVED lines=98> */
[----:B------:R-:W-:-:S03]  /*3dbe0*/  @P0 IADD3 R15, PT, PT, R15, -0x7f000001, RZ ;  /* 0x80ffffff0f0f0810 */ /* 0x000fc60007ffe0ff */
[----:B------:R-:W-:Y:S01]  /*3dbf0*/  IMAD.HI.U32 R150, R9, 0x7f000001, R150 ;  /* 0x7f00000109967827 */ /* 0x000fe200078e0096 */
[----:B------:R-:W-:Y:S02]  /*3dc00*/  @P3 IADD3 R11, PT, PT, R11, -0x7f000001, RZ ;  /* 0x80ffffff0b0b3810 */ /* 0x000fe40007ffe0ff */
[----:B------:R-:W-:Y:S02]  /*3dc10*/  IADD3 R15, PT, PT, R15, R8, RZ ;  /* 0x000000080f0f7210 */ /* 0x000fe40007ffe0ff */
[----:B------:R-:W-:Y:S01]  /*3dc20*/  @P2 IADD3 R22, PT, PT, R22, -0x7f000001, RZ ;  /* 0x80ffffff16162810 */ /* 0x000fe20007ffe0ff */
[----:B------:R-:W-:Y:S02]  /*3dc30*/  ISETP.GE.U32.AND P1, PT, R150, 0x7f000001, PT ;  /* 0x7f0000019600780c */ /* 0x000fe40003f26070 */
[----:B------:R-:W-:Y:S01]  /*3dc40*/  ISETP.GE.U32.AND P0, PT, R15, 0x7f000001, PT ;  /* 0x7f0000010f00780c */ /* 0x000fe20003f06070 */
[----:B------:R-:W-:Y:S01]  /*3dc50*/  IADD3 R8, PT, PT, R22, R11, RZ ;  /* 0x0000000b16087210 */ /* 0x000fe20007ffe0ff */
[----:B------:R-:W-:-:S04]  /*3dc60*/  IMAD.WIDE.U32 R198, R180, R198, RZ ;  /* 0x000000c6b4c67225 */ /* 0x000fc800078e00ff */
        /* <DEDUP_REMOVED lines=20> */
[----:B------:R-:W-:Y:S01]  /*3ddb0*/  ISETP.GE.U32.AND P0, PT, R15, 0x7f000001, PT ;  /* 0x7f0000010f00780c */ /* 0x000fe20003f06070 */
[----:B------:R-:W-:-:S04]  /*3ddc0*/  IMAD.WIDE.U32 R148, R178, R148, RZ ;  /* 0x00000094b2947225 */ /* 0x000fc800078e00ff */
[----:B------:R-:W-:Y:S01]  /*3ddd0*/  @P2 IADD3 R33, PT, PT, R33, -0x7f000001, RZ ;  /* 0x80ffffff21212810 */ /* 0x000fe20007ffe0ff */
[----:B------:R-:W-:-:S04]  /*3dde0*/  IMAD R11, R148, 0x7effffff, RZ ;  /* 0x7effffff940b7824 */ /* 0x000fc800078e02ff */
[----:B--2---:R-:W-:-:S04]  /*3ddf0*/  IMAD.WIDE.U32 R8, R14, R33, RZ ;  /* 0x000000210e087225 */ /* 0x004fc800078e00ff */
[----:B------:R-:W-:Y:S01]  /*3de00*/  IMAD.HI.U32 R148, R11, 0x7f000001, R148 ;  /* 0x7f0000010b947827 */ /* 0x000fe200078e0094 */
[----:B------:R-:W-:Y:S02]  /*3de10*/  @P1 IADD3 R10, PT, PT, R10, -0x7f000001, RZ ;  /* 0x80ffffff0a0a1810 */ /* 0x000fe40007ffe0ff */
[----:B------:R-:W-:Y:S01]  /*3de20*/  @P0 IADD3 R15, PT, PT, R15, -0x7f000001, RZ ;  /* 0x80ffffff0f0f0810 */ /* 0x000fe20007ffe0ff */
[----:B------:R-:W-:-:S04]  /*3de30*/  IMAD R11, R8, 0x7effffff, RZ ;  /* 0x7effffff080b7824 */ /* 0x000fc800078e02ff */
[----:B------:R-:W-:Y:S01]  /*3de40*/  IMAD.HI.U32 R43, R11, 0x7f000001, R8 ;  /* 0x7f0000010b2b7827 */ /* 0x000fe200078e0008 */
[----:B------:R-:W-:-:S03]  /*3de50*/  IADD3 R21, PT, PT, R15, R10, RZ ;  /* 0x0000000a0f157210 */ /* 0x000fc60007ffe0ff */
[----:B---3--:R-:W-:-:S04]  /*3de60*/  IMAD.WIDE.U32 R8, R32, R33, RZ ;  /* 0x0000002120087225 */ /* 0x008fc800078e00ff */
[----:B------:R-:W-:-:S04]  /*3de70*/  IMAD.WIDE.U32 R10, R30, R33, RZ ;  /* 0x000000211e0a7225 */ /* 0x000fc800078e00ff */
        /* <DEDUP_REMOVED lines=20> */
[----:B------:R-:W-:-:S02]  /*3dfc0*/  @P5 IADD3 R15, PT, PT, R15, -0x7f000001, RZ ;  /* 0x80ffffff0f0f5810 */ /* 0x000fc40007ffe0ff */
[----:B----4-:R-:W-:Y:S01]  /*3dfd0*/  IADD3 R10, PT, PT, R43, R34, RZ ;  /* 0x000000222b0a7210 */ /* 0x010fe20007ffe0ff */
[----:B------:R-:W-:Y:S01]  /*3dfe0*/  IMAD.HI.U32 R11, R11, 0x7f000001, R8 ;  /* 0x7f0000010b0b7827 */ /* 0x000fe200078e0008 */
[----:B------:R-:W-:Y:S02]  /*3dff0*/  IADD3 R20, PT, PT, R31, R20, RZ ;  /* 0x000000141f147210 */ /* 0x000fe40007ffe0ff */
[----:B------:R-:W-:Y:S02]  /*3e000*/  IADD3 R8, PT, PT, R21, R148, RZ ;  /* 0x0000009415087210 */ /* 0x000fe40007ffe0ff */
[----:B------:R-:W-:Y:S02]  /*3e010*/  IADD3 R22, PT, PT, R22, R19, RZ ;  /* 0x0000001316167210 */ /* 0x000fe40007ffe0ff */
[----:B------:R-:W-:Y:S01]  /*3e020*/  IADD3 R24, PT, PT, R15, R18, RZ ;  /* 0x000000120f187210 */ /* 0x000fe20007ffe0ff */
[----:B------:R-:W-:Y:S01]  /*3e030*/  ISETP.GE.U32.AND P2, PT, R10, 0x7f000001, PT ;  /* 0x7f0000010a00780c */ /* 0x000fe20003f46070 */
[----:B------:R-:W-:Y:S01]  /*3e040*/  ISETP.GE.U32.AND P3, PT, R20, 0x7f000001, PT ;  /* 0x7f0000011400780c */ /* 0x000fe20003f66070 */
[C---:B------:R-:W-:Y:S01]  /*3e050*/  ISETP.GE.U32.AND P1, PT, R11.reuse, 0x7f000001, PT ;  /* 0x7f0000010b00780c */ /* 0x040fe20003f26070 */
        /* <DEDUP_REMOVED lines=8> */
[----:B------:R-:W-:Y:S01]  /*3e0e0*/  IMAD R9, R146, 0x7effffff, RZ ;  /* 0x7effffff92097824 */ /* 0x000fe200078e02ff */
[----:B------:R-:W-:-:S02]  /*3e0f0*/  @P1 IADD3 R11, PT, PT, R11, -0x7f000001, RZ ;  /* 0x80ffffff0b0b1810 */ /* 0x000fc40007ffe0ff */
[----:B0-----:R-:W-:Y:S02]  /*3e100*/  @P2 IADD3 R10, PT, PT, R10, -0x7f000001, RZ ;  /* 0x80ffffff0a0a2810 */ /* 0x001fe40007ffe0ff */
[----:B-1----:R-:W-:Y:S02]  /*3e110*/  @P3 IADD3 R20, PT, PT, R20, -0x7f000001, RZ ;  /* 0x80ffffff14143810 */ /* 0x002fe40007ffe0ff */
[----:B------:R-:W-:Y:S02]  /*3e120*/  @P0 IADD3 R8, PT, PT, R8, -0x7f000001, RZ ;  /* 0x80ffffff08080810 */ /* 0x000fe40007ffe0ff */
[----:B--2---:R-:W-:Y:S02]  /*3e130*/  @P4 IADD3 R22, PT, PT, R22, -0x7f000001, RZ ;  /* 0x80ffffff16164810 */ /* 0x004fe40007ffe0ff */
[----:B---3--:R-:W-:Y:S01]  /*3e140*/  @P5 IADD3 R24, PT, PT, R24, -0x7f000001, RZ ;  /* 0x80ffffff18185810 */ /* 0x008fe20007ffe0ff */
[----:B------:R-:W-:Y:S04]  /*3e150*/  STL [R1+0x110], R10 ;  /* 0x0001100a01007387 */ /* 0x000fe80000100800 */
[----:B------:R0:W-:Y:S01]  /*3e160*/  STL [R1+0x114], R20 ;  /* 0x0001141401007387 */ /* 0x0001e20000100800 */
[----:B------:R-:W-:Y:S01]  /*3e170*/  IMAD.HI.U32 R147, R9, 0x7f000001, R146 ;  /* 0x7f00000109937827 */ /* 0x000fe200078e0092 */
[----:B------:R-:W-:-:S02]  /*3e180*/  IADD3 R8, PT, PT, R8, R11, RZ ;  /* 0x0000000b08087210 */ /* 0x000fc40007ffe0ff */
[----:B------:R-:W-:Y:S04]  /*3e190*/  STL [R1+0x118], R22 ;  /* 0x0001181601007387 */ /* 0x000fe80000100800 */
[----:B------:R1:W-:Y:S04]  /*3e1a0*/  STL [R1+0x11c], R24 ;  /* 0x00011c1801007387 */ /* 0x0003e80000100800 */
[----:B------:R-:W2:Y:S04]  /*3e1b0*/  LD.E R14, desc[UR8][R6.64+0xd10] ;  /* 0x000d1008060e7980 */ /* 0x000ea8000c101900 */
[----:B------:R-:W3:Y:S04]  /*3e1c0*/  LD.E R15, desc[UR8][R6.64+0xd14] ;  /* 0x000d1408060f7980 */ /* 0x000ee8000c101900 */
[----:B------:R-:W4:Y:S04]  /*3e1d0*/  LD.E R18, desc[UR8][R6.64+0xd18] ;  /* 0x000d180806127980 */ /* 0x000f28000c101900 */
[----:B------:R1:W3:Y:S01]  /*3e1e0*/  LD.E R19, desc[UR8][R6.64+0xd1c] ;  /* 0x000d1c0806137980 */ /* 0x0002e2000c101900 */
[----:B------:R-:W-:Y:S01]  /*3e1f0*/  ISETP.GE.U32.AND P1, PT, R147, 0x7f000001, PT ;  /* 0x7f0000019300780c */ /* 0x000fe20003f26070 */
[----:B------:R-:W-:-:S02]  /*3e200*/  ISETP.GE.U32.AND P0, PT, R8, 0x7f000001, PT ;  /* 0x7f0000010800780c */ /* 0x000fc40003f06070 */
[----:B0-----:R-:W4:Y:S04]  /*3e210*/  LDL R20, [R1+0x118] ;  /* 0x0001180001147983 */ /* 0x001f280000100800 */
[----:B-1----:R-:W4:Y:S04]  /*3e220*/  LDL R24, [R1+0x110] ;  /* 0x0001100001187983 */ /* 0x002f280000100800 */
[----:B------:R-:W4:Y:S04]  /*3e230*/  LDL R22, [R1+0x114] ;  /* 0x0001140001167983 */ /* 0x000f280000100800 */
[----:B------:R-:W4:Y:S01]  /*3e240*/  LDL R30, [R1+0x11c] ;  /* 0x00011c00011e7983 */ /* 0x000f220000100800 */
[----:B------:R-:W-:Y:S01]  /*3e250*/  IMAD.WIDE.U32 R6, R175, R145, RZ ;  /* 0x00000091af067225 */ /* 0x000fe200078e00ff */
[----:B------:R-:W-:-:S02]  /*3e260*/  @P1 IADD3 R147, PT, PT, R147, -0x7f000001, RZ ;  /* 0x80ffffff93931810 */ /* 0x000fc40007ffe0ff */
[----:B------:R-:W-:Y:S01]  /*3e270*/  @P0 IADD3 R8, PT, PT, R8, -0x7f000001, RZ ;  /* 0x80ffffff08080810 */ /* 0x000fe20007ffe0ff */
[----:B------:R-:W-:-:S04]  /*3e280*/  IMAD R9, R6, 0x7effffff, RZ ;  /* 0x7effffff06097824 */ /* 0x000fc800078e02ff */
[----:B------:R-:W-:Y:S01]  /*3e290*/  IMAD.HI.U32 R9, R9, 0x7f000001, R6 ;  /* 0x7f00000109097827 */ /* 0x000fe200078e0006 */
[----:B------:R-:W-:-:S04]  /*3e2a0*/  IADD3 R8, PT, PT, R8, R147, RZ ;  /* 0x0000009308087210 */ /* 0x000fc80007ffe0ff */
        /* <DEDUP_REMOVED lines=9> */
[----:B------:R-:W4:Y:S02]  /*3e340*/  LDL.64 R8, [R1+0x100] ;  /* 0x0001000001087983 */ /* 0x000f240000100a00 */
        /* <DEDUP_REMOVED lines=113> */
[----:B------:R0:W2:Y:S04]  /*3ea60*/  LD.E R18, desc[UR8][R8.64+0xd2c] ;  /* 0x000d2c0808127980 */ /* 0x0000a8000c101900 */
[----:B------:R-:W2:Y:S04]  /*3ea70*/  LDL R21, [R1+0x110] ;  /* 0x0001100001157983 */ /* 0x000ea80000100800 */
[----:B------:R-:W2:Y:S04]  /*3ea80*/  LDL R31, [R1+0x114] ;  /* 0x00011400011f7983 */ /* 0x000ea80000100800 */
[----:B------:R-:W2:Y:S04]  /*3ea90*/  LDL R22, [R1+0x118] ;  /* 0x0001180001167983 */ /* 0x000ea80000100800 */
[----:B------:R-:W2:Y:S04]  /*3eaa0*/  LDL R32, [R1+0x11c] ;  /* 0x00011c0001207983 */ /* 0x000ea80000100800 */
[----:B0-----:R-:W2:Y:S01]  /*3eab0*/  LDL.64 R6, [R1+0x100] ;  /* 0x0001000001067983 */ /* 0x001ea20000100a00 */
[C---:B------:R-:W-:Y:S01]  /*3eac0*/  ISETP.GE.U32.AND P0, PT, R203.reuse, UR6, PT ;  /* 0x00000006cb007c0c */ /* 0x040fe2000bf06070 */
[----:B-1----:R-:W-:-:S12]  /*3ead0*/  IADD3 R20, PT, PT, R203, -UR6, RZ ;  /* 0x80000006cb147c10 */ /* 0x002fd8000fffe0ff */
        /* <DEDUP_REMOVED lines=55> */
[C---:B------:R-:W-:Y:S01]  /*3ee50*/  ISETP.LE.U32.AND P0, PT, R202.reuse, UR6, PT ;  /* 0x00000006ca007c0c */ /* 0x040fe2000bf03070 */
[----:B0-----:R-:W-:-:S12]  /*3ee60*/  IADD3 R8, PT, PT, -R202, UR6, RZ ;  /* 0x00000006ca087c10 */ /* 0x001fd8000fffe1ff */
[----:B------:R-:W-:-:S05]  /*3ee70*/  @!P0 IADD3 R8, PT, PT, R8, 0x7f000001, RZ ;  /* 0x7f00000108088810 */ /* 0x000fca0007ffe0ff */
        /* <DEDUP_REMOVED lines=132> */
[----:B-1----:R-:W-:Y:S01]  /*3f6c0*/  IMAD.HI.U32 R30, R49, 0x7f000001, R18 ;  /* 0x7f000001311e7827 */ /* 0x002fe200078e0012 */
        /* <DEDUP_REMOVED lines=26> */
[----:B------:R-:W-:Y:S04]  /*3f870*/  STL [R1+0x118], R22 ;  /* 0x0001181601007387 */ /* 0x000fe80000100800 */
[----:B------:R1:W-:Y:S04]  /*3f880*/  STL [R1+0x11c], R30 ;  /* 0x00011c1e01007387 */ /* 0x0003e80000100800 */
[----:B------:R-:W2:Y:S04]  /*3f890*/  LD.E R10, desc[UR8][R6.64+0xd60] ;  /* 0x000d6008060a7980 */ /* 0x000ea8000c101900 */
[----:B------:R-:W0:Y:S01]  /*3f8a0*/  LDL R14, [R1+0x110] ;  /* 0x00011000010e7983 */ /* 0x000e220000100800 */
        /* <DEDUP_REMOVED lines=11> */
[----:B------:R-:W3:Y:S03]  /*3f960*/  LD.E R11, desc[UR8][R6.64+0xd68] ;  /* 0x000d6808060b7980 */ /* 0x000ee6000c101900 */
[----:B------:R-:W-:-:S13]  /*3f970*/  ISETP.GE.U32.AND P0, PT, R19, 0x7f000001, PT ;  /* 0x7f0000011300780c */ /* 0x000fda0003f06070 */
[----:B------:R-:W-:-:S05]  /*3f980*/  @P0 IADD3 R19, PT, PT, R19, -0x7f000001, RZ ;  /* 0x80ffffff13130810 */ /* 0x000fca0007ffe0ff */
[----:B--2---:R-:W-:Y:S02]  /*3f990*/  IMAD.WIDE.U32 R8, R10, R19, RZ ;  /* 0x000000130a087225 */ /* 0x004fe400078e00ff */
[----:B------:R-:W2:Y:S02]  /*3f9a0*/  LD.E R10, desc[UR8][R6.64+0xd64] ;  /* 0x000d6408060a7980 */ /* 0x000ea4000c101900 */
[----:B------:R-:W-:-:S04]  /*3f9b0*/  IMAD R15, R8, 0x7effffff, RZ ;  /* 0x7effffff080f7824 */ /* 0x000fc800078e02ff */
[----:B------:R-:W-:Y:S02]  /*3f9c0*/  IMAD.HI.U32 R9, R15, 0x7f000001, R8 ;  /* 0x7f0000010f097827 */ /* 0x000fe400078e0008 */
[----:B------:R-:W4:Y:S03]  /*3f9d0*/  LD.E R15, desc[UR8][R6.64+0xd6c] ;  /* 0x000d6c08060f7980 */ /* 0x000f26000c101900 */
[----:B------:R-:W-:-:S13]  /*3f9e0*/  ISETP.GE.U32.AND P0, PT, R9, 0x7f000001, PT ;  /* 0x7f0000010900780c */ /* 0x000fda0003f06070 */
[----:B------:R-:W-:-:S04]  /*3f9f0*/  @P0 IADD3 R9, PT, PT, R9, -0x7f000001, RZ ;  /* 0x80ffffff09090810 */ /* 0x000fc80007ffe0ff */
[----:B0-----:R-:W-:-:S05]  /*3fa00*/  IADD3 R24, PT, PT, R9, R14, RZ ;  /* 0x0000000e09187210 */ /* 0x001fca0007ffe0ff */
[----:B------:R0:W-:Y:S04]  /*3fa10*/  STL [R1+0x110], R24 ;  /* 0x0001101801007387 */ /* 0x0001e80000100800 */
[----:B------:R-:W4:Y:S04]  /*3fa20*/  LDL R33, [R1+0x114] ;  /* 0x0001140001217983 */ /* 0x000f280000100800 */
[----:B------:R-:W1:Y:S04]  /*3fa30*/  LDL R18, [R1+0x118] ;  /* 0x0001180001127983 */ /* 0x000e680000100800 */
[----:B------:R-:W4:Y:S04]  /*3fa40*/  LDL R35, [R1+0x11c] ;  /* 0x00011c0001237983 */ /* 0x000f280000100800 */
[----:B------:R-:W4:Y:S01]  /*3fa50*/  LDL.64 R6, [R1+0x100] ;  /* 0x0001000001067983 */ /* 0x000f220000100a00 */
[----:B--2---:R-:W-:-:S04]  /*3fa60*/  IMAD.WIDE.U32 R8, R10, R19, RZ ;  /* 0x000000130a087225 */ /* 0x004fc800078e00ff */
[----:B---3--:R-:W-:-:S04]  /*3fa70*/  IMAD.WIDE.U32 R10, R11, R19, RZ ;  /* 0x000000130b0a7225 */ /* 0x008fc800078e00ff */
[----:B------:R-:W-:Y:S02]  /*3fa80*/  IMAD R21, R10, 0x7effffff, RZ ;  /* 0x7effffff0a157824 */ /* 0x000fe400078e02ff */
[----:B----4-:R-:W-:-:S04]  /*3fa90*/  IMAD.WIDE.U32 R14, R15, R19, RZ ;  /* 0x000000130f0e7225 */ /* 0x010fc800078e00ff */
        /* <DEDUP_REMOVED lines=10> */
[----:B------:R-:W-:Y:S02]  /*3fb40*/  @P2 IADD3 R14, PT, PT, R14, -0x7f000001, RZ ;  /* 0x80ffffff0e0e2810 */ /* 0x000fe40007ffe0ff */
[----:B------:R-:W-:Y:S02]  /*3fb50*/  IADD3 R8, PT, PT, R8, R33, RZ ;  /* 0x0000002108087210 */ /* 0x000fe40007ffe0ff */
[----:B-1----:R-:W-:Y:S02]  /*3fb60*/  IADD3 R30, PT, PT, R11, R18, RZ ;  /* 0x000000120b1e7210 */ /* 0x002fe40007ffe0ff */
        /* <DEDUP_REMOVED lines=87> */
[----:B0-----:R-:W-:-:S03]  /*400e0*/  IMAD.WIDE.U32 R8, R20, R210, RZ ;  /* 0x000000d214087225 */ /* 0x001fc600078e00ff */
[----:B------:R-:W2:Y:S01]  /*400f0*/  LDL.LU R210, [R1+0x1b8] ;  /* 0x0001b80001d27983 */ /* 0x000ea20000300800 */
        /* <DEDUP_REMOVED lines=477> */
[----:B------:R-:W-:-:S04]  /*41ed0*/  IMAD.WIDE.U32 R250, R20, R250, RZ ;  /* 0x000000fa14fa7225 */ /* 0x000fc800078e00ff */
[----:B------:R-:W-:Y:S01]  /*41ee0*/  IMAD R11, R8, 0x7effffff, RZ ;  /* 0x7effffff080b7824 */ /* 0x000fe200078e02ff */
[----:B------:R-:W2:Y:S03]  /*41ef0*/  LDL.LU R210, [R1+0x1c0] ;  /* 0x0001c00001d27983 */ /* 0x000ea60000300800 */
        /* <DEDUP_REMOVED lines=404> */
[----:B------:R0:W4:Y:S04]  /*43840*/  LD.E R18, desc[UR8][R6.64+0xe7c] ;  /* 0x000e7c0806127980 */ /* 0x000128000c101900 */
[----:B------:R-:W4:Y:S04]  /*43850*/  LDL R21, [R1+0x110] ;  /* 0x0001100001157983 */ /* 0x000f280000100800 */
[----:B------:R-:W4:Y:S04]  /*43860*/  LDL R30, [R1+0x114] ;  /* 0x00011400011e7983 */ /* 0x000f280000100800 */
[----:B------:R-:W4:Y:S04]  /*43870*/  LDL R22, [R1+0x118] ;  /* 0x0001180001167983 */ /* 0x000f280000100800 */
[----:B------:R-:W1:Y:S04]  /*43880*/  LDL R31, [R1+0x11c] ;  /* 0x00011c00011f7983 */ /* 0x000e680000100800 */
[----:B0-----:R-:W4:Y:S01]  /*43890*/  LDL.64 R8, [R1+0x100] ;  /* 0x0001000001087983 */ /* 0x001f220000100a00 */
        /* <DEDUP_REMOVED lines=53> */
[----:B------:R0:W4:Y:S04]  /*43bf0*/  LD.E R21, desc[UR8][R8.64+0xe8c] ;  /* 0x000e8c0808157980 */ /* 0x000128000c101900 */
[----:B------:R-:W4:Y:S04]  /*43c00*/  LDL R22, [R1+0x110] ;  /* 0x0001100001167983 */ /* 0x000f280000100800 */
[----:B------:R-:W4:Y:S04]  /*43c10*/  LDL R31, [R1+0x114] ;  /* 0x00011400011f7983 */ /* 0x000f280000100800 */
[----:B------:R-:W4:Y:S04]  /*43c20*/  LDL R24, [R1+0x118] ;  /* 0x0001180001187983 */ /* 0x000f280000100800 */
[----:B------:R-:W4:Y:S04]  /*43c30*/  LDL R32, [R1+0x11c] ;  /* 0x00011c0001207983 */ /* 0x000f280000100800 */
[----:B0-----:R-:W4:Y:S01]  /*43c40*/  LDL.64 R6, [R1+0x100] ;  /* 0x0001000001067983 */ /* 0x001f220000100a00 */
[----:B-1----:R-:W-:-:S03]  /*43c50*/  IMAD.WIDE.U32 R10, R20, R210, RZ ;  /* 0x000000d2140a7225 */ /* 0x002fc600078e00ff */
[----:B------:R-:W4:Y:S01]  /*43c60*/  LDL.LU R210, [R1+0x1bc] ;  /* 0x0001bc0001d27983 */ /* 0x000f220000300800 */
[----:B------:R-:W-:-:S04]  /*43c70*/  IMAD R15, R10, 0x7effffff, RZ ;  /* 0x7effffff0a0f7824 */ /* 0x000fc800078e02ff */
[----:B------:R-:W-:-:S05]  /*43c80*/  IMAD.HI.U32 R11, R15, 0x7f000001, R10 ;  /* 0x7f0000010f0b7827 */ /* 0x000fca00078e000a */
[----:B------:R-:W-:-:S13]  /*43c90*/  ISETP.GE.U32.AND P0, PT, R11, 0x7f000001, PT ;  /* 0x7f0000010b00780c */ /* 0x000fda0003f06070 */
[----:B------:R-:W-:-:S05]  /*43ca0*/  @P0 IADD3 R11, PT, PT, R11, -0x7f000001, RZ ;  /* 0x80ffffff0b0b0810 */ /* 0x000fca0007ffe0ff */
[----:B------:R-:W-:-:S04]  /*43cb0*/  IMAD.WIDE.U32 R8, R2, R11, RZ ;  /* 0x0000000b02087225 */ /* 0x000fc800078e00ff */
[----:B------:R-:W-:-:S04]  /*43cc0*/  IMAD R11, R8, 0x7effffff, RZ ;  /* 0x7effffff080b7824 */ /* 0x000fc800078e02ff */
[----:B--2---:R-:W-:-:S05]  /*43cd0*/  IMAD.HI.U32 R26, R11, 0x7f000001, R8 ;  /* 0x7f0000010b1a7827 */ /* 0x004fca00078e0008 */
[----:B------:R-:W-:-:S13]  /*43ce0*/  ISETP.GE.U32.AND P0, PT, R26, 0x7f000001, PT ;  /* 0x7f0000011a00780c */ /* 0x000fda0003f06070 */
[----:B------:R-:W-:-:S05]  /*43cf0*/  @P0 IADD3 R26, PT, PT, R26, -0x7f000001, RZ ;  /* 0x80ffffff1a1a0810 */ /* 0x000fca0007ffe0ff */
        /* <DEDUP_REMOVED lines=49> */
[----:B-1----:R-:W-:-:S04]  /*44010*/  IMAD.WIDE.U32 R10, R20, R243, RZ ;  /* 0x000000f3140a7225 */ /* 0x002fc800078e00ff */
        /* <DEDUP_REMOVED lines=50> */
[----:B------:R-:W1:Y:S04]  /*44340*/  LD.E R14, desc[UR8][R8.64+0xea4] ;  /* 0x000ea408080e7980 */ /* 0x000e68000c101900 */
[----:B------:R-:W4:Y:S04]  /*44350*/  LD.E R15, desc[UR8][R8.64+0xea8] ;  /* 0x000ea808080f7980 */ /* 0x000f28000c101900 */
[----:B------:R0:W2:Y:S04]  /*44360*/  LD.E R18, desc[UR8][R8.64+0xeac] ;  /* 0x000eac0808127980 */ /* 0x0000a8000c101900 */
[----:B------:R-:W2:Y:S04]  /*44370*/  LDL R19, [R1+0x110] ;  /* 0x0001100001137983 */ /* 0x000ea80000100800 */
[----:B------:R-:W2:Y:S04]  /*44380*/  LDL R32, [R1+0x114] ;  /* 0x0001140001207983 */ /* 0x000ea80000100800 */
[----:B------:R-:W2:Y:S04]  /*44390*/  LDL R21, [R1+0x118] ;  /* 0x0001180001157983 */ /* 0x000ea80000100800 */
[----:B0-----:R-:W2:Y:S04]  /*443a0*/  LDL R22, [R1+0x11c] ;  /* 0x00011c0001167983 */ /* 0x001ea80000100800 */
[----:B------:R-:W2:Y:S01]  /*443b0*/  LDL.64 R6, [R1+0x100] ;  /* 0x0001000001067983 */ /* 0x000ea20000100a00 */
        /* <DEDUP_REMOVED lines=11> */
[----:B-1----:R-:W-:-:S04]  /*44470*/  IMAD.WIDE.U32 R30, R14, R9, RZ ;  /* 0x000000090e1e7225 */ /* 0x002fc800078e00ff */
[----:B----4-:R-:W-:-:S04]  /*44480*/  IMAD.WIDE.U32 R14, R15, R9, RZ ;  /* 0x000000090f0e7225 */ /* 0x010fc800078e00ff */
        /* <DEDUP_REMOVED lines=99> */
[----:B------:R1:W4:Y:S04]  /*44ac0*/  LD.E R18, desc[UR8][R8.64+0xecc] ;  /* 0x000ecc0808127980 */ /* 0x000328000c101900 */
[----:B------:R-:W4:Y:S04]  /*44ad0*/  LDL R19, [R1+0x110] ;  /* 0x0001100001137983 */ /* 0x000f280000100800 */
[----:B------:R-:W4:Y:S04]  /*44ae0*/  LDL R31, [R1+0x114] ;  /* 0x00011400011f7983 */ /* 0x000f280000100800 */
[----:B------:R-:W0:Y:S04]  /*44af0*/  LDL R21, [R1+0x118] ;  /* 0x0001180001157983 */ /* 0x000e280000100800 */
[----:B------:R-:W4:Y:S04]  /*44b00*/  LDL R32, [R1+0x11c] ;  /* 0x00011c0001207983 */ /* 0x000f280000100800 */
[----:B------:R-:W4:Y:S01]  /*44b10*/  LDL.64 R6, [R1+0x100] ;  /* 0x0001000001067983 */ /* 0x000f220000100a00 */
[----:B------:R-:W-:-:S04]  /*44b20*/  IMAD.WIDE.U32 R240, R20, R240, RZ ;  /* 0x000000f014f07225 */ /* 0x000fc800078e00ff */
[----:B------:R-:W-:-:S04]  /*44b30*/  IMAD R11, R240, 0x7effffff, RZ ;  /* 0x7efffffff00b7824 */ /* 0x000fc800078e02ff */
[----:B------:R-:W-:-:S05]  /*44b40*/  IMAD.HI.U32 R11, R11, 0x7f000001, R240 ;  /* 0x7f0000010b0b7827 */ /* 0x000fca00078e00f0 */
[----:B------:R-:W-:-:S13]  /*44b50*/  ISETP.GE.U32.AND P0, PT, R11, 0x7f000001, PT ;  /* 0x7f0000010b00780c */ /* 0x000fda0003f06070 */
[----:B------:R-:W-:-:S05]  /*44b60*/  @P0 IADD3 R11, PT, PT, R11, -0x7f000001, RZ ;  /* 0x80ffffff0b0b0810 */ /* 0x000fca0007ffe0ff */
[----:B-1----:R-:W-:-:S04]  /*44b70*/  IMAD.WIDE.U32 R8, R2, R11, RZ ;  /* 0x0000000b02087225 */ /* 0x002fc800078e00ff */
        /* <DEDUP_REMOVED lines=26> */
[----:B0-----:R-:W-:Y:S02]  /*44d20*/  IADD3 R22, PT, PT, R14, R21, RZ ;  /* 0x000000150e167210 */ /* 0x001fe40007ffe0ff */
        /* <DEDUP_REMOVED lines=24> */
[----:B------:R-:W4:Y:S04]  /*44eb0*/  LDL R26, [R1+0x11c] ;  /* 0x00011c00011a7983 */ /* 0x000f280000100800 */
[----:B0-----:R-:W4:Y:S01]  /*44ec0*/  LDL.64 R8, [R1+0x100] ;  /* 0x0001000001087983 */ /* 0x001f220000100a00 */
        /* <DEDUP_REMOVED lines=178> */
[----:B------:R-:W-:-:S04]  /*459f0*/  IMAD.WIDE.U32 R236, R20, R236, RZ ;  /* 0x000000ec14ec7225 */ /* 0x000fc800078e00ff */
[----:B-1----:R-:W-:Y:S01]  /*45a00*/  IMAD R10, R30, 0x7effffff, RZ ;  /* 0x7effffff1e0a7824 */ /* 0x002fe200078e02ff */
[----:B------:R-:W4:Y:S03]  /*45a10*/  LDL.LU R210, [R1+0x284] ;  /* 0x0002840001d27983 */ /* 0x000f260000300800 */
        /* <DEDUP_REMOVED lines=469> */
[C---:B------:R-:W-:Y:S01]  /*47770*/  ISETP.LE.U32.AND P0, PT, R25.reuse, UR6, PT ;  /* 0x0000000619007c0c */ /* 0x040fe2000bf03070 */
[----:B------:R-:W-:Y:S01]  /*47780*/  IADD3 R8, PT, PT, -R25, UR6, RZ ;  /* 0x0000000619087c10 */ /* 0x000fe2000fffe1ff */
[----:B------:R-:W0:Y:S11]  /*47790*/  LDCU.64 UR6, c[0x0][0x488] ;  /* 0x00009100ff0677ac */ /* 0x000e360008000a00 */
[----:B------:R-:W-:-:S05]  /*477a0*/  @!P0 IADD3 R8, PT, PT, R8, 0x7f000001, RZ ;  /* 0x7f00000108088810 */ /* 0x000fca0007ffe0ff */
[----:B------:R-:W-:-:S04]  /*477b0*/  IMAD.WIDE.U32 R8, R201, R8, RZ ;  /* 0x00000008c9087225 */ /* 0x000fc800078e00ff */
[----:B------:R-:W-:-:S04]  /*477c0*/  IMAD R25, R8, 0x7effffff, RZ ;  /* 0x7effffff08197824 */ /* 0x000fc800078e02ff */
[----:B------:R-:W-:-:S05]  /*477d0*/  IMAD.HI.U32 R9, R25, 0x7f000001, R8 ;  /* 0x7f00000119097827 */ /* 0x000fca00078e0008 */
[----:B------:R-:W-:-:S13]  /*477e0*/  ISETP.GE.U32.AND P0, PT, R9, 0x7f000001, PT ;  /* 0x7f0000010900780c */ /* 0x000fda0003f06070 */
[----:B------:R-:W-:-:S05]  /*477f0*/  @P0 IADD3 R9, PT, PT, R9, -0x7f000001, RZ ;  /* 0x80ffffff09090810 */ /* 0x000fca0007ffe0ff */
[CC--:B------:R-:W-:Y:S01]  /*47800*/  ISETP.GE.U32.AND P0, PT, R204.reuse, R9.reuse, PT ;  /* 0x00000009cc00720c */ /* 0x0c0fe20003f06070 */
[----:B------:R-:W-:-:S12]  /*47810*/  IADD3 R9, PT, PT, R204, -R9, RZ ;  /* 0x80000009cc097210 */ /* 0x000fd80007ffe0ff */
[----:B------:R-:W-:-:S05]  /*47820*/  @!P0 IADD3 R9, PT, PT, R9, 0x7f000001, RZ ;  /* 0x7f00000109098810 */ /* 0x000fca0007ffe0ff */
[----:B------:R-:W-:-:S04]  /*47830*/  IMAD.WIDE.U32 R8, R0, R9, RZ ;  /* 0x0000000900087225 */ /* 0x000fc800078e00ff */
[----:B------:R-:W-:-:S04]  /*47840*/  IMAD R25, R8, 0x7effffff, RZ ;  /* 0x7effffff08197824 */ /* 0x000fc800078e02ff */
[----:B-1----:R-:W-:-:S05]  /*47850*/  IMAD.HI.U32 R20, R25, 0x7f000001, R8 ;  /* 0x7f00000119147827 */ /* 0x002fca00078e0008 */
        /* <DEDUP_REMOVED lines=34> */
[----:B-1----:R-:W-:-:S02]  /*47a80*/  @P0 IADD3 R6, PT, PT, R6, -0x7f000001, RZ ;  /* 0x80ffffff06060810 */ /* 0x002fc40007ffe0ff */
[----:B--2---:R-:W-:Y:S02]  /*47a90*/  @P1 IADD3 R8, PT, PT, R8, -0x7f000001, RZ ;  /* 0x80ffffff08081810 */ /* 0x004fe40007ffe0ff */
[----:B---3--:R-:W-:Y:S02]  /*47aa0*/  @P2 IADD3 R22, PT, PT, R22, -0x7f000001, RZ ;  /* 0x80ffffff16162810 */ /* 0x008fe40007ffe0ff */
[----:B----4-:R-:W-:Y:S01]  /*47ab0*/  @P3 IADD3 R30, PT, PT, R30, -0x7f000001, RZ ;  /* 0x80ffffff1e1e3810 */ /* 0x010fe20007ffe0ff */
[----:B------:R1:W-:Y:S04]  /*47ac0*/  STL [R1+0x110], R6 ;  /* 0x0001100601007387 */ /* 0x0003e80000100800 */
[----:B------:R2:W-:Y:S04]  /*47ad0*/  STL [R1+0x114], R8 ;  /* 0x0001140801007387 */ /* 0x0005e80000100800 */
[----:B------:R3:W-:Y:S04]  /*47ae0*/  STL [R1+0x118], R22 ;  /* 0x0001181601007387 */ /* 0x0007e80000100800 */
[----:B------:R-:W-:Y:S04]  /*47af0*/  STL [R1+0x11c], R30 ;  /* 0x00011c1e01007387 */ /* 0x000fe80000100800 */
[----:B------:R-:W4:Y:S04]  /*47b00*/  LD.E R9, desc[UR8][R10.64+0xf90] ;  /* 0x000f90080a097980 */ /* 0x000f28000c101900 */
[----:B------:R-:W3:Y:S04]  /*47b10*/  LD.E R14, desc[UR8][R10.64+0xf94] ;  /* 0x000f94080a0e7980 */ /* 0x000ee8000c101900 */
[----:B------:R-:W3:Y:S04]  /*47b20*/  LD.E R15, desc[UR8][R10.64+0xf98] ;  /* 0x000f98080a0f7980 */ /* 0x000ee8000c101900 */
[----:B------:R0:W3:Y:S04]  /*47b30*/  LD.E R18, desc[UR8][R10.64+0xf9c] ;  /* 0x000f9c080a127980 */ /* 0x0000e8000c101900 */
[----:B------:R-:W3:Y:S04]  /*47b40*/  LDL R19, [R1+0x110] ;  /* 0x0001100001137983 */ /* 0x000ee80000100800 */
[----:B------:R-:W3:Y:S04]  /*47b50*/  LDL R21, [R1+0x114] ;  /* 0x0001140001157983 */ /* 0x000ee80000100800 */
[----:B------:R-:W3:Y:S04]  /*47b60*/  LDL R20, [R1+0x118] ;  /* 0x0001180001147983 */ /* 0x000ee80000100800 */
[----:B------:R-:W3:Y:S04]  /*47b70*/  LDL R26, [R1+0x11c] ;  /* 0x00011c00011a7983 */ /* 0x000ee80000100800 */
[----:B-1----:R-:W3:Y:S01]  /*47b80*/  LDL.64 R6, [R1+0x100] ;  /* 0x0001000001067983 */ /* 0x002ee20000100a00 */
[CC--:B------:R-:W-:Y:S01]  /*47b90*/  ISETP.GE.U32.AND P0, PT, R167.reuse, R210.reuse, PT ;  /* 0x000000d2a700720c */ /* 0x0c0fe20003f06070 */
[----:B------:R-:W-:-:S02]  /*47ba0*/  IADD3 R167, PT, PT, R167, -R210, RZ ;  /* 0x800000d2a7a77210 */ /* 0x000fc40007ffe0ff */
[----:B------:R-:W3:Y:S10]  /*47bb0*/  LDL.LU R210, [R1+0x280] ;  /* 0x0002800001d27983 */ /* 0x000ef40000300800 */
[----:B------:R-:W-:-:S05]  /*47bc0*/  @!P0 IADD3 R167, PT, PT, R167, 0x7f000001, RZ ;  /* 0x7f000001a7a78810 */ /* 0x000fca0007ffe0ff */
[----:B------:R-:W-:-:S04]  /*47bd0*/  IMAD.WIDE.U32 R24, R201, R167, RZ ;  /* 0x000000a7c9187225 */ /* 0x000fc800078e00ff */
[----:B--2---:R-:W-:-:S04]  /*47be0*/  IMAD R8, R24, 0x7effffff, RZ ;  /* 0x7effffff18087824 */ /* 0x004fc800078e02ff */
        /* <DEDUP_REMOVED lines=8> */
[----:B----4-:R-:W-:-:S04]  /*47c70*/  IMAD.WIDE.U32 R8, R9, R24, RZ ;  /* 0x0000001809087225 */ /* 0x010fc800078e00ff */
[----:B---3--:R-:W-:-:S04]  /*47c80*/  IMAD.WIDE.U32 R10, R14, R24, RZ ;  /* 0x000000180e0a7225 */ /* 0x008fc800078e00ff */
        /* <DEDUP_REMOVED lines=106> */
[CC--:B------:R-:W-:Y:S01]  /*48330*/  ISETP.GE.U32.AND P0, PT, R168.reuse, R210.reuse, PT ;  /* 0x000000d2a800720c */ /* 0x0c0fe20003f06070 */
[----:B------:R-:W-:-:S02]  /*48340*/  IADD3 R168, PT, PT, R168, -R210, RZ ;  /* 0x800000d2a8a87210 */ /* 0x000fc40007ffe0ff */
[----:B------:R-:W2:Y:S10]  /*48350*/  LDL.LU R210, [R1+0x27c] ;  /* 0x00027c0001d27983 */ /* 0x000eb40000300800 */
        /* <DEDUP_REMOVED lines=547> */
[----:B------:R-:W4:Y:S01]  /*4a590*/  LDL.64 R20, [R1+0x100] ;  /* 0x0001000001147983 */ /* 0x000f220000100a00 */
[----:B0-----:R-:W-:-:S04]  /*4a5a0*/  IMAD.WIDE.U32 R24, R204, R172, RZ ;  /* 0x000000accc187225 */ /* 0x001fc800078e00ff */
[----:B------:R-:W-:-:S04]  /*4a5b0*/  IMAD R8, R24, 0x7effffff, RZ ;  /* 0x7effffff18087824 */ /* 0x000fc800078e02ff */
[----:B------:R-:W-:-:S05]  /*4a5c0*/  IMAD.HI.U32 R25, R8, 0x7f000001, R24 ;  /* 0x7f00000108197827 */ /* 0x000fca00078e0018 */
[----:B------:R-:W-:-:S13]  /*4a5d0*/  ISETP.GE.U32.AND P0, PT, R25, 0x7f000001, PT ;  /* 0x7f0000011900780c */ /* 0x000fda0003f06070 */
[----:B------:R-:W-:-:S05]  /*4a5e0*/  @P0 IADD3 R25, PT, PT, R25, -0x7f000001, RZ ;  /* 0x80ffffff19190810 */ /* 0x000fca0007ffe0ff */
[----:B------:R-:W-:-:S04]  /*4a5f0*/  IMAD.WIDE.U32 R24, R0, R25, RZ ;  /* 0x0000001900187225 */ /* 0x000fc800078e00ff */
[----:B-1----:R-:W-:-:S04]  /*4a600*/  IMAD R6, R24, 0x7effffff, RZ ;  /* 0x7effffff18067824 */ /* 0x002fc800078e02ff */
        /* <DEDUP_REMOVED lines=52> */
[CC--:B------:R-:W-:Y:S01]  /*4a950*/  ISETP.GE.U32.AND P0, PT, R173.reuse, R210.reuse, PT ;  /* 0x000000d2ad00720c */ /* 0x0c0fe20003f06070 */
[----:B------:R-:W-:-:S02]  /*4a960*/  IADD3 R173, PT, PT, R173, -R210, RZ ;  /* 0x800000d2adad7210 */ /* 0x000fc40007ffe0ff */
[----:B------:R-:W4:Y:S10]  /*4a970*/  LDL.LU R210, [R1+0x268] ;  /* 0x0002680001d27983 */ /* 0x000f340000300800 */
[----:B------:R-:W-:-:S05]  /*4a980*/  @!P0 IADD3 R173, PT, PT, R173, 0x7f000001, RZ ;  /* 0x7f000001adad8810 */ /* 0x000fca0007ffe0ff */
[----:B0-----:R-:W-:-:S04]  /*4a990*/  IMAD.WIDE.U32 R24, R201, R173, RZ ;  /* 0x000000adc9187225 */ /* 0x001fc800078e00ff */
        /* <DEDUP_REMOVED lines=55> */
[----:B------:R-:W1:Y:S04]  /*4ad10*/  LDL R14, [R1+0x118] ;  /* 0x00011800010e7983 */ /* 0x000e680000100800 */
[----:B------:R-:W4:Y:S04]  /*4ad20*/  LDL R30, [R1+0x11c] ;  /* 0x00011c00011e7983 */ /* 0x000f280000100800 */
        /* <DEDUP_REMOVED lines=115> */
[----:B------:R-:W0:Y:S01]  /*4b460*/  LDL R10, [R1+0x110] ;  /* 0x00011000010a7983 */ /* 0x000e220000100800 */
[----:B------:R-:W-:-:S03]  /*4b470*/  IMAD.WIDE.U32 R14, R204, R174, RZ ;  /* 0x000000aecc0e7225 */ /* 0x000fc600078e00ff */
[----:B------:R-:W3:Y:S04]  /*4b480*/  LD.E R19, desc[UR8][R6.64+0x1084] ;  /* 0x0010840806137980 */ /* 0x000ee8000c101900 */
[----:B------:R-:W1:Y:S04]  /*4b490*/  LD.E R21, desc[UR8][R6.64+0x1088] ;  /* 0x0010880806157980 */ /* 0x000e68000c101900 */
[----:B------:R-:W4:Y:S01]  /*4b4a0*/  LD.E R33, desc[UR8][R6.64+0x108c] ;  /* 0x00108c0806217980 */ /* 0x000f22000c101900 */
        /* <DEDUP_REMOVED lines=14> */
[----:B0-----:R-:W-:-:S05]  /*4b590*/  IADD3 R22, PT, PT, R9, R10, RZ ;  /* 0x0000000a09167210 */ /* 0x001fca0007ffe0ff */
[----:B------:R0:W-:Y:S04]  /*4b5a0*/  STL [R1+0x110], R22 ;  /* 0x0001101601007387 */ /* 0x0001e80000100800 */
[----:B------:R-:W2:Y:S04]  /*4b5b0*/  LDL R25, [R1+0x114] ;  /* 0x0001140001197983 */ /* 0x000ea80000100800 */
[----:B------:R-:W2:Y:S04]  /*4b5c0*/  LDL R9, [R1+0x118] ;  /* 0x0001180001097983 */ /* 0x000ea80000100800 */
[----:B------:R-:W2:Y:S04]  /*4b5d0*/  LDL R31, [R1+0x11c] ;  /* 0x00011c00011f7983 */ /* 0x000ea80000100800 */
[----:B------:R-:W2:Y:S01]  /*4b5e0*/  LDL.64 R10, [R1+0x100] ;  /* 0x00010000010a7983 */ /* 0x000ea20000100a00 */
[----:B---3--:R-:W-:-:S04]  /*4b5f0*/  IMAD.WIDE.U32 R14, R19, R8, RZ ;  /* 0x00000008130e7225 */ /* 0x008fc800078e00ff */
[----:B-1----:R-:W-:-:S04]  /*4b600*/  IMAD.WIDE.U32 R18, R21, R8, RZ ;  /* 0x0000000815127225 */ /* 0x002fc800078e00ff */
[----:B----4-:R-:W-:-:S04]  /*4b610*/  IMAD.WIDE.U32 R20, R33, R8, RZ ;  /* 0x0000000821147225 */ /* 0x010fc800078e00ff */
        /* <DEDUP_REMOVED lines=13> */
[----:B0-----:R-:W-:Y:S01]  /*4b6f0*/  @P0 IADD3 R22, PT, PT, R22, -0x7f000001, RZ ;  /* 0x80ffffff16160810 */ /* 0x001fe20007ffe0ff */
[----:B------:R-:W-:Y:S01]  /*4b700*/  ISETP.GE.U32.AND P0, PT, R175, R210, PT ;  /* 0x000000d2af00720c */ /* 0x000fe20003f06070 */
[----:B--2---:R-:W-:Y:S02]  /*4b710*/  IADD3 R6, PT, PT, R6, R25, RZ ;  /* 0x0000001906067210 */ /* 0x004fe40007ffe0ff */
[----:B------:R-:W-:Y:S02]  /*4b720*/  IADD3 R24, PT, PT, R18, R9, RZ ;  /* 0x0000000912187210 */ /* 0x000fe40007ffe0ff */
[----:B------:R-:W-:Y:S01]  /*4b730*/  IADD3 R26, PT, PT, R8, R31, RZ ;  /* 0x0000001f081a7210 */ /* 0x000fe20007ffe0ff */
[----:B------:R-:W-:Y:S02]  /*4b740*/  ISETP.GE.U32.AND P1, PT, R6, 0x7f000001, PT ;  /* 0x7f0000010600780c */ /* 0x000fe40003f26070 */
[----:B------:R-:W-:Y:S02]  /*4b750*/  ISETP.GE.U32.AND P2, PT, R24, 0x7f000001, PT ;  /* 0x7f0000011800780c */ /* 0x000fe40003f46070 */
[----:B------:R-:W-:Y:S01]  /*4b760*/  ISETP.GE.U32.AND P3, PT, R26, 0x7f000001, PT ;  /* 0x7f0000011a00780c */ /* 0x000fe20003f66070 */
[----:B------:R0:W-:Y:S04]  /*4b770*/  STL [R1+0x114], R6 ;  /* 0x0001140601007387 */ /* 0x0001e80000100800 */
[----:B------:R1:W-:Y:S04]  /*4b780*/  STL [R1+0x118], R24 ;  /* 0x0001181801007387 */ /* 0x0003e80000100800 */
[----:B------:R2:W-:Y:S04]  /*4b790*/  STL [R1+0x11c], R26 ;  /* 0x00011c1a01007387 */ /* 0x0005e80000100800 */
[----:B------:R-:W-:Y:S01]  /*4b7a0*/  STL [R1+0x110], R22 ;  /* 0x0001101601007387 */ /* 0x000fe20000100800 */
[----:B0-----:R-:W-:-:S02]  /*4b7b0*/  @P1 IADD3 R6, PT, PT, R6, -0x7f000001, RZ ;  /* 0x80ffffff06061810 */ /* 0x001fc40007ffe0ff */
[----:B-1----:R-:W-:Y:S02]  /*4b7c0*/  @P2 IADD3 R24, PT, PT, R24, -0x7f000001, RZ ;  /* 0x80ffffff18182810 */ /* 0x002fe40007ffe0ff */
[----:B--2---:R-:W-:Y:S01]  /*4b7d0*/  @P3 IADD3 R26, PT, PT, R26, -0x7f000001, RZ ;  /* 0x80ffffff1a1a3810 */ /* 0x004fe20007ffe0ff */
        /* <DEDUP_REMOVED lines=12> */
[----:B------:R-:W-:-:S03]  /*4b8a0*/  IADD3 R175, PT, PT, R175, -R210, RZ ;  /* 0x800000d2afaf7210 */ /* 0x000fc60007ffe0ff */
[----:B------:R-:W4:Y:S01]  /*4b8b0*/  LDL.LU R210, [R1+0x260] ;  /* 0x0002600001d27983 */ /* 0x000f220000300800 */
        /* <DEDUP_REMOVED lines=119> */
[CC--:B------:R-:W-:Y:S01]  /*4c030*/  ISETP.GE.U32.AND P0, PT, R176.reuse, R210.reuse, PT ;  /* 0x000000d2b000720c */ /* 0x0c0fe20003f06070 */
[----:B------:R-:W-:-:S02]  /*4c040*/  IADD3 R176, PT, PT, R176, -R210, RZ ;  /* 0x800000d2b0b07210 */ /* 0x000fc40007ffe0ff */
[----:B------:R-:W4:Y:S10]  /*4c050*/  LDL.LU R210, [R1+0x25c] ;  /* 0x00025c0001d27983 */ /* 0x000f340000300800 */
        /* <DEDUP_REMOVED lines=2436> */
[----:B0-----:R-:W3:Y:S01]  /*558a0*/  LDL.64 R6, [R1+0x100] ;  /* 0x0001000001067983 */ /* 0x001ee20000100a00 */
[CC--:B------:R-:W-:Y:S01]  /*558b0*/  ISETP.GE.U32.AND P0, PT, R200.reuse, R210.reuse, PT ;  /* 0x000000d2c800720c */ /* 0x0c0fe20003f06070 */
[----:B------:R-:W-:Y:S01]  /*558c0*/  IADD3 R200, PT, PT, R200, -R210, RZ ;  /* 0x800000d2c8c87210 */ /* 0x000fe20007ffe0ff */
[----:B------:R-:W-:-:S04]  /*558d0*/  IMAD.WIDE.U32 R24, R37, R38, RZ ;  /* 0x0000002625187225 */ /* 0x000fc800078e00ff */
[----:B------:R-:W-:-:S04]  /*558e0*/  IMAD.WIDE.U32 R30, R38, R37, RZ ;  /* 0x00000025261e7225 */ /* 0x000fc800078e00ff */
[----:B-1----:R-:W-:Y:S02]  /*558f0*/  IMAD R8, R24, 0x7effffff, RZ ;  /* 0x7effffff18087824 */ /* 0x002fe400078e02ff */
[----:B------:R-:W-:-:S04]  /*55900*/  IMAD.WIDE.U32 R42, R39, R39, RZ ;  /* 0x00000027272a7225 */ /* 0x000fc800078e00ff */
[----:B------:R-:W-:Y:S01]  /*55910*/  IMAD.WIDE.U32 R34, R38, R38, RZ ;  /* 0x0000002626227225 */ /* 0x000fe200078e00ff */
[----:B------:R-:W3:Y:S01]  /*55920*/  LDL.LU R210, [R1+0x20c] ;  /* 0x00020c0001d27983 */ /* 0x000ee20000300800 */
[----:B------:R-:W-:Y:S02]  /*55930*/  @!P0 IADD3 R200, PT, PT, R200, 0x7f000001, RZ ;  /* 0x7f000001c8c88810 */ /* 0x000fe40007ffe0ff */
[----:B------:R-:W-:-:S04]  /*55940*/  IMAD.HI.U32 R24, R8, 0x7f000001, R24 ;  /* 0x7f00000108187827 */ /* 0x000fc800078e0018 */
[----:B------:R-:W-:-:S04]  /*55950*/  IMAD.WIDE.U32 R18, R201, R200, RZ ;  /* 0x000000c8c9127225 */ /* 0x000fc800078e00ff */
[----:B------:R-:W-:Y:S01]  /*55960*/  IMAD R8, R18, 0x7effffff, RZ ;  /* 0x7effffff12087824 */ /* 0x000fe200078e02ff */
[----:B------:R-:W-:-:S03]  /*55970*/  ISETP.GE.U32.AND P1, PT, R24, 0x7f000001, PT ;  /* 0x7f0000011800780c */ /* 0x000fc60003f26070 */
[----:B------:R-:W-:-:S04]  /*55980*/  IMAD.HI.U32 R8, R8, 0x7f000001, R18 ;  /* 0x7f00000108087827 */ /* 0x000fc800078e0012 */
[----:B------:R-:W-:Y:S01]  /*55990*/  IMAD R21, R30, 0x7effffff, RZ ;  /* 0x7effffff1e157824 */ /* 0x000fe200078e02ff */
[----:B------:R-:W-:Y:S01]  /*559a0*/  ISETP.GE.U32.AND P0, PT, R8, 0x7f000001, PT ;  /* 0x7f0000010800780c */ /* 0x000fe20003f06070 */
[----:B------:R-:W-:-:S04]  /*559b0*/  IMAD.WIDE.U32 R18, R37, R39, RZ ;  /* 0x0000002725127225 */ /* 0x000fc800078e00ff */
[----:B------:R-:W-:-:S04]  /*559c0*/  IMAD.HI.U32 R49, R21, 0x7f000001, R30 ;  /* 0x7f00000115317827 */ /* 0x000fc800078e001e */
[----:B------:R-:W-:Y:S01]  /*559d0*/  IMAD R21, R18, 0x7effffff, RZ ;  /* 0x7effffff12157824 */ /* 0x000fe200078e02ff */
[----:B------:R-:W-:-:S03]  /*559e0*/  @P1 IADD3 R24, PT, PT, R24, -0x7f000001, RZ ;  /* 0x80ffffff18181810 */ /* 0x000fc60007ffe0ff */
[----:B------:R-:W-:Y:S01]  /*559f0*/  IMAD.HI.U32 R40, R21, 0x7f000001, R18 ;  /* 0x7f00000115287827 */ /* 0x000fe200078e0012 */
[----:B------:R-:W-:-:S03]  /*55a00*/  ISETP.GE.U32.AND P2, PT, R49, 0x7f000001, PT ;  /* 0x7f0000013100780c */ /* 0x000fc60003f46070 */
[----:B------:R-:W-:Y:S01]  /*55a10*/  IMAD R25, R42, 0x7effffff, RZ ;  /* 0x7effffff2a197824 */ /* 0x000fe200078e02ff */
[----:B------:R-:W-:Y:S01]  /*55a20*/  ISETP.GE.U32.AND P1, PT, R24, 0x7f000001, PT ;  /* 0x7f0000011800780c */ /* 0x000fe20003f26070 */
[----:B------:R-:W-:Y:S01]  /*55a30*/  @P0 IADD3 R8, PT, PT, R8, -0x7f000001, RZ ;  /* 0x80ffffff08080810 */ /* 0x000fe20007ffe0ff */
[----:B------:R-:W-:Y:S01]  /*55a40*/  ISETP.GE.U32.AND P0, PT, R40, 0x7f000001, PT ;  /* 0x7f0000012800780c */ /* 0x000fe20003f06070 */
[----:B------:R-:W-:-:S04]  /*55a50*/  IMAD.HI.U32 R42, R25, 0x7f000001, R42 ;  /* 0x7f000001192a7827 */ /* 0x000fc800078e002a */
[----:B------:R-:W-:-:S04]  /*55a60*/  IMAD.WIDE.U32 R18, R3, R8, RZ ;  /* 0x0000000803127225 */ /* 0x000fc800078e00ff */
[----:B------:R-:W-:Y:S01]  /*55a70*/  IMAD R25, R18, 0x7effffff, RZ ;  /* 0x7effffff12197824 */ /* 0x000fe200078e02ff */
[----:B------:R-:W-:Y:S01]  /*55a80*/  ISETP.GE.U32.AND P3, PT, R42, 0x7f000001, PT ;  /* 0x7f0000012a00780c */ /* 0x000fe20003f66070 */
[----:B------:R-:W-:-:S04]  /*55a90*/  IMAD.WIDE.U32 R30, R37, R37, RZ ;  /* 0x00000025251e7225 */ /* 0x000fc800078e00ff */
[----:B------:R-:W-:Y:S01]  /*55aa0*/  IMAD R47, R34, 0x7effffff, RZ ;  /* 0x7effffff222f7824 */ /* 0x000fe200078e02ff */
[----:B------:R-:W-:Y:S02]  /*55ab0*/  @P2 IADD3 R49, PT, PT, R49, -0x7f000001, RZ ;  /* 0x80ffffff31312810 */ /* 0x000fe40007ffe0ff */
[----:B------:R-:W-:Y:S01]  /*55ac0*/  @P1 IADD3 R24, PT, PT, R24, -0x7f000001, RZ ;  /* 0x80ffffff18181810 */ /* 0x000fe20007ffe0ff */
[----:B--2---:R-:W-:-:S04]  /*55ad0*/  IMAD.HI.U32 R22, R25, 0x7f000001, R18 ;  /* 0x7f00000119167827 */ /* 0x004fc800078e0012 */
[----:B------:R-:W-:Y:S02]  /*55ae0*/  IMAD R21, R30, 0x7effffff, RZ ;  /* 0x7effffff1e157824 */ /* 0x000fe400078e02ff */
[----:B------:R-:W-:Y:S01]  /*55af0*/  IMAD.HI.U32 R51, R47, 0x7f000001, R34 ;  /* 0x7f0000012f337827 */ /* 0x000fe200078e0022 */
[----:B------:R-:W-:Y:S02]  /*55b00*/  @P0 IADD3 R40, PT, PT, R40, -0x7f000001, RZ ;  /* 0x80ffffff28280810 */ /* 0x000fe40007ffe0ff */
[----:B------:R-:W-:Y:S01]  /*55b10*/  IADD3 R47, PT, PT, R24, R49, RZ ;  /* 0x00000031182f7210 */ /* 0x000fe20007ffe0ff */
[----:B------:R-:W-:Y:S01]  /*55b20*/  ISETP.GE.U32.AND P0, PT, R22, 0x7f000001, PT ;  /* 0x7f0000011600780c */ /* 0x000fe20003f06070 */
[----:B------:R-:W-:-:S04]  /*55b30*/  IMAD.WIDE.U32 R24, R39, R37, RZ ;  /* 0x0000002527187225 */ /* 0x000fc800078e00ff */
[----:B------:R-:W-:-:S04]  /*55b40*/  IMAD.WIDE.U32 R18, R38, R39, RZ ;  /* 0x0000002726127225 */ /* 0x000fc800078e00ff */
[----:B------:R-:W-:-:S04]  /*55b50*/  IMAD.HI.U32 R21, R21, 0x7f000001, R30 ;  /* 0x7f00000115157827 */ /* 0x000fc800078e001e */
[----:B------:R-:W-:-:S04]  /*55b60*/  IMAD.WIDE.U32 R30, R39, R38, RZ ;  /* 0x00000026271e7225 */ /* 0x000fc800078e00ff */
[----:B------:R-:W-:Y:S02]  /*55b70*/  IMAD R43, R24, 0x7effffff, RZ ;  /* 0x7effffff182b7824 */ /* 0x000fe400078e02ff */
[----:B------:R-:W-:Y:S01]  /*55b80*/  IMAD R35, R18, 0x7effffff, RZ ;  /* 0x7effffff12237824 */ /* 0x000fe200078e02ff */
[----:B------:R-:W-:Y:S01]  /*55b90*/  @P3 IADD3 R42, PT, PT, R42, -0x7f000001, RZ ;  /* 0x80ffffff2a2a3810 */ /* 0x000fe20007ffe0ff */
[----:B------:R-:W-:Y:S02]  /*55ba0*/  IMAD R49, R30, 0x7effffff, RZ ;  /* 0x7effffff1e317824 */ /* 0x000fe400078e02ff */
[----:B------:R-:W-:-:S04]  /*55bb0*/  IMAD.HI.U32 R55, R43, 0x7f000001, R24 ;  /* 0x7f0000012b377827 */ /* 0x000fc800078e0018 */
[----:B------:R-:W-:-:S04]  /*55bc0*/  IMAD.HI.U32 R53, R35, 0x7f000001, R18 ;  /* 0x7f00000123357827 */ /* 0x000fc800078e0012 */
[----:B------:R-:W-:-:S04]  /*55bd0*/  IMAD.WIDE.U32 R18, R38, R106, RZ ;  /* 0x0000006a26127225 */ /* 0x000fc800078e00ff */
[----:B------:R-:W-:-:S04]  /*55be0*/  IMAD.WIDE.U32 R24, R42, 0x5fffffa, RZ ;  /* 0x05fffffa2a187825 */ /* 0x000fc800078e00ff */
[----:B------:R-:W-:-:S04]  /*55bf0*/  IMAD.HI.U32 R46, R49, 0x7f000001, R30 ;  /* 0x7f000001312e7827 */ /* 0x000fc800078e001e */
[----:B------:R-:W-:Y:S02]  /*55c00*/  IMAD R43, R42, 0x6, RZ ;  /* 0x000000062a2b7824 */ /* 0x000fe400078e02ff */
[----:B------:R-:W-:Y:S01]  /*55c10*/  IMAD.WIDE.U32 R30, R37, R106, RZ ;  /* 0x0000006a251e7225 */ /* 0x000fe200078e00ff */
[----:B------:R-:W-:-:S03]  /*55c20*/  @P0 IADD3 R22, PT, PT, R22, -0x7f000001, RZ ;  /* 0x80ffffff16160810 */ /* 0x000fc60007ffe0ff */
[----:B------:R-:W-:Y:S01]  /*55c30*/  IMAD R35, R18, 0x7effffff, RZ ;  /* 0x7effffff12237824 */ /* 0x000fe200078e02ff */
[----:B------:R-:W-:Y:S01]  /*55c40*/  ISETP.GE.U32.AND P2, PT, R51, 0x7f000001, PT ;  /* 0x7f0000013300780c */ /* 0x000fe20003f46070 */
[----:B------:R-:W-:Y:S01]  /*55c50*/  ISETP.GE.U32.AND P1, PT, R40, 0x7f000001, PT ;  /* 0x7f0000012800780c */ /* 0x000fe20003f26070 */
[----:B------:R-:W-:-:S04]  /*55c60*/  IMAD.HI.U32 R24, R43, 0x7f000001, R24 ;  /* 0x7f0000012b187827 */ /* 0x000fc800078e0018 */
[----:B------:R-:W-:Y:S02]  /*55c70*/  IMAD R25, R30, 0x7effffff, RZ ;  /* 0x7effffff1e197824 */ /* 0x000fe400078e02ff */
[----:B------:R-:W-:-:S04]  /*55c80*/  IMAD.HI.U32 R44, R35, 0x7f000001, R18 ;  /* 0x7f000001232c7827 */ /* 0x000fc800078e0012 */
[----:B------:R-:W-:Y:S01]  /*55c90*/  IMAD.HI.U32 R42, R25, 0x7f000001, R30 ;  /* 0x7f000001192a7827 */ /* 0x000fe200078e001e */
[----:B------:R-:W-:Y:S02]  /*55ca0*/  @P2 IADD3 R51, PT, PT, R51, -0x7f000001, RZ ;  /* 0x80ffffff33332810 */ /* 0x000fe40007ffe0ff */
[----:B------:R-:W-:-:S04]  /*55cb0*/  @P1 IADD3 R40, PT, PT, R40, -0x7f000001, RZ ;  /* 0x80ffffff28281810 */ /* 0x000fc80007ffe0ff */
[----:B------:R-:W-:Y:S01]  /*55cc0*/  IADD3 R40, PT, PT, R40, R51, RZ ;  /* 0x0000003328287210 */ /* 0x000fe20007ffe0ff */
[----:B------:R-:W-:-:S13]  /*55cd0*/  ISETP.GE.U32.AND P2, PT, R44, 0x7f000001, PT ;  /* 0x7f0000012c00780c */ /* 0x000fda0003f46070 */
[----:B------:R-:W-:Y:S01]  /*55ce0*/  @P2 IADD3 R44, PT, PT, R44, -0x7f000001, RZ ;  /* 0x80ffffff2c2c2810 */ /* 0x000fe20007ffe0ff */
[----:B------:R-:W-:-:S13]  /*55cf0*/  ISETP.GE.U32.AND P6, PT, R42, 0x7f000001, PT ;  /* 0x7f0000012a00780c */ /* 0x000fda0003fc6070 */
[----:B------:R-:W-:Y:S01]  /*55d00*/  @P6 IADD3 R42, PT, PT, R42, -0x7f000001, RZ ;  /* 0x80ffffff2a2a6810 */ /* 0x000fe20007ffe0ff */
[----:B----4-:R-:W-:-:S04]  /*55d10*/  IMAD.WIDE.U32 R8, R9, R22, RZ ;  /* 0x0000001609087225 */ /* 0x010fc800078e00ff */
[----:B---3--:R-:W-:-:S04]  /*55d20*/  IMAD.WIDE.U32 R18, R10, R22, RZ ;  /* 0x000000160a127225 */ /* 0x008fc800078e00ff */
[----:B------:R-:W-:Y:S02]  /*55d30*/  IMAD R25, R8, 0x7effffff, RZ ;  /* 0x7effffff08197824 */ /* 0x000fe400078e02ff */
[----:B------:R-:W-:-:S04]  /*55d40*/  IMAD.WIDE.U32 R30, R14, R22, RZ ;  /* 0x000000160e1e7225 */ /* 0x000fc800078e00ff */
[----:B------:R-:W-:Y:S02]  /*55d50*/  IMAD R35, R18, 0x7effffff, RZ ;  /* 0x7effffff12237824 */ /* 0x000fe400078e02ff */
[----:B------:R-:W-:-:S04]  /*55d60*/  IMAD.WIDE.U32 R10, R11, R22, RZ ;  /* 0x000000160b0a7225 */ /* 0x000fc800078e00ff */
[----:B------:R-:W-:-:S04]  /*55d70*/  IMAD.HI.U32 R14, R25, 0x7f000001, R8 ;  /* 0x7f000001190e7827 */ /* 0x000fc800078e0008 */
[----:B------:R-:W-:-:S04]  /*55d80*/  IMAD.HI.U32 R49, R35, 0x7f000001, R18 ;  /* 0x7f00000123317827 */ /* 0x000fc800078e0012 */
[----:B------:R-:W-:-:S04]  /*55d90*/  IMAD.WIDE.U32 R8, R39, R106, RZ ;  /* 0x0000006a27087225 */ /* 0x000fc800078e00ff */
[----:B------:R-:W-:Y:S02]  /*55da0*/  IMAD R43, R10, 0x7effffff, RZ ;  /* 0x7effffff0a2b7824 */ /* 0x000fe400078e02ff */
[----:B------:R-:W-:Y:S01]  /*55db0*/  IMAD R19, R30, 0x7effffff, RZ ;  /* 0x7effffff1e137824 */ /* 0x000fe200078e02ff */
[----:B------:R-:W-:Y:S01]  /*55dc0*/  ISETP.GE.U32.AND P0, PT, R14, 0x7f000001, PT ;  /* 0x7f0000010e00780c */ /* 0x000fe20003f06070 */
[----:B------:R-:W-:Y:S01]  /*55dd0*/  IMAD R25, R8, 0x7effffff, RZ ;  /* 0x7effffff08197824 */ /* 0x000fe200078e02ff */
[----:B------:R-:W-:Y:S01]  /*55de0*/  ISETP.GE.U32.AND P4, PT, R49, 0x7f000001, PT ;  /* 0x7f0000013100780c */ /* 0x000fe20003f86070 */
[----:B------:R-:W-:-:S04]  /*55df0*/  IMAD.HI.U32 R51, R43, 0x7f000001, R10 ;  /* 0x7f0000012b337827 */ /* 0x000fc800078e000a */
[----:B------:R-:W-:-:S04]  /*55e00*/  IMAD.HI.U32 R34, R19, 0x7f000001, R30 ;  /* 0x7f00000113227827 */ /* 0x000fc800078e001e */
[----:B------:R-:W-:Y:S01]  /*55e10*/  IMAD.HI.U32 R22, R25, 0x7f000001, R8 ;  /* 0x7f00000119167827 */ /* 0x000fe200078e0008 */
[----:B------:R-:W-:Y:S01]  /*55e20*/  ISETP.GE.U32.AND P5, PT, R51, 0x7f000001, PT ;  /* 0x7f0000013300780c */ /* 0x000fe20003fa6070 */
[----:B------:R-:W-:-:S03]  /*55e30*/  ISETP.GE.U32.AND P3, PT, R34, 0x7f000001, PT ;  /* 0x7f0000012200780c */ /* 0x000fc60003f66070 */
[----:B------:R-:W-:Y:S01]  /*55e40*/  ISETP.GE.U32.AND P1, PT, R22, 0x7f000001, PT ;  /* 0x7f0000011600780c */ /* 0x000fe20003f26070 */
[----:B------:R-:W-:Y:S02]  /*55e50*/  @P0 IADD3 R14, PT, PT, R14, -0x7f000001, RZ ;  /* 0x80ffffff0e0e0810 */ /* 0x000fe40007ffe0ff */
[----:B------:R-:W-:Y:S01]  /*55e60*/  @P4 IADD3 R49, PT, PT, R49, -0x7f000001, RZ ;  /* 0x80ffffff31314810 */ /* 0x000fe20007ffe0ff */
[----:B------:R-:W-:Y:S01]  /*55e70*/  ISETP.GE.U32.AND P0, PT, R53, 0x7f000001, PT ;  /* 0x7f0000013500780c */ /* 0x000fe20003f06070 */
[----:B------:R-:W-:Y:S02]  /*55e80*/  IADD3 R8, PT, PT, R14, R15, RZ ;  /* 0x0000000f0e087210 */ /* 0x000fe40007ffe0ff */
[----:B------:R-:W-:Y:S02]  /*55e90*/  IADD3 R32, PT, PT, R49, R32, RZ ;  /* 0x0000002031207210 */ /* 0x000fe40007ffe0ff */
[----:B------:R-:W-:Y:S02]  /*55ea0*/  @P5 IADD3 R51, PT, PT, R51, -0x7f000001, RZ ;  /* 0x80ffffff33335810 */ /* 0x000fe40007ffe0ff */
[----:B------:R-:W-:-:S02]  /*55eb0*/  @P3 IADD3 R34, PT, PT, R34, -0x7f000001, RZ ;  /* 0x80ffffff22223810 */ /* 0x000fc40007ffe0ff */
[----:B------:R-:W-:Y:S01]  /*55ec0*/  @P1 IADD3 R22, PT, PT, R22, -0x7f000001, RZ ;  /* 0x80ffffff16161810 */ /* 0x000fe20007ffe0ff */
[----:B------:R-:W-:Y:S01]  /*55ed0*/  ISETP.GE.U32.AND P1, PT, R8, 0x7f000001, PT ;  /* 0x7f0000010800780c */ /* 0x000fe20003f26070 */
[----:B------:R-:W-:Y:S01]  /*55ee0*/  ISETP.GE.U32.AND P2, PT, R32, 0x7f000001, PT ;  /* 0x7f0000012000780c */ /* 0x000fe20003f46070 */
[----:B------:R-:W-:Y:S02]  /*55ef0*/  IADD3 R26, PT, PT, R51, R20, RZ ;  /* 0x00000014331a7210 */ /* 0x000fe40007ffe0ff */
[----:B------:R-:W-:Y:S02]  /*55f00*/  IADD3 R34, PT, PT, R34, R33, RZ ;  /* 0x0000002122227210 */ /* 0x000fe40007ffe0ff */
[----:B------:R-:W-:Y:S01]  /*55f10*/  @P0 IADD3 R53, PT, PT, R53, -0x7f000001, RZ ;  /* 0x80ffffff35350810 */ /* 0x000fe20007ffe0ff */
[----:B------:R-:W-:Y:S02]  /*55f20*/  ISETP.GE.U32.AND P0, PT, R26, 0x7f000001, PT ;  /* 0x7f0000011a00780c */ /* 0x000fe40003f06070 */
[----:B------:R-:W-:Y:S01]  /*55f30*/  ISETP.GE.U32.AND P3, PT, R34, 0x7f000001, PT ;  /* 0x7f0000012200780c */ /* 0x000fe20003f66070 */
[----:B------:R0:W-:Y:S04]  /*55f40*/  STL [R1+0x110], R8 ;  /* 0x0001100801007387 */ /* 0x0001e80000100800 */
[----:B------:R1:W-:Y:S01]  /*55f50*/  STL [R1+0x114], R32 ;  /* 0x0001142001007387 */ /* 0x0003e20000100800 */
[----:B------:R-:W-:-:S04]  /*55f60*/  IMAD.WIDE.U32 R10, R106, R38, RZ ;  /* 0x000000266a0a7225 */ /* 0x000fc800078e00ff */
[----:B------:R-:W-:-:S04]  /*55f70*/  IMAD.WIDE.U32 R18, R106, R39, RZ ;  /* 0x000000276a127225 */ /* 0x000fc800078e00ff */
[----:B------:R-:W-:Y:S01]  /*55f80*/  IMAD.WIDE.U32 R30, R106, R106, RZ ;  /* 0x0000006a6a1e7225 */ /* 0x000fe200078e00ff */
[----:B0-----:R-:W-:Y:S02]  /*55f90*/  @P1 IADD3 R8, PT, PT, R8, -0x7f000001, RZ ;  /* 0x80ffffff08081810 */ /* 0x001fe40007ffe0ff */
[----:B-1----:R-:W-:Y:S01]  /*55fa0*/  @P2 IADD3 R32, PT, PT, R32, -0x7f000001, RZ ;  /* 0x80ffffff20202810 */ /* 0x002fe20007ffe0ff */
[----:B------:R-:W-:Y:S02]  /*55fb0*/  IMAD R35, R10, 0x7effffff, RZ ;  /* 0x7effffff0a237824 */ /* 0x000fe400078e02ff */
[----:B------:R-:W-:Y:S04]  /*55fc0*/  STL [R1+0x110], R8 ;  /* 0x0001100801007387 */ /* 0x000fe80000100800 */
[----:B------:R-:W-:Y:S04]  /*55fd0*/  STL [R1+0x114], R32 ;  /* 0x0001142001007387 */ /* 0x000fe80000100800 */
[----:B------:R0:W-:Y:S04]  /*55fe0*/  STL [R1+0x118], R26 ;  /* 0x0001181a01007387 */ /* 0x0001e80000100800 */
[----:B------:R1:W-:Y:S01]  /*55ff0*/  STL [R1+0x11c], R34 ;  /* 0x00011c2201007387 */ /* 0x0003e20000100800 */
[----:B------:R-:W-:-:S02]  /*56000*/  IMAD R43, R18, 0x7effffff, RZ ;  /* 0x7effffff122b7824 */ /* 0x000fc400078e02ff */
[----:B------:R-:W-:Y:S02]  /*56010*/  IMAD R9, R30, 0x7effffff, RZ ;  /* 0x7effffff1e097824 */ /* 0x000fe400078e02ff */
[----:B------:R-:W-:-:S04]  /*56020*/  IMAD.HI.U32 R25, R35, 0x7f000001, R10 ;  /* 0x7f00000123197827 */ /* 0x000fc800078e000a */
[----:B------:R-:W-:Y:S01]  /*56030*/  IMAD.HI.U32 R19, R43, 0x7f000001, R18 ;  /* 0x7f0000012b137827 */ /* 0x000fe200078e0012 */
[----:B0-----:R-:W-:Y:S02]  /*56040*/  @P0 IADD3 R26, PT, PT, R26, -0x7f000001, RZ ;  /* 0x80ffffff1a1a0810 */ /* 0x001fe40007ffe0ff */
[----:B-1----:R-:W-:Y:S01]  /*56050*/  @P3 IADD3 R34, PT, PT, R34, -0x7f000001, RZ ;  /* 0x80ffffff22223810 */ /* 0x002fe20007ffe0ff */
[----:B------:R-:W-:-:S04]  /*56060*/  IMAD.WIDE.U32 R10, R44, 0x5fffffa, RZ ;  /* 0x05fffffa2c0a7825 */ /* 0x000fc800078e00ff */
[----:B------:R-:W-:Y:S01]  /*56070*/  IMAD.HI.U32 R43, R9, 0x7f000001, R30 ;  /* 0x7f000001092b7827 */ /* 0x000fe200078e001e */
[----:B------:R0:W-:Y:S04]  /*56080*/  STL [R1+0x118], R26 ;  /* 0x0001181a01007387 */ /* 0x0001e80000100800 */
[----:B------:R1:W-:Y:S01]  /*56090*/  STL [R1+0x11c], R34 ;  /* 0x00011c2201007387 */ /* 0x0003e20000100800 */
[----:B------:R-:W-:-:S03]  /*560a0*/  IMAD R9, R44, 0x6, RZ ;  /* 0x000000062c097824 */ /* 0x000fc600078e02ff */
[----:B------:R-:W2:Y:S01]  /*560b0*/  LD.E R18, desc[UR8][R6.64+0x1340] ;  /* 0x0013400806127980 */ /* 0x000ea2000c101900 */
[----:B------:R-:W-:Y:S01]  /*560c0*/  IMAD.HI.U32 R20, R9, 0x7f000001, R10 ;  /* 0x7f00000109147827 */ /* 0x000fe200078e000a */
[----:B------:R-:W-:Y:S02]  /*560d0*/  ISETP.GE.U32.AND P4, PT, R42, 0x7f000001, PT ;  /* 0x7f0000012a00780c */ /* 0x000fe40003f86070 */
[----:B------:R-:W3:Y:S04]  /*560e0*/  LD.E R11, desc[UR8][R6.64+0x1344] ;  /* 0x00134408060b7980 */ /* 0x000ee8000c101900 */
[----:B------:R-:W4:Y:S04]  /*560f0*/  LD.E R10, desc[UR8][R6.64+0x1348] ;  /* 0x00134808060a7980 */ /* 0x000f28000c101900 */
[----:B------:R0:W2:Y:S01]  /*56100*/  LD.E R8, desc[UR8][R6.64+0x134c] ;  /* 0x00134c0806087980 */ /* 0x0000a2000c101900 */
[----:B------:R-:W-:Y:S01]  /*56110*/  ISETP.GE.U32.AND P3, PT, R43, 0x7f000001, PT ;  /* 0x7f0000012b00780c */ /* 0x000fe20003f66070 */
[----:B------:R-:W-:Y:S01]  /*56120*/  ISETP.GE.U32.AND P1, PT, R19, 0x7f000001, PT ;  /* 0x7f0000011300780c */ /* 0x000fe20003f26070 */
[----:B------:R-:W-:Y:S01]  /*56130*/  ISETP.GE.U32.AND P2, PT, R55, 0x7f000001, PT ;  /* 0x7f0000013700780c */ /* 0x000fe20003f46070 */
[----:B------:R-:W-:Y:S01]  /*56140*/  IMAD.WIDE.U32 R14, R22, 0x5fffffa, RZ ;  /* 0x05fffffa160e7825 */ /* 0x000fe200078e00ff */
[----:B------:R-:W-:Y:S01]  /*56150*/  @P4 IADD3 R42, PT, PT, R42, -0x7f000001, RZ ;  /* 0x80ffffff2a2a4810 */ /* 0x000fe20007ffe0ff */
[----:B------:R-:W-:-:S02]  /*56160*/  ISETP.GE.U32.AND P4, PT, R40, 0x7f000001, PT ;  /* 0x7f0000012800780c */ /* 0x000fc40003f86070 */
[----:B------:R-:W-:-:S06]  /*56170*/  IMAD R31, R22, 0x6, RZ ;  /* 0x00000006161f7824 */ /* 0x000fcc00078e02ff */
[----:B------:R-:W-:Y:S01]  /*56180*/  @P3 IADD3 R43, PT, PT, R43, -0x7f000001, RZ ;  /* 0x80ffffff2b2b3810 */ /* 0x000fe20007ffe0ff */
[----:B------:R-:W-:-:S04]  /*56190*/  IMAD.HI.U32 R22, R31, 0x7f000001, R14 ;  /* 0x7f0000011f167827 */ /* 0x000fc800078e000e */
[----:B------:R-:W-:-:S04]  /*561a0*/  IMAD.WIDE.U32 R32, R43, 0x5fffffa, RZ ;  /* 0x05fffffa2b207825 */ /* 0x000fc800078e00ff */
[----:B------:R-:W-:-:S04]  /*561b0*/  IMAD.WIDE.U32 R30, R106, R37, RZ ;  /* 0x000000256a1e7225 */ /* 0x000fc800078e00ff */
[----:B------:R-:W-:Y:S01]  /*561c0*/  IMAD R15, R43, 0x6, RZ ;  /* 0x000000062b0f7824 */ /* 0x000fe200078e02ff */
[----:B------:R-:W-:Y:S01]  /*561d0*/  ISETP.GE.U32.AND P0, PT, R21, 0x7f000001, PT ;  /* 0x7f0000011500780c */ /* 0x000fe20003f06070 */
[----:B------:R-:W-:Y:S02]  /*561e0*/  @P1 IADD3 R19, PT, PT, R19, -0x7f000001, RZ ;  /* 0x80ffffff13131810 */ /* 0x000fe40007ffe0ff */
[----:B------:R-:W-:Y:S01]  /*561f0*/  @P2 IADD3 R55, PT, PT, R55, -0x7f000001, RZ ;  /* 0x80ffffff37372810 */ /* 0x000fe20007ffe0ff */
[----:B------:R-:W-:Y:S01]  /*56200*/  IMAD R14, R30, 0x7effffff, RZ ;  /* 0x7effffff1e0e7824 */ /* 0x000fe200078e02ff */
[----:B------:R-:W-:Y:S01]  /*56210*/  @P4 IADD3 R40, PT, PT, R40, -0x7f000001, RZ ;  /* 0x80ffffff28284810 */ /* 0x000fe20007ffe0ff */
[----:B0-----:R-:W-:-:S04]  /*56220*/  IMAD.HI.U32 R26, R15, 0x7f000001, R32 ;  /* 0x7f0000010f1a7827 */ /* 0x001fc800078e0020 */
[C---:B------:R-:W-:Y:S01]  /*56230*/  IMAD R35, R19.reuse, 0x6, RZ ;  /* 0x0000000613237824 */ /* 0x040fe200078e02ff */
[----:B------:R-:W2:Y:S01]  /*56240*/  LDL R15, [R1+0x118] ;  /* 0x00011800010f7983 */ /* 0x000ea20000100800 */
[----:B------:R-:W-:Y:S01]  /*56250*/  IMAD.WIDE.U32 R6, R19, 0x5fffffa, RZ ;  /* 0x05fffffa13067825 */ /* 0x000fe200078e00ff */
[----:B------:R-:W-:-:S03]  /*56260*/  IADD3 R19, PT, PT, R40, R55, RZ ;  /* 0x0000003728137210 */ /* 0x000fc60007ffe0ff */
[----:B------:R-:W-:Y:S01]  /*56270*/  IMAD.HI.U32 R31, R14, 0x7f000001, R30 ;  /* 0x7f0000010e1f7827 */ /* 0x000fe200078e001e */
[----:B------:R-:W2:Y:S04]  /*56280*/  LDL R40, [R1+0x110] ;  /* 0x0001100001287983 */ /* 0x000ea80000100800 */
[----:B------:R-:W2:Y:S01]  /*56290*/  LDL R14, [R1+0x114] ;  /* 0x00011400010e7983 */ /* 0x000ea20000100800 */
[----:B------:R-:W-:Y:S01]  /*562a0*/  @P0 IADD3 R21, PT, PT, R21, -0x7f000001, RZ ;  /* 0x80ffffff15150810 */ /* 0x000fe20007ffe0ff */
[----:B------:R-:W-:Y:S02]  /*562b0*/  IMAD.HI.U32 R35, R35, 0x7f000001, R6 ;  /* 0x7f00000123237827 */ /* 0x000fe400078e0006 */
[----:B------:R-:W2:Y:S01]  /*562c0*/  LDL R6, [R1+0x11c] ;  /* 0x00011c0001067983 */ /* 0x000ea20000100800 */
[----:B------:R-:W-:Y:S01]  /*562d0*/  ISETP.GE.U32.AND P3, PT, R20, 0x7f000001, PT ;  /* 0x7f0000011400780c */ /* 0x000fe20003f66070 */
[----:B------:R-:W-:Y:S01]  /*562e0*/  ISETP.GE.U32.AND P0, PT, R21, 0x7f000001, PT ;  /* 0x7f0000011500780c */ /* 0x000fe20003f06070 */
[----:B------:R-:W-:Y:S01]  /*562f0*/  ISETP.GE.U32.AND P2, PT, R22, 0x7f000001, PT ;  /* 0x7f0000011600780c */ /* 0x000fe20003f46070 */
[----:B------:R-:W-:Y:S01]  /*56300*/  ISETP.GE.U32.AND P5, PT, R47, 0x7f000001, PT ;  /* 0x7f0000012f00780c */ /* 0x000fe20003fa6070 */
[----:B------:R-:W-:Y:S01]  /*56310*/  IADD3 R9, PT, PT, R42, R53, RZ ;  /* 0x000000352a097210 */ /* 0x000fe20007ffe0ff */
[----:B------:R-:W-:Y:S01]  /*56320*/  ISETP.GE.U32.AND P1, PT, R46, 0x7f000001, PT ;  /* 0x7f0000012e00780c */ /* 0x000fe20003f26070 */
[----:B------:R-:W-:Y:S01]  /*56330*/  ISETP.GE.U32.AND P4, PT, R25, 0x7f000001, PT ;  /* 0x7f0000011900780c */ /* 0x000fe20003f86070 */
[----:B------:R-:W2:Y:S02]  /*56340*/  LDL.64 R42, [R1+0x100] ;  /* 0x00010000012a7983 */ /* 0x000ea40000100a00 */
[----:B------:R-:W-:-:S04]  /*56350*/  ISETP.GE.U32.AND P6, PT, R9, 0x7f000001, PT ;  /* 0x7f0000010900780c */ /* 0x000fc80003fc6070 */
[----:B------:R-:W-:Y:S02]  /*56360*/  @P3 IADD3 R20, PT, PT, R20, -0x7f000001, RZ ;  /* 0x80ffffff14143810 */ /* 0x000fe40007ffe0ff */
[----:B------:R-:W-:Y:S02]  /*56370*/  @P0 IADD3 R21, PT, PT, R21, -0x7f000001, RZ ;  /* 0x80ffffff15150810 */ /* 0x000fe40007ffe0ff */
[----:B------:R-:W-:Y:S02]  /*56380*/  @P2 IADD3 R22, PT, PT, R22, -0x7f000001, RZ ;  /* 0x80ffffff16162810 */ /* 0x000fe40007ffe0ff */
[----:B------:R-:W-:Y:S01]  /*56390*/  @P5 IADD3 R47, PT, PT, R47, -0x7f000001, RZ ;  /* 0x80ffffff2f2f5810 */ /* 0x000fe20007ffe0ff */
[----:B------:R-:W-:Y:S01]  /*563a0*/  ISETP.GE.U32.AND P0, PT, R24, 0x7f000001, PT ;  /* 0x7f0000011800780c */ /* 0x000fe20003f06070 */
[----:B------:R-:W-:Y:S02]  /*563b0*/  IADD3 R7, PT, PT, R21, R20, RZ ;  /* 0x0000001415077210 */ /* 0x000fe40007ffe0ff */
[----:B------:R-:W-:-:S02]  /*563c0*/  @P1 IADD3 R46, PT, PT, R46, -0x7f000001, RZ ;  /* 0x80ffffff2e2e1810 */ /* 0x000fc40007ffe0ff */
[----:B------:R-:W-:Y:S02]  /*563d0*/  IADD3 R22, PT, PT, R47, R22, RZ ;  /* 0x000000162f167210 */ /* 0x000fe40007ffe0ff */
[----:B------:R-:W-:Y:S01]  /*563e0*/  @P6 IADD3 R9, PT, PT, R9, -0x7f000001, RZ ;  /* 0x80ffffff09096810 */ /* 0x000fe20007ffe0ff */
[----:B------:R-:W-:Y:S01]  /*563f0*/  ISETP.GE.U32.AND P5, PT, R7, 0x7f000001, PT ;  /* 0x7f0000010700780c */ /* 0x000fe20003fa6070 */
[----:B------:R-:W-:Y:S01]  /*56400*/  @P4 IADD3 R25, PT, PT, R25, -0x7f000001, RZ ;  /* 0x80ffffff19194810 */ /* 0x000fe20007ffe0ff */
[----:B------:R-:W-:Y:S01]  /*56410*/  ISETP.GE.U32.AND P6, PT, R35, 0x7f000001, PT ;  /* 0x7f0000012300780c */ /* 0x000fe20003fc6070 */
[----:B------:R-:W-:Y:S01]  /*56420*/  ISETP.GE.U32.AND P4, PT, R22, 0x7f000001, PT ;  /* 0x7f0000011600780c */ /* 0x000fe20003f86070 */
[----:B------:R-:W-:Y:S01]  /*56430*/  IADD3 R20, PT, PT, R9, R46, RZ ;  /* 0x0000002e09147210 */ /* 0x000fe20007ffe0ff */
[----:B------:R-:W-:Y:S01]  /*56440*/  ISETP.GE.U32.AND P3, PT, R26, 0x7f000001, PT ;  /* 0x7f0000011a00780c */ /* 0x000fe20003f66070 */
[----:B------:R-:W-:Y:S01]  /*56450*/  ISETP.GE.U32.AND P2, PT, R19, 0x7f000001, PT ;  /* 0x7f0000011300780c */ /* 0x000fe20003f46070 */
[----:B------:R-:W-:-:S02]  /*56460*/  @P0 IADD3 R24, PT, PT, R24, -0x7f000001, RZ ;  /* 0x80ffffff18180810 */ /* 0x000fc40007ffe0ff */
[----:B------:R-:W-:Y:S01]  /*56470*/  ISETP.GE.U32.AND P0, PT, R20, 0x7f000001, PT ;  /* 0x7f0000011400780c */ /* 0x000fe20003f06070 */
[----:B------:R-:W-:Y:S01]  /*56480*/  IMAD.WIDE.U32 R32, R25, 0x5fffffa, RZ ;  /* 0x05fffffa19207825 */ /* 0x000fe200078e00ff */
[----:B------:R-:W-:-:S03]  /*56490*/  ISETP.GE.U32.AND P1, PT, R31, 0x7f000001, PT ;  /* 0x7f0000011f00780c */ /* 0x000fc60003f26070 */
[----:B------:R-:W-:Y:S01]  /*564a0*/  IMAD R9, R25, 0x6, RZ ;  /* 0x0000000619097824 */ /* 0x000fe200078e02ff */
[----:B------:R-:W-:Y:S02]  /*564b0*/  @P5 IADD3 R7, PT, PT, R7, -0x7f000001, RZ ;  /* 0x80ffffff07075810 */ /* 0x000fe40007ffe0ff */
[----:B------:R-:W-:Y:S02]  /*564c0*/  @P6 IADD3 R35, PT, PT, R35, -0x7f000001, RZ ;  /* 0x80ffffff23236810 */ /* 0x000fe40007ffe0ff */
[----:B------:R-:W-:Y:S01]  /*564d0*/  @P4 IADD3 R22, PT, PT, R22, -0x7f000001, RZ ;  /* 0x80ffffff16164810 */ /* 0x000fe20007ffe0ff */
[----:B------:R-:W-:Y:S01]  /*564e0*/  IMAD.HI.U32 R32, R9, 0x7f000001, R32 ;  /* 0x7f00000109207827 */ /* 0x000fe200078e0020 */
[----:B------:R-:W-:Y:S02]  /*564f0*/  @P3 IADD3 R26, PT, PT, R26, -0x7f000001, RZ ;  /* 0x80ffffff1a1a3810 */ /* 0x000fe40007ffe0ff */
[----:B------:R-:W-:Y:S02]  /*56500*/  @P2 IADD3 R19, PT, PT, R19, -0x7f000001, RZ ;  /* 0x80ffffff13132810 */ /* 0x000fe40007ffe0ff */
[----:B------:R-:W-:-:S02]  /*56510*/  IADD3 R21, PT, PT, R7, R24, RZ ;  /* 0x0000001807157210 */ /* 0x000fc40007ffe0ff */
[----:B------:R-:W-:Y:S02]  /*56520*/  IADD3 R9, PT, PT, R22, R35, RZ ;  /* 0x0000002316097210 */ /* 0x000fe40007ffe0ff */
[----:B------:R-:W-:Y:S01]  /*56530*/  @P0 IADD3 R20, PT, PT, R20, -0x7f000001, RZ ;  /* 0x80ffffff14140810 */ /* 0x000fe20007ffe0ff */
[----:B------:R-:W-:Y:S01]  /*56540*/  ISETP.GE.U32.AND P2, PT, R32, 0x7f000001, PT ;  /* 0x7f0000012000780c */ /* 0x000fe20003f46070 */
[----:B------:R-:W-:Y:S01]  /*56550*/  IADD3 R47, PT, PT, R19, R26, RZ ;  /* 0x0000001a132f7210 */ /* 0x000fe20007ffe0ff */
[----:B------:R-:W-:Y:S01]  /*56560*/  ISETP.GE.U32.AND P0, PT, R21, 0x7f000001, PT ;  /* 0x7f0000011500780c */ /* 0x000fe20003f06070 */
[----:B------:R-:W-:Y:S01]  /*56570*/  @P1 IADD3 R31, PT, PT, R31, -0x7f000001, RZ ;  /* 0x80ffffff1f1f1810 */ /* 0x000fe20007ffe0ff */
[----:B------:R-:W-:Y:S02]  /*56580*/  ISETP.GE.U32.AND P3, PT, R9, 0x7f000001, PT ;  /* 0x7f0000010900780c */ /* 0x000fe40003f66070 */
[----:B------:R-:W-:Y:S01]  /*56590*/  ISETP.GE.U32.AND P4, PT, R47, 0x7f000001, PT ;  /* 0x7f0000012f00780c */ /* 0x000fe20003f86070 */
[----:B------:R-:W-:-:S05]  /*565a0*/  IADD3 R7, PT, PT, R20, R31, RZ ;  /* 0x0000001f14077210 */ /* 0x000fca0007ffe0ff */
[----:B------:R-:W-:Y:S01]  /*565b0*/  ISETP.GE.U32.AND P1, PT, R7, 0x7f000001, PT ;  /* 0x7f0000010700780c */ /* 0x000fe20003f26070 */
[----:B------:R-:W-:Y:S02]  /*565c0*/  @P2 IADD3 R32, PT, PT, R32, -0x7f000001, RZ ;  /* 0x80ffffff20202810 */ /* 0x000fe40007ffe0ff */
[----:B------:R-:W-:Y:S02]  /*565d0*/  @P0 IADD3 R21, PT, PT, R21, -0x7f000001, RZ ;  /* 0x80ffffff15150810 */ /* 0x000fe40007ffe0ff */
[----:B------:R-:W-:Y:S02]  /*565e0*/  @P3 IADD3 R9, PT, PT, R9, -0x7f000001, RZ ;  /* 0x80ffffff09093810 */ /* 0x000fe40007ffe0ff */
[----:B------:R-:W-:Y:S02]  /*565f0*/  @P4 IADD3 R47, PT, PT, R47, -0x7f000001, RZ ;  /* 0x80ffffff2f2f4810 */ /* 0x000fe40007ffe0ff */
[----:B------:R-:W-:Y:S01]  /*56600*/  IADD3 R52, PT, PT, R21, R32, RZ ;  /* 0x0000002015347210 */ /* 0x000fe20007ffe0ff */
[----:B------:R-:W-:-:S04]  /*56610*/  IMAD.WIDE.U32 R30, R9, R106, RZ ;  /* 0x0000006a091e7225 */ /* 0x000fc800078e00ff */
[----:B------:R-:W-:Y:S01]  /*56620*/  IMAD.WIDE.U32 R32, R47, R39, RZ ;  /* 0x000000272f207225 */ /* 0x000fe200078e00ff */
[----:B------:R-:W-:-:S03]  /*56630*/  ISETP.GE.U32.AND P0, PT, R52, 0x7f000001, PT ;  /* 0x7f0000013400780c */ /* 0x000fc60003f06070 */
[----:B------:R-:W-:Y:S01]  /*56640*/  IMAD R19, R30, 0x7effffff, RZ ;  /* 0x7effffff1e137824 */ /* 0x000fe200078e02ff */
[----:B------:R-:W-:Y:S01]  /*56650*/  @P1 IADD3 R7, PT, PT, R7, -0x7f000001, RZ ;  /* 0x80ffffff07071810 */ /* 0x000fe20007ffe0ff */
[----:B------:R-:W-:-:S04]  /*56660*/  IMAD.WIDE.U32 R24, R9, R37, RZ ;  /* 0x0000002509187225 */ /* 0x000fc800078e00ff */
[----:B------:R-:W-:Y:S02]  /*56670*/  IMAD R20, R32, 0x7effffff, RZ ;  /* 0x7effffff20147824 */ /* 0x000fe400078e02ff */
[----:B------:R-:W-:-:S04]  /*56680*/  IMAD.HI.U32 R30, R19, 0x7f000001, R30 ;  /* 0x7f000001131e7827 */ /* 0x000fc800078e001e */
[----:B------:R-:W-:Y:S02]  /*56690*/  IMAD R19, R24, 0x7effffff, RZ ;  /* 0x7effffff18137824 */ /* 0x000fe400078e02ff */
[----:B------:R-:W-:-:S04]  /*566a0*/  IMAD.HI.U32 R46, R20, 0x7f000001, R32 ;  /* 0x7f000001142e7827 */ /* 0x000fc800078e0020 */
[----:B------:R-:W-:-:S04]  /*566b0*/  IMAD.WIDE.U32 R20, R7, R38, RZ ;  /* 0x0000002607147225 */ /* 0x000fc800078e00ff */
[----:B-1----:R-:W-:-:S04]  /*566c0*/  IMAD.WIDE.U32 R34, R47, R106, RZ ;  /* 0x0000006a2f227225 */ /* 0x002fc800078e00ff */
[----:B------:R-:W-:-:S04]  /*566d0*/  IMAD.HI.U32 R53, R19, 0x7f000001, R24 ;  /* 0x7f00000113357827 */ /* 0x000fc800078e0018 */
[----:B------:R-:W-:Y:S02]  /*566e0*/  IMAD R19, R20, 0x7effffff, RZ ;  /* 0x7effffff14137824 */ /* 0x000fe400078e02ff */
[----:B------:R-:W-:Y:S01]  /*566f0*/  IMAD.WIDE.U32 R24, R9, R38, RZ ;  /* 0x0000002609187225 */ /* 0x000fe200078e00ff */
[----:B------:R-:W-:-:S03]  /*56700*/  @P0 IADD3 R52, PT, PT, R52, -0x7f000001, RZ ;  /* 0x80ffffff34340810 */ /* 0x000fc60007ffe0ff */
[----:B------:R-:W-:Y:S02]  /*56710*/  IMAD R31, R34, 0x7effffff, RZ ;  /* 0x7effffff221f7824 */ /* 0x000fe400078e02ff */
[----:B------:R-:W-:-:S04]  /*56720*/  IMAD.WIDE.U32 R32, R7, R39, RZ ;  /* 0x0000002707207225 */ /* 0x000fc800078e00ff */
[----:B------:R-:W-:-:S04]  /*56730*/  IMAD.HI.U32 R54, R19, 0x7f000001, R20 ;  /* 0x7f00000113367827 */ /* 0x000fc800078e0014 */
[----:B------:R-:W-:Y:S01]  /*56740*/  IMAD R19, R24, 0x7effffff, RZ ;  /* 0x7effffff18137824 */ /* 0x000fe200078e02ff */
[----:B------:R-:W-:Y:S01]  /*56750*/  ISETP.GE.U32.AND P0, PT, R30, 0x7f000001, PT ;  /* 0x7f0000011e00780c */ /* 0x000fe20003f06070 */
[----:B------:R-:W-:-:S04]  /*56760*/  IMAD.HI.U32 R50, R31, 0x7f000001, R34 ;  /* 0x7f0000011f327827 */ /* 0x000fc800078e0022 */
[----:B------:R-:W-:-:S04]  /*56770*/  IMAD.WIDE.U32 R20, R52, R37, RZ ;  /* 0x0000002534147225 */ /* 0x000fc800078e00ff */
[----:B------:R-:W-:Y:S02]  /*56780*/  IMAD R31, R32, 0x7effffff, RZ ;  /* 0x7effffff201f7824 */ /* 0x000fe400078e02ff */
[----:B------:R-:W-:-:S04]  /*56790*/  IMAD.HI.U32 R55, R19, 0x7f000001, R24 ;  /* 0x7f00000113377827 */ /* 0x000fc800078e0018 */
[----:B------:R-:W-:Y:S02]  /*567a0*/  IMAD R19, R20, 0x7effffff, RZ ;  /* 0x7effffff14137824 */ /* 0x000fe400078e02ff */
[----:B------:R-:W-:-:S04]  /*567b0*/  IMAD.WIDE.U32 R24, R52, R38, RZ ;  /* 0x0000002634187225 */ /* 0x000fc800078e00ff */
[----:B------:R-:W-:-:S04]  /*567c0*/  IMAD.HI.U32 R56, R31, 0x7f000001, R32 ;  /* 0x7f0000011f387827 */ /* 0x000fc800078e0020 */
[----:B------:R-:W-:-:S04]  /*567d0*/  IMAD.WIDE.U32 R32, R52, R39, RZ ;  /* 0x0000002734207225 */ /* 0x000fc800078e00ff */
[----:B------:R-:W-:-:S04]  /*567e0*/  IMAD.HI.U32 R22, R19, 0x7f000001, R20 ;  /* 0x7f00000113167827 */ /* 0x000fc800078e0014 */
[----:B------:R-:W-:Y:S02]  /*567f0*/  IMAD R19, R24, 0x7effffff, RZ ;  /* 0x7effffff18137824 */ /* 0x000fe400078e02ff */
[----:B------:R-:W-:Y:S01]  /*56800*/  IMAD R21, R32, 0x7effffff, RZ ;  /* 0x7effffff20157824 */ /* 0x000fe200078e02ff */
[----:B------:R-:W-:Y:S01]  /*56810*/  @P0 IADD3 R30, PT, PT, R30, -0x7f000001, RZ ;  /* 0x80ffffff1e1e0810 */ /* 0x000fe20007ffe0ff */
[----:B------:R-:W-:-:S04]  /*56820*/  IMAD.HI.U32 R26, R19, 0x7f000001, R24 ;  /* 0x7f000001131a7827 */ /* 0x000fc800078e0018 */
[----:B------:R-:W-:Y:S01]  /*56830*/  IMAD.HI.U32 R32, R21, 0x7f000001, R32 ;  /* 0x7f00000115207827 */ /* 0x000fe200078e0020 */
[----:B------:R-:W-:Y:S01]  /*56840*/  ISETP.GE.U32.AND P0, PT, R22, 0x7f000001, PT ;  /* 0x7f0000011600780c */ /* 0x000fe20003f06070 */
[----:B------:R-:W-:Y:S02]  /*56850*/  ISETP.GE.U32.AND P3, PT, R46, 0x7f000001, PT ;  /* 0x7f0000012e00780c */ /* 0x000fe40003f66070 */
[----:B------:R-:W-:-:S04]  /*56860*/  IMAD.WIDE.U32 R20, R52, R106, RZ ;  /* 0x0000006a34147225 */ /* 0x000fc800078e00ff */
[----:B------:R-:W-:Y:S01]  /*56870*/  IMAD.WIDE.U32 R24, R30, 0x5fffffa, RZ ;  /* 0x05fffffa1e187825 */ /* 0x000fe200078e00ff */
[----:B------:R-:W-:-:S03]  /*56880*/  ISETP.GE.U32.AND P1, PT, R26, 0x7f000001, PT ;  /* 0x7f0000011a00780c */ /* 0x000fc60003f26070 */
[----:B------:R-:W-:Y:S01]  /*56890*/  IMAD R33, R30, 0x6, RZ ;  /* 0x000000061e217824 */ /* 0x000fe200078e02ff */
[----:B------:R-:W-:Y:S01]  /*568a0*/  ISETP.GE.U32.AND P2, PT, R32, 0x7f000001, PT ;  /* 0x7f0000012000780c */ /* 0x000fe20003f46070 */
[----:B------:R-:W-:Y:S02]  /*568b0*/  IMAD R19, R20, 0x7effffff, RZ ;  /* 0x7effffff14137824 */ /* 0x000fe400078e02ff */
[----:B------:R-:W-:-:S04]  /*568c0*/  IMAD.WIDE.U32 R34, R47, R37, RZ ;  /* 0x000000252f227225 */ /* 0x000fc800078e00ff */
[----:B------:R-:W-:Y:S01]  /*568d0*/  IMAD.HI.U32 R33, R33, 0x7f000001, R24 ;  /* 0x7f00000121217827 */ /* 0x000fe200078e0018 */
[----:B------:R-:W-:-:S03]  /*568e0*/  ISETP.GE.U32.AND P4, PT, R50, 0x7f000001, PT ;  /* 0x7f0000013200780c */ /* 0x000fc60003f86070 */
[----:B------:R-:W-:-:S04]  /*568f0*/  IMAD.HI.U32 R44, R19, 0x7f000001, R20 ;  /* 0x7f000001132c7827 */ /* 0x000fc800078e0014 */
[----:B------:R-:W-:Y:S01]  /*56900*/  IMAD R31, R34, 0x7effffff, RZ ;  /* 0x7effffff221f7824 */ /* 0x000fe200078e02ff */
[----:B------:R-:W-:Y:S02]  /*56910*/  @P0 IADD3 R22, PT, PT, R22, -0x7f000001, RZ ;  /* 0x80ffffff16160810 */ /* 0x000fe40007ffe0ff */
[----:B------:R-:W-:Y:S01]  /*56920*/  @P3 IADD3 R46, PT, PT, R46, -0x7f000001, RZ ;  /* 0x80ffffff2e2e3810 */ /* 0x000fe20007ffe0ff */
[----:B------:R-:W-:Y:S01]  /*56930*/  ISETP.GE.U32.AND P0, PT, R33, 0x7f000001, PT ;  /* 0x7f0000012100780c */ /* 0x000fe20003f06070 */
[----:B------:R-:W-:Y:S01]  /*56940*/  ISETP.GE.U32.AND P3, PT, R44, 0x7f000001, PT ;  /* 0x7f0000012c00780c */ /* 0x000fe20003f66070 */
[----:B------:R-:W-:Y:S01]  /*56950*/  @P1 IADD3 R26, PT, PT, R26, -0x7f000001, RZ ;  /* 0x80ffffff1a1a1810 */ /* 0x000fe20007ffe0ff */
[----:B------:R-:W-:Y:S01]  /*56960*/  IMAD.HI.U32 R61, R31, 0x7f000001, R34 ;  /* 0x7f0000011f3d7827 */ /* 0x000fe200078e0022 */
[----:B------:R-:W-:Y:S01]  /*56970*/  ISETP.GE.U32.AND P5, PT, R53, 0x7f000001, PT ;  /* 0x7f0000013500780c */ /* 0x000fe20003fa6070 */
[----:B------:R-:W-:Y:S01]  /*56980*/  ISETP.GE.U32.AND P1, PT, R22, 0x7f000001, PT ;  /* 0x7f0000011600780c */ /* 0x000fe20003f26070 */
[----:B------:R-:W-:Y:S01]  /*56990*/  @P2 IADD3 R32, PT, PT, R32, -0x7f000001, RZ ;  /* 0x80ffffff20202810 */ /* 0x000fe20007ffe0ff */
[----:B------:R-:W-:Y:S01]  /*569a0*/  IMAD.WIDE.U32 R34, R9, R39, RZ ;  /* 0x0000002709227225 */ /* 0x000fe200078e00ff */
[----:B------:R-:W-:Y:S01]  /*569b0*/  ISETP.GE.U32.AND P2, PT, R55, 0x7f000001, PT ;  /* 0x7f0000013700780c */ /* 0x000fe20003f46070 */
[----:B------:R-:W-:Y:S01]  /*569c0*/  @P4 IADD3 R50, PT, PT, R50, -0x7f000001, RZ ;  /* 0x80ffffff32324810 */ /* 0x000fe20007ffe0ff */
[----:B------:R-:W-:Y:S01]  /*569d0*/  ISETP.GE.U32.AND P6, PT, R26, 0x7f000001, PT ;  /* 0x7f0000011a00780c */ /* 0x000fe20003fc6070 */
[----:B------:R-:W-:Y:S01]  /*569e0*/  IMAD R31, R34, 0x7effffff, RZ ;  /* 0x7effffff221f7824 */ /* 0x000fe200078e02ff */
[----:B------:R-:W-:Y:S01]  /*569f0*/  ISETP.GE.U32.AND P4, PT, R32, 0x7f000001, PT ;  /* 0x7f0000012000780c */ /* 0x000fe20003f86070 */
[----:B------:R-:W-:Y:S01]  /*56a00*/  @P0 IADD3 R33, PT, PT, R33, -0x7f000001, RZ ;  /* 0x80ffffff21210810 */ /* 0x000fe20007ffe0ff */
[----:B------:R-:W-:-:S04]  /*56a10*/  IMAD.WIDE.U32 R48, R7, R106, RZ ;  /* 0x0000006a07307225 */ /* 0x000fc800078e00ff */
[----:B------:R-:W-:Y:S01]  /*56a20*/  IMAD.HI.U32 R57, R31, 0x7f000001, R34 ;  /* 0x7f0000011f397827 */ /* 0x000fe200078e0022 */
[----:B------:R-:W-:Y:S01]  /*56a30*/  ISETP.GE.U32.AND P0, PT, R54, 0x7f000001, PT ;  /* 0x7f0000013600780c */ /* 0x000fe20003f06070 */
[----:B------:R-:W-:Y:S02]  /*56a40*/  @P3 IADD3 R44, PT, PT, R44, -0x7f000001, RZ ;  /* 0x80ffffff2c2c3810 */ /* 0x000fe40007ffe0ff */
[----:B------:R-:W-:Y:S01]  /*56a50*/  IMAD.WIDE.U32 R20, R46, 0x5fffffa, RZ ;  /* 0x05fffffa2e147825 */ /* 0x000fe200078e00ff */
[----:B------:R-:W-:Y:S02]  /*56a60*/  @P1 IADD3 R22, PT, PT, R22, -0x7f000001, RZ ;  /* 0x80ffffff16161810 */ /* 0x000fe40007ffe0ff */
[----:B------:R-:W-:Y:S01]  /*56a70*/  @P5 IADD3 R53, PT, PT, R53, -0x7f000001, RZ ;  /* 0x80ffffff35355810 */ /* 0x000fe20007ffe0ff */
[----:B------:R-:W-:Y:S01]  /*56a80*/  IMAD R51, R48, 0x7effffff, RZ ;  /* 0x7effffff30337824 */ /* 0x000fe200078e02ff */
[----:B------:R-:W-:Y:S01]  /*56a90*/  ISETP.GE.U32.AND P1, PT, R56, 0x7f000001, PT ;  /* 0x7f0000013800780c */ /* 0x000fe20003f26070 */
[----:B------:R-:W-:Y:S01]  /*56aa0*/  ISETP.GE.U32.AND P5, PT, R57, 0x7f000001, PT ;  /* 0x7f0000013900780c */ /* 0x000fe20003fa6070 */
[----:B------:R-:W-:Y:S01]  /*56ab0*/  @P2 IADD3 R55, PT, PT, R55, -0x7f000001, RZ ;  /* 0x80ffffff37372810 */ /* 0x000fe20007ffe0ff */
[----:B------:R-:W-:Y:S01]  /*56ac0*/  IMAD R19, R46, 0x6, RZ ;  /* 0x000000062e137824 */ /* 0x000fe200078e02ff */
[----:B------:R-:W-:Y:S01]  /*56ad0*/  ISETP.GE.U32.AND P2, PT, R44, 0x7f000001, PT ;  /* 0x7f0000012c00780c */ /* 0x000fe20003f46070 */
[----:B------:R-:W-:-:S04]  /*56ae0*/  IMAD.WIDE.U32 R24, R50, 0x5fffffa, RZ ;  /* 0x05fffffa32187825 */ /* 0x000fc800078e00ff */
[----:B------:R-:W-:Y:S01]  /*56af0*/  IMAD.HI.U32 R48, R51, 0x7f000001, R48 ;  /* 0x7f00000133307827 */ /* 0x000fe200078e0030 */
[----:B------:R-:W-:-:S03]  /*56b00*/  @P6 IADD3 R26, PT, PT, R26, -0x7f000001, RZ ;  /* 0x80ffffff1a1a6810 */ /* 0x000fc60007ffe0ff */
[----:B------:R-:W-:Y:S02]  /*56b10*/  IMAD R31, R50, 0x6, RZ ;  /* 0x00000006321f7824 */ /* 0x000fe400078e02ff */
[----:B------:R-:W-:Y:S01]  /*56b20*/  IMAD.HI.U32 R63, R19, 0x7f000001, R20 ;  /* 0x7f000001133f7827 */ /* 0x000fe200078e0014 */
[----:B------:R-:W-:Y:S02]  /*56b30*/  @P4 IADD3 R32, PT, PT, R32, -0x7f000001, RZ ;  /* 0x80ffffff20204810 */ /* 0x000fe40007ffe0ff */
[----:B------:R-:W-:Y:S01]  /*56b40*/  IADD3 R34, PT, PT, R22, R33, RZ ;  /* 0x0000002116227210 */ /* 0x000fe20007ffe0ff */
[----:B------:R-:W-:Y:S01]  /*56b50*/  IMAD.HI.U32 R46, R31, 0x7f000001, R24 ;  /* 0x7f0000011f2e7827 */ /* 0x000fe200078e0018 */
[----:B------:R-:W-:Y:S01]  /*56b60*/  ISETP.GE.U32.AND P6, PT, R48, 0x7f000001, PT ;  /* 0x7f0000013000780c */ /* 0x000fe20003fc6070 */
[----:B------:R-:W-:Y:S02]  /*56b70*/  IADD3 R19, PT, PT, R26, R53, RZ ;  /* 0x000000351a137210 */ /* 0x000fe40007ffe0ff */
[----:B------:R-:W-:-:S02]  /*56b80*/  @P0 IADD3 R54, PT, PT, R54, -0x7f000001, RZ ;  /* 0x80ffffff36360810 */ /* 0x000fc40007ffe0ff */
[----:B------:R-:W-:Y:S01]  /*56b90*/  IADD3 R22, PT, PT, R32, R55, RZ ;  /* 0x0000003720167210 */ /* 0x000fe20007ffe0ff */
[----:B------:R-:W-:Y:S01]  /*56ba0*/  ISETP.GE.U32.AND P0, PT, R61, 0x7f000001, PT ;  /* 0x7f0000013d00780c */ /* 0x000fe20003f06070 */
[----:B------:R-:W-:Y:S01]  /*56bb0*/  ISETP.GE.U32.AND P4, PT, R63, 0x7f000001, PT ;  /* 0x7f0000013f00780c */ /* 0x000fe20003f86070 */
[----:B------:R-:W-:Y:S01]  /*56bc0*/  ISETP.GE.U32.AND P3, PT, R34, 0x7f000001, PT ;  /* 0x7f0000012200780c */ /* 0x000fe20003f66070 */
[----:B------:R-:W-:Y:S02]  /*56bd0*/  @P1 IADD3 R56, PT, PT, R56, -0x7f000001, RZ ;  /* 0x80ffffff38381810 */ /* 0x000fe40007ffe0ff */
[----:B------:R-:W-:Y:S01]  /*56be0*/  @P5 IADD3 R57, PT, PT, R57, -0x7f000001, RZ ;  /* 0x80ffffff39395810 */ /* 0x000fe20007ffe0ff */
[----:B------:R-:W-:Y:S01]  /*56bf0*/  ISETP.GE.U32.AND P5, PT, R46, 0x7f000001, PT ;  /* 0x7f0000012e00780c */ /* 0x000fe20003fa6070 */
[----:B------:R-:W-:Y:S01]  /*56c00*/  @P2 IADD3 R44, PT, PT, R44, -0x7f000001, RZ ;  /* 0x80ffffff2c2c2810 */ /* 0x000fe20007ffe0ff */
[----:B------:R-:W-:Y:S01]  /*56c10*/  ISETP.GE.U32.AND P1, PT, R19, 0x7f000001, PT ;  /* 0x7f0000011300780c */ /* 0x000fe20003f26070 */
[----:B------:R-:W-:Y:S01]  /*56c20*/  IMAD.WIDE.U32 R20, R47, R38, RZ ;  /* 0x000000262f147225 */ /* 0x000fe200078e00ff */
[----:B------:R-:W-:Y:S01]  /*56c30*/  ISETP.GE.U32.AND P2, PT, R22, 0x7f000001, PT ;  /* 0x7f0000011600780c */ /* 0x000fe20003f46070 */
[----:B------:R-:W-:-:S02]  /*56c40*/  IADD3 R26, PT, PT, R44, R57, RZ ;  /* 0x000000392c1a7210 */ /* 0x000fc40007ffe0ff */
[----:B------:R-:W-:Y:S01]  /*56c50*/  IMAD R35, R20, 0x7effffff, RZ ;  /* 0x7effffff14237824 */ /* 0x000fe200078e02ff */
[----:B------:R-:W-:Y:S01]  /*56c60*/  @P6 IADD3 R48, PT, PT, R48, -0x7f000001, RZ ;  /* 0x80ffffff30306810 */ /* 0x000fe20007ffe0ff */
[----:B------:R-:W-:-:S04]  /*56c70*/  IMAD.WIDE.U32 R24, R54, 0x5fffffa, RZ ;  /* 0x05fffffa36187825 */ /* 0x000fc800078e00ff */
[----:B------:R-:W-:Y:S01]  /*56c80*/  IMAD.HI.U32 R35, R35, 0x7f000001, R20 ;  /* 0x7f00000123237827 */ /* 0x000fe200078e0014 */
[----:B------:R-:W-:Y:S02]  /*56c90*/  @P0 IADD3 R61, PT, PT, R61, -0x7f000001, RZ ;  /* 0x80ffffff3d3d0810 */ /* 0x000fe40007ffe0ff */
[----:B------:R-:W-:Y:S02]  /*56ca0*/  @P4 IADD3 R63, PT, PT, R63, -0x7f000001, RZ ;  /* 0x80ffffff3f3f4810 */ /* 0x000fe40007ffe0ff */
[----:B------:R-:W-:Y:S01]  /*56cb0*/  @P3 IADD3 R34, PT, PT, R34, -0x7f000001, RZ ;  /* 0x80ffffff22223810 */ /* 0x000fe20007ffe0ff */
[----:B------:R-:W-:Y:S01]  /*56cc0*/  IMAD R49, R54, 0x6, RZ ;  /* 0x0000000636317824 */ /* 0x000fe200078e02ff */
[----:B------:R-:W-:Y:S01]  /*56cd0*/  ISETP.GE.U32.AND P0, PT, R26, 0x7f000001, PT ;  /* 0x7f0000011a00780c */ /* 0x000fe20003f06070 */
[----:B------:R-:W-:-:S04]  /*56ce0*/  IMAD.WIDE.U32 R30, R56, 0x5fffffa, RZ ;  /* 0x05fffffa381e7825 */ /* 0x000fc800078e00ff */
[----:B------:R-:W-:Y:S01]  /*56cf0*/  IMAD.WIDE.U32 R32, R48, 0x5fffffa, RZ ;  /* 0x05fffffa30207825 */ /* 0x000fe200078e00ff */
[----:B------:R-:W-:Y:S02]  /*56d00*/  @P5 IADD3 R46, PT, PT, R46, -0x7f000001, RZ ;  /* 0x80ffffff2e2e5810 */ /* 0x000fe40007ffe0ff */
[----:B------:R-:W-:Y:S01]  /*56d10*/  @P1 IADD3 R19, PT, PT, R19, -0x7f000001, RZ ;  /* 0x80ffffff13131810 */ /* 0x000fe20007ffe0ff */
[----:B------:R-:W-:Y:S02]  /*56d20*/  IMAD R51, R56, 0x6, RZ ;  /* 0x0000000638337824 */ /* 0x000fe400078e02ff */
[----:B------:R-:W-:Y:S01]  /*56d30*/  IMAD.HI.U32 R49, R49, 0x7f000001, R24 ;  /* 0x7f00000131317827 */ /* 0x000fe200078e0018 */
[----:B------:R-:W-:Y:S01]  /*56d40*/  @P2 IADD3 R22, PT, PT, R22, -0x7f000001, RZ ;  /* 0x80ffffff16162810 */ /* 0x000fe20007ffe0ff */
[----:B------:R-:W-:Y:S01]  /*56d50*/  ISETP.GE.U32.AND P1, PT, R35, 0x7f000001, PT ;  /* 0x7f0000012300780c */ /* 0x000fe20003f26070 */
[----:B------:R-:W-:Y:S01]  /*56d60*/  IADD3 R34, PT, PT, R34, R63, RZ ;  /* 0x0000003f22227210 */ /* 0x000fe20007ffe0ff */
[----:B------:R-:W-:-:S02]  /*56d70*/  IMAD R21, R48, 0x6, RZ ;  /* 0x0000000630157824 */ /* 0x000fc400078e02ff */
[----:B------:R-:W-:Y:S01]  /*56d80*/  IMAD.HI.U32 R30, R51, 0x7f000001, R30 ;  /* 0x7f000001331e7827 */ /* 0x000fe200078e001e */
[----:B------:R-:W-:-:S03]  /*56d90*/  IADD3 R53, PT, PT, R19, R46, RZ ;  /* 0x0000002e13357210 */ /* 0x000fc60007ffe0ff */
[----:B------:R-:W-:Y:S01]  /*56da0*/  IMAD.HI.U32 R33, R21, 0x7f000001, R32 ;  /* 0x7f00000115217827 */ /* 0x000fe200078e0020 */
[----:B------:R-:W-:Y:S01]  /*56db0*/  IADD3 R22, PT, PT, R22, R61, RZ ;  /* 0x0000003d16167210 */ /* 0x000fe20007ffe0ff */
[----:B------:R-:W-:Y:S01]  /*56dc0*/  ISETP.GE.U32.AND P2, PT, R49, 0x7f000001, PT ;  /* 0x7f0000013100780c */ /* 0x000fe20003f46070 */
[----:B------:R-:W-:Y:S01]  /*56dd0*/  ISETP.GE.U32.AND P5, PT, R34, 0x7f000001, PT ;  /* 0x7f0000012200780c */ /* 0x000fe20003fa6070 */
[----:B------:R-:W-:Y:S01]  /*56de0*/  ISETP.GE.U32.AND P4, PT, R30, 0x7f000001, PT ;  /* 0x7f0000011e00780c */ /* 0x000fe20003f86070 */
[----:B------:R-:W-:Y:S01]  /*56df0*/  @P0 IADD3 R26, PT, PT, R26, -0x7f000001, RZ ;  /* 0x80ffffff1a1a0810 */ /* 0x000fe20007ffe0ff */
[----:B------:R-:W-:Y:S01]  /*56e00*/  ISETP.GE.U32.AND P6, PT, R53, 0x7f000001, PT ;  /* 0x7f0000013500780c */ /* 0x000fe20003fc6070 */
[----:B------:R-:W-:Y:S01]  /*56e10*/  IMAD.WIDE.U32 R24, R7, R37, RZ ;  /* 0x0000002507187225 */ /* 0x000fe200078e00ff */
[----:B------:R-:W-:Y:S01]  /*56e20*/  ISETP.GE.U32.AND P3, PT, R33, 0x7f000001, PT ;  /* 0x7f0000012100780c */ /* 0x000fe20003f66070 */
[----:B------:R-:W-:Y:S01]  /*56e30*/  ISETP.GE.U32.AND P0, PT, R22, 0x7f000001, PT ;  /* 0x7f0000011600780c */ /* 0x000fe20003f06070 */
[----:B------:R-:W-:Y:S01]  /*56e40*/  @P1 IADD3 R35, PT, PT, R35, -0x7f000001, RZ ;  /* 0x80ffffff23231810 */ /* 0x000fe20007ffe0ff */
[----:B------:R-:W-:-:S02]  /*56e50*/  IMAD R19, R24, 0x7effffff, RZ ;  /* 0x7effffff18137824 */ /* 0x000fc400078e02ff */
[----:B------:R-:W-:-:S04]  /*56e60*/  IMAD.WIDE.U32 R20, R204, R200, RZ ;  /* 0x000000c8cc147225 */ /* 0x000fc800078e00ff */
[----:B------:R-:W-:Y:S01]  /*56e70*/  IMAD.HI.U32 R25, R19, 0x7f000001, R24 ;  /* 0x7f00000113197827 */ /* 0x000fe200078e0018 */
[----:B------:R-:W-:Y:S02]  /*56e80*/  IADD3 R26, PT, PT, R26, R35, RZ ;  /* 0x000000231a1a7210 */ /* 0x000fe40007ffe0ff */
[----:B------:R-:W-:Y:S02]  /*56e90*/  @P2 IADD3 R49, PT, PT, R49, -0x7f000001, RZ ;  /* 0x80ffffff31312810 */ /* 0x000fe40007ffe0ff */
[----:B------:R-:W-:Y:S02]  /*56ea0*/  @P5 IADD3 R34, PT, PT, R34, -0x7f000001, RZ ;  /* 0x80ffffff22225810 */ /* 0x000fe40007ffe0ff */
[----:B------:R-:W-:Y:S02]  /*56eb0*/  @P4 IADD3 R30, PT, PT, R30, -0x7f000001, RZ ;  /* 0x80ffffff1e1e4810 */ /* 0x000fe40007ffe0ff */
[----:B------:R-:W-:Y:S01]  /*56ec0*/  @P6 IADD3 R53, PT, PT, R53, -0x7f000001, RZ ;  /* 0x80ffffff35356810 */ /* 0x000fe20007ffe0ff */
[----:B------:R-:W-:Y:S01]  /*56ed0*/  IMAD R19, R20, 0x7effffff, RZ ;  /* 0x7effffff14137824 */ /* 0x000fe200078e02ff */
[----:B------:R-:W-:-:S02]  /*56ee0*/  @P3 IADD3 R33, PT, PT, R33, -0x7f000001, RZ ;  /* 0x80ffffff21213810 */ /* 0x000fc40007ffe0ff */
[----:B------:R-:W-:Y:S01]  /*56ef0*/  @P0 IADD3 R22, PT, PT, R22, -0x7f000001, RZ ;  /* 0x80ffffff16160810 */ /* 0x000fe20007ffe0ff */
[----:B------:R-:W-:Y:S01]  /*56f00*/  ISETP.GE.U32.AND P2, PT, R25, 0x7f000001, PT ;  /* 0x7f0000011900780c */ /* 0x000fe20003f46070 */
[----:B------:R-:W-:Y:S01]  /*56f10*/  ISETP.GE.U32.AND P1, PT, R26, 0x7f000001, PT ;  /* 0x7f0000011a00780c */ /* 0x000fe20003f26070 */
[----:B------:R-:W-:Y:S02]  /*56f20*/  IADD3 R57, PT, PT, R34, R49, RZ ;  /* 0x0000003122397210 */ /* 0x000fe40007ffe0ff */
[----:B------:R-:W-:Y:S01]  /*56f30*/  IADD3 R53, PT, PT, R53, R30, RZ ;  /* 0x0000001e35357210 */ /* 0x000fe20007ffe0ff */
[----:B------:R-:W-:Y:S01]  /*56f40*/  IMAD.HI.U32 R21, R19, 0x7f000001, R20 ;  /* 0x7f00000113157827 */ /* 0x000fe200078e0014 */
[----:B------:R-:W-:Y:S01]  /*56f50*/  IADD3 R55, PT, PT, R22, R33, RZ ;  /* 0x0000002116377210 */ /* 0x000fe20007ffe0ff */
[----:B------:R-:W-:Y:S02]  /*56f60*/  ISETP.GE.U32.AND P3, PT, R57, 0x7f000001, PT ;  /* 0x7f0000013900780c */ /* 0x000fe40003f66070 */
[----:B------:R-:W-:Y:S01]  /*56f70*/  ISETP.GE.U32.AND P4, PT, R53, 0x7f000001, PT ;  /* 0x7f0000013500780c */ /* 0x000fe20003f86070 */
[----:B------:R-:W-:Y:S01]  /*56f80*/  ISETP.GE.U32.AND P0, PT, R21, 0x7f000001, PT ;  /* 0x7f0000011500780c */ /* 0x000fe20003f06070 */
[----:B------:R-:W-:-:S02]  /*56f90*/  ISETP.GE.U32.AND P5, PT, R55, 0x7f000001, PT ;  /* 0x7f0000013700780c */ /* 0x000fc40003fa6070 */
[----:B------:R-:W-:Y:S02]  /*56fa0*/  @P2 IADD3 R25, PT, PT, R25, -0x7f000001, RZ ;  /* 0x80ffffff19192810 */ /* 0x000fe40007ffe0ff */
[----:B------:R-:W-:-:S04]  /*56fb0*/  @P1 IADD3 R26, PT, PT, R26, -0x7f000001, RZ ;  /* 0x80ffffff1a1a1810 */ /* 0x000fc80007ffe0ff */
[----:B------:R-:W-:Y:S02]  /*56fc0*/  IADD3 R61, PT, PT, R26, R25, RZ ;  /* 0x000000191a3d7210 */ /* 0x000fe40007ffe0ff */
[----:B------:R-:W-:Y:S02]  /*56fd0*/  @P3 IADD3 R57, PT, PT, R57, -0x7f000001, RZ ;  /* 0x80ffffff39393810 */ /* 0x000fe40007ffe0ff */
[----:B------:R-:W-:Y:S02]  /*56fe0*/  @P4 IADD3 R53, PT, PT, R53, -0x7f000001, RZ ;  /* 0x80ffffff35354810 */ /* 0x000fe40007ffe0ff */
[----:B------:R-:W-:Y:S02]  /*56ff0*/  @P0 IADD3 R21, PT, PT, R21, -0x7f000001, RZ ;  /* 0x80ffffff15150810 */ /* 0x000fe40007ffe0ff */
[----:B------:R-:W-:Y:S01]  /*57000*/  @P5 IADD3 R55, PT, PT, R55, -0x7f000001, RZ ;  /* 0x80ffffff37375810 */ /* 0x000fe20007ffe0ff */
[----:B------:R-:W-:Y:S01]  /*57010*/  ISETP.GE.U32.AND P0, PT, R61, 0x7f000001, PT ;  /* 0x7f0000013d00780c */ /* 0x000fe20003f06070 */
[----:B------:R-:W-:-:S04]  /*57020*/  IMAD.WIDE.U32 R24, R57, R37, RZ ;  /* 0x0000002539187225 */ /* 0x000fc800078e00ff */
[----:B------:R-:W-:-:S04]  /*57030*/  IMAD.WIDE.U32 R30, R53, R106, RZ ;  /* 0x0000006a351e7225 */ /* 0x000fc800078e00ff */
[----:B------:R-:W-:Y:S02]  /*57040*/  IMAD R19, R24, 0x7effffff, RZ ;  /* 0x7effffff18137824 */ /* 0x000fe400078e02ff */
[----:B------:R-:W-:-:S04]  /*57050*/  IMAD.WIDE.U32 R32, R55, R39, RZ ;  /* 0x0000002737207225 */ /* 0x000fc800078e00ff */
[----:B------:R-:W-:-:S04]  /*57060*/  IMAD.WIDE.U32 R20, R0, R21, RZ ;  /* 0x0000001500147225 */ /* 0x000fc800078e00ff */
[----:B------:R-:W-:Y:S02]  /*57070*/  IMAD R35, R30, 0x7effffff, RZ ;  /* 0x7effffff1e237824 */ /* 0x000fe400078e02ff */
[----:B------:R-:W-:-:S04]  /*57080*/  IMAD.HI.U32 R44, R19, 0x7f000001, R24 ;  /* 0x7f000001132c7827 */ /* 0x000fc800078e0018 */
[----:B------:R-:W-:Y:S02]  /*57090*/  IMAD R49, R32, 0x7effffff, RZ ;  /* 0x7effffff20317824 */ /* 0x000fe400078e02ff */
[----:B------:R-:W-:-:S04]  /*570a0*/  IMAD.WIDE.U32 R24, R57, R38, RZ ;  /* 0x0000002639187225 */ /* 0x000fc800078e00ff */
[----:B------:R-:W-:Y:S02]  /*570b0*/  IMAD R19, R20, 0x7effffff, RZ ;  /* 0x7effffff14137824 */ /* 0x000fe400078e02ff */
[----:B------:R-:W-:-:S04]  /*570c0*/  IMAD.HI.U32 R46, R35, 0x7f000001, R30 ;  /* 0x7f000001232e7827 */ /* 0x000fc800078e001e */
[----:B------:R-:W-:Y:S01]  /*570d0*/  IMAD.HI.U32 R48, R49, 0x7f000001, R32 ;  /* 0x7f00000131307827 */ /* 0x000fe200078e0020 */
[----:B------:R-:W-:-:S03]  /*570e0*/  @P0 IADD3 R61, PT, PT, R61, -0x7f000001, RZ ;  /* 0x80ffffff3d3d0810 */ /* 0x000fc60007ffe0ff */
[----:B------:R-:W-:-:S04]  /*570f0*/  IMAD.WIDE.U32 R30, R53, R37, RZ ;  /* 0x00000025351e7225 */ /* 0x000fc800078e00ff */
[----:B------:R-:W-:Y:S02]  /*57100*/  IMAD R35, R24, 0x7effffff, RZ ;  /* 0x7effffff18237824 */ /* 0x000fe400078e02ff */
[----:B------:R-:W-:-:S04]  /*57110*/  IMAD.WIDE.U32 R32, R55, R106, RZ ;  /* 0x0000006a37207225 */ /* 0x000fc800078e00ff */
[----:B------:R-:W-:-:S04]  /*57120*/  IMAD.HI.U32 R51, R19, 0x7f000001, R20 ;  /* 0x7f00000113337827 */ /* 0x000fc800078e0014 */
[----:B------:R-:W-:Y:S02]  /*57130*/  IMAD R19, R30, 0x7effffff, RZ ;  /* 0x7effffff1e137824 */ /* 0x000fe400078e02ff */
[----:B------:R-:W-:-:S04]  /*57140*/  IMAD.HI.U32 R22, R35, 0x7f000001, R24 ;  /* 0x7f00000123167827 */ /* 0x000fc800078e0018 */
[----:B------:R-:W-:Y:S02]  /*57150*/  IMAD R21, R32, 0x7effffff, RZ ;  /* 0x7effffff20157824 */ /* 0x000fe400078e02ff */
[----:B------:R-:W-:Y:S01]  /*57160*/  IMAD.WIDE.U32 R34, R61, R38, RZ ;  /* 0x000000263d227225 */ /* 0x000fe200078e00ff */
[----:B------:R-:W-:-:S03]  /*57170*/  ISETP.GE.U32.AND P0, PT, R51, 0x7f000001, PT ;  /* 0x7f0000013300780c */ /* 0x000fc60003f06070 */
[----:B------:R-:W-:-:S04]  /*57180*/  IMAD.HI.U32 R63, R19, 0x7f000001, R30 ;  /* 0x7f000001133f7827 */ /* 0x000fc800078e001e */
[----:B------:R-:W-:-:S04]  /*57190*/  IMAD.HI.U32 R50, R21, 0x7f000001, R32 ;  /* 0x7f00000115327827 */ /* 0x000fc800078e0020 */
[----:B------:R-:W-:Y:S02]  /*571a0*/  IMAD R19, R34, 0x7effffff, RZ ;  /* 0x7effffff22137824 */ /* 0x000fe400078e02ff */
[----:B------:R-:W-:-:S04]  /*571b0*/  IMAD.WIDE.U32 R20, R57, R39, RZ ;  /* 0x0000002739147225 */ /* 0x000fc800078e00ff */
[----:B------:R-:W-:-:S04]  /*571c0*/  IMAD.HI.U32 R54, R19, 0x7f000001, R34 ;  /* 0x7f00000113367827 */ /* 0x000fc800078e0022 */
[----:B------:R-:W-:-:S04]  /*571d0*/  IMAD.WIDE.U32 R32, R61, R39, RZ ;  /* 0x000000273d207225 */ /* 0x000fc800078e00ff */
[----:B------:R-:W-:Y:S02]  /*571e0*/  IMAD R19, R20, 0x7effffff, RZ ;  /* 0x7effffff14137824 */ /* 0x000fe400078e02ff */
[----:B------:R-:W-:-:S04]  /*571f0*/  IMAD.WIDE.U32 R24, R53, R38, RZ ;  /* 0x0000002635187225 */ /* 0x000fc800078e00ff */
[----:B------:R-:W-:-:S04]  /*57200*/  IMAD.WIDE.U32 R30, R55, R37, RZ ;  /* 0x00000025371e7225 */ /* 0x000fc800078e00ff */
[----:B------:R-:W-:Y:S02]  /*57210*/  IMAD R49, R32, 0x7effffff, RZ ;  /* 0x7effffff20317824 */ /* 0x000fe400078e02ff */
[----:B------:R-:W-:-:S04]  /*57220*/  IMAD.HI.U32 R26, R19, 0x7f000001, R20 ;  /* 0x7f000001131a7827 */ /* 0x000fc800078e0014 */
[----:B------:R-:W-:Y:S02]  /*57230*/  IMAD R35, R24, 0x7effffff, RZ ;  /* 0x7effffff18237824 */ /* 0x000fe400078e02ff */
[----:B------:R-:W-:Y:S01]  /*57240*/  IMAD R19, R30, 0x7effffff, RZ ;  /* 0x7effffff1e137824 */ /* 0x000fe200078e02ff */
[----:B------:R-:W-:Y:S01]  /*57250*/  @P0 IADD3 R51, PT, PT, R51, -0x7f000001, RZ ;  /* 0x80ffffff33330810 */ /* 0x000fe20007ffe0ff */
[----:B------:R-:W-:-:S04]  /*57260*/  IMAD.WIDE.U32 R20, R57, R106, RZ ;  /* 0x0000006a39147225 */ /* 0x000fc800078e00ff */
[----:B------:R-:W-:-:S04]  /*57270*/  IMAD.HI.U32 R34, R49, 0x7f000001, R32 ;  /* 0x7f00000131227827 */ /* 0x000fc800078e0020 */
[----:B------:R-:W-:-:S04]  /*57280*/  IMAD.HI.U32 R65, R35, 0x7f000001, R24 ;  /* 0x7f00000123417827 */ /* 0x000fc800078e0018 */
[----:B------:R-:W-:-:S04]  /*57290*/  IMAD.WIDE.U32 R32, R61, R106, RZ ;  /* 0x0000006a3d207225 */ /* 0x000fc800078e00ff */
[----:B------:R-:W-:-:S04]  /*572a0*/  IMAD.HI.U32 R69, R19, 0x7f000001, R30 ;  /* 0x7f00000113457827 */ /* 0x000fc800078e001e */
[----:B------:R-:W-:-:S04]  /*572b0*/  IMAD.WIDE.U32 R24, R53, R39, RZ ;  /* 0x0000002735187225 */ /* 0x000fc800078e00ff */
[----:B------:R-:W-:Y:S02]  /*572c0*/  IMAD R31, R20, 0x7effffff, RZ ;  /* 0x7effffff141f7824 */ /* 0x000fe400078e02ff */
[----:B--2---:R-:W-:-:S04]  /*572d0*/  IMAD.WIDE.U32 R18, R18, R51, RZ ;  /* 0x0000003312127225 */ /* 0x004fc800078e00ff */
[----:B------:R-:W-:Y:S02]  /*572e0*/  IMAD R49, R32, 0x7effffff, RZ ;  /* 0x7effffff20317824 */ /* 0x000fe400078e02ff */
[----:B------:R-:W-:Y:S02]  /*572f0*/  IMAD R35, R24, 0x7effffff, RZ ;  /* 0x7effffff18237824 */ /* 0x000fe400078e02ff */
[----:B------:R-:W-:-:S04]  /*57300*/  IMAD.HI.U32 R30, R31, 0x7f000001, R20 ;  /* 0x7f0000011f1e7827 */ /* 0x000fc800078e0014 */
[----:B------:R-:W-:Y:S02]  /*57310*/  IMAD R31, R18, 0x7effffff, RZ ;  /* 0x7effffff121f7824 */ /* 0x000fe400078e02ff */
[----:B---3--:R-:W-:-:S04]  /*57320*/  IMAD.WIDE.U32 R20, R11, R51, RZ ;  /* 0x000000330b147225 */ /* 0x008fc800078e00ff */
[----:B------:R-:W-:-:S04]  /*57330*/  IMAD.HI.U32 R56, R49, 0x7f000001, R32 ;  /* 0x7f00000131387827 */ /* 0x000fc800078e0020 */
[----:B----4-:R-:W-:-:S04]  /*57340*/  IMAD.WIDE.U32 R10, R10, R51, RZ ;  /* 0x000000330a0a7225 */ /* 0x010fc800078e00ff */
[----:B------:R-:W-:-:S04]  /*57350*/  IMAD.HI.U32 R49, R35, 0x7f000001, R24 ;  /* 0x7f00000123317827 */ /* 0x000fc800078e0018 */
[----:B------:R-:W-:-:S04]  /*57360*/  IMAD.HI.U32 R35, R31, 0x7f000001, R18 ;  /* 0x7f0000011f237827 */ /* 0x000fc800078e0012 */
[----:B------:R-:W-:Y:S02]  /*57370*/  IMAD R31, R20, 0x7effffff, RZ ;  /* 0x7effffff141f7824 */ /* 0x000fe400078e02ff */
[----:B------:R-:W-:Y:S02]  /*57380*/  IMAD R33, R10, 0x7effffff, RZ ;  /* 0x7effffff0a217824 */ /* 0x000fe400078e02ff */
[----:B------:R-:W-:-:S04]  /*57390*/  IMAD.WIDE.U32 R24, R55, R38, RZ ;  /* 0x0000002637187225 */ /* 0x000fc800078e00ff */
[----:B------:R-:W-:-:S04]  /*573a0*/  IMAD.HI.U32 R31, R31, 0x7f000001, R20 ;  /* 0x7f0000011f1f7827 */ /* 0x000fc800078e0014 */
[----:B------:R-:W-:Y:S01]  /*573b0*/  IMAD.HI.U32 R20, R33, 0x7f000001, R10 ;  /* 0x7f00000121147827 */ /* 0x000fe200078e000a */
[----:B------:R-:W-:-:S03]  /*573c0*/  ISETP.GE.U32.AND P0, PT, R35, 0x7f000001, PT ;  /* 0x7f0000012300780c */ /* 0x000fc60003f06070 */
[----:B------:R-:W-:Y:S01]  /*573d0*/  IMAD.WIDE.U32 R18, R8, R51, RZ ;  /* 0x0000003308127225 */ /* 0x000fe200078e00ff */
[----:B------:R-:W-:-:S03]  /*573e0*/  ISETP.GE.U32.AND P1, PT, R46, 0x7f000001, PT ;  /* 0x7f0000012e00780c */ /* 0x000fc60003f26070 */
[----:B------:R-:W-:Y:S01]  /*573f0*/  IMAD R21, R24, 0x7effffff, RZ ;  /* 0x7effffff18157824 */ /* 0x000fe200078e02ff */
[----:B------:R-:W-:Y:S01]  /*57400*/  ISETP.GE.U32.AND P3, PT, R20, 0x7f000001, PT ;  /* 0x7f0000011400780c */ /* 0x000fe20003f66070 */
[----:B------:R-:W-:Y:S01]  /*57410*/  IMAD R11, R18, 0x7effffff, RZ ;  /* 0x7effffff120b7824 */ /* 0x000fe200078e02ff */
[----:B------:R-:W-:Y:S01]  /*57420*/  ISETP.GE.U32.AND P2, PT, R31, 0x7f000001, PT ;  /* 0x7f0000011f00780c */ /* 0x000fe20003f46070 */
[----:B------:R-:W-:-:S04]  /*57430*/  IMAD.HI.U32 R71, R21, 0x7f000001, R24 ;  /* 0x7f00000115477827 */ /* 0x000fc800078e0018 */
[----:B------:R-:W-:Y:S01]  /*57440*/  IMAD.HI.U32 R21, R11, 0x7f000001, R18 ;  /* 0x7f0000010b157827 */ /* 0x000fe200078e0012 */
[----:B------:R-:W-:Y:S01]  /*57450*/  ISETP.GE.U32.AND P5, PT, R26, 0x7f000001, PT ;  /* 0x7f0000011a00780c */ /* 0x000fe20003fa6070 */
[----:B------:R-:W-:Y:S01]  /*57460*/  ISETP.GE.U32.AND P6, PT, R22, 0x7f000001, PT ;  /* 0x7f0000011600780c */ /* 0x000fe20003fc6070 */
[----:B------:R-:W-:Y:S02]  /*57470*/  @P0 IADD3 R35, PT, PT, R35, -0x7f000001, RZ ;  /* 0x80ffffff23230810 */ /* 0x000fe40007ffe0ff */
[----:B------:R-:W-:Y:S01]  /*57480*/  ISETP.GE.U32.AND P0, PT, R21, 0x7f000001, PT ;  /* 0x7f0000011500780c */ /* 0x000fe20003f06070 */
[----:B------:R-:W-:Y:S01]  /*57490*/  @P1 IADD3 R46, PT, PT, R46, -0x7f000001, RZ ;  /* 0x80ffffff2e2e1810 */ /* 0x000fe20007ffe0ff */
[----:B------:R-:W-:Y:S01]  /*574a0*/  ISETP.GE.U32.AND P4, PT, R30, 0x7f000001, PT ;  /* 0x7f0000011e00780c */ /* 0x000fe20003f86070 */
[----:B------:R-:W-:Y:S01]  /*574b0*/  @P3 IADD3 R20, PT, PT, R20, -0x7f000001, RZ ;  /* 0x80ffffff14143810 */ /* 0x000fe20007ffe0ff */
[----:B------:R-:W-:Y:S01]  /*574c0*/  ISETP.GE.U32.AND P3, PT, R65, 0x7f000001, PT ;  /* 0x7f0000014100780c */ /* 0x000fe20003f66070 */
[----:B------:R-:W-:Y:S01]  /*574d0*/  ISETP.GE.U32.AND P1, PT, R63, 0x7f000001, PT ;  /* 0x7f0000013f00780c */ /* 0x000fe20003f26070 */
[----:B------:R-:W-:Y:S01]  /*574e0*/  IMAD.WIDE.U32 R10, R46, 0x5fffffa, RZ ;  /* 0x05fffffa2e0a7825 */ /* 0x000fe200078e00ff */
[----:B------:R-:W-:-:S03]  /*574f0*/  @P2 IADD3 R31, PT, PT, R31, -0x7f000001, RZ ;  /* 0x80ffffff1f1f2810 */ /* 0x000fc60007ffe0ff */
[----:B------:R-:W-:Y:S01]  /*57500*/  IMAD R19, R46, 0x6, RZ ;  /* 0x000000062e137824 */ /* 0x000fe200078e02ff */
[----:B------:R-:W-:Y:S01]  /*57510*/  ISETP.GE.U32.AND P2, PT, R50, 0x7f000001, PT ;  /* 0x7f0000013200780c */ /* 0x000fe20003f46070 */
[----:B------:R-:W-:Y:S02]  /*57520*/  @P5 IADD3 R26, PT, PT, R26, -0x7f000001, RZ ;  /* 0x80ffffff1a1a5810 */ /* 0x000fe40007ffe0ff */
[----:B------:R-:W-:Y:S01]  /*57530*/  @P6 IADD3 R22, PT, PT, R22, -0x7f000001, RZ ;  /* 0x80ffffff16166810 */ /* 0x000fe20007ffe0ff */
[----:B------:R-:W-:Y:S01]  /*57540*/  IMAD.HI.U32 R67, R19, 0x7f000001, R10 ;  /* 0x7f00000113437827 */ /* 0x000fe200078e000a */
[----:B------:R-:W-:Y:S01]  /*57550*/  ISETP.GE.U32.AND P6, PT, R49, 0x7f000001, PT ;  /* 0x7f0000013100780c */ /* 0x000fe20003fc6070 */
[----:B------:R-:W-:Y:S02]  /*57560*/  @P0 IADD3 R21, PT, PT, R21, -0x7f000001, RZ ;  /* 0x80ffffff15150810 */ /* 0x000fe40007ffe0ff */
[----:B------:R-:W-:Y:S01]  /*57570*/  IADD3 R10, PT, PT, R20, R15, RZ ;  /* 0x0000000f140a7210 */ /* 0x000fe20007ffe0ff */
[----:B------:R-:W-:Y:S01]  /*57580*/  ISETP.GE.U32.AND P0, PT, R26, 0x7f000001, PT ;  /* 0x7f0000011a00780c */ /* 0x000fe20003f06070 */
[----:B------:R-:W-:-:S02]  /*57590*/  IADD3 R8, PT, PT, R35, R40, RZ ;  /* 0x0000002823087210 */ /* 0x000fc40007ffe0ff */
[----:B------:R-:W-:Y:S02]  /*575a0*/  IADD3 R14, PT, PT, R31, R14, RZ ;  /* 0x0000000e1f0e7210 */ /* 0x000fe40007ffe0ff */
[----:B------:R-:W-:Y:S02]  /*575b0*/  @P4 IADD3 R30, PT, PT, R30, -0x7f000001, RZ ;  /* 0x80ffffff1e1e4810 */ /* 0x000fe40007ffe0ff */
[----:B------:R-:W-:Y:S01]  /*575c0*/  @P3 IADD3 R65, PT, PT, R65, -0x7f000001, RZ ;  /* 0x80ffffff41413810 */ /* 0x000fe20007ffe0ff */
[----:B------:R-:W-:Y:S01]  /*575d0*/  ISETP.GE.U32.AND P4, PT, R22, 0x7f000001, PT ;  /* 0x7f0000011600780c */ /* 0x000fe20003f86070 */
[----:B------:R-:W-:Y:S01]  /*575e0*/  ISETP.GE.U32.AND P3, PT, R10, 0x7f000001, PT ;  /* 0x7f0000010a00780c */ /* 0x000fe20003f66070 */
[----:B------:R-:W-:Y:S02]  /*575f0*/  @P1 IADD3 R63, PT, PT, R63, -0x7f000001, RZ ;  /* 0x80ffffff3f3f1810 */ /* 0x000fe40007ffe0ff */
[----:B------:R-:W-:Y:S01]  /*57600*/  @P2 IADD3 R50, PT, PT, R50, -0x7f000001, RZ ;  /* 0x80ffffff32322810 */ /* 0x000fe20007ffe0ff */
[----:B------:R-:W-:Y:S01]  /*57610*/  ISETP.GE.U32.AND P1, PT, R8, 0x7f000001, PT ;  /* 0x7f0000010800780c */ /* 0x000fe20003f26070 */
[----:B------:R-:W-:Y:S01]  /*57620*/  ISETP.GE.U32.AND P2, PT, R14, 0x7f000001, PT ;  /* 0x7f0000010e00780c */ /* 0x000fe20003f46070 */
[----:B------:R-:W-:-:S02]  /*57630*/  IADD3 R20, PT, PT, R21, R6, RZ ;  /* 0x0000000615147210 */ /* 0x000fc40007ffe0ff */
[----:B------:R-:W-:Y:S01]  /*57640*/  @P6 IADD3 R49, PT, PT, R49, -0x7f000001, RZ ;  /* 0x80ffffff31316810 */ /* 0x000fe20007ffe0ff */
[----:B------:R-:W-:Y:S01]  /*57650*/  ISETP.GE.U32.AND P5, PT, R30, 0x7f000001, PT ;  /* 0x7f0000011e00780c */ /* 0x000fe20003fa6070 */
[----:B------:R-:W-:Y:S01]  /*57660*/  @P0 IADD3 R26, PT, PT, R26, -0x7f000001, RZ ;  /* 0x80ffffff1a1a0810 */ /* 0x000fe20007ffe0ff */
[----:B------:R-:W-:Y:S01]  /*57670*/  ISETP.GE.U32.AND P6, PT, R34, 0x7f000001, PT ;  /* 0x7f0000012200780c */ /* 0x000fe20003fc6070 */
[----:B------:R-:W-:Y:S01]  /*57680*/  ISETP.GE.U32.AND P0, PT, R20, 0x7f000001, PT ;  /* 0x7f0000011400780c */ /* 0x000fe20003f06070 */
[----:B------:R0:W-:Y:S04]  /*57690*/  STL [R1+0x110], R8 ;  /* 0x0001100801007387 */ /* 0x0001e80000100800 */
[----:B------:R-:W-:Y:S01]  /*576a0*/  STL [R1+0x114], R14 ;  /* 0x0001140e01007387 */ /* 0x000fe20000100800 */
[----:B------:R-:W-:-:S03]  /*576b0*/  IMAD.WIDE.U32 R18, R50, 0x5fffffa, RZ ;  /* 0x05fffffa32127825 */ /* 0x000fc600078e00ff */
[----:B------:R1:W-:Y:S01]  /*576c0*/  STL [R1+0x118], R10 ;  /* 0x0001180a01007387 */ /* 0x0003e20000100800 */
[----:B------:R-:W-:Y:S01]  /*576d0*/  @P4 IADD3 R22, PT, PT, R22, -0x7f000001, RZ ;  /* 0x80ffffff16164810 */ /* 0x000fe20007ffe0ff */
[----:B------:R-:W-:Y:S01]  /*576e0*/  IMAD R11, R50, 0x6, RZ ;  /* 0x00000006320b7824 */ /* 0x000fe200078e02ff */
[----:B0-----:R-:W-:Y:S02]  /*576f0*/  @P1 IADD3 R8, PT, PT, R8, -0x7f000001, RZ ;  /* 0x80ffffff08081810 */ /* 0x001fe40007ffe0ff */
[----:B-1----:R-:W-:Y:S01]  /*57700*/  @P3 IADD3 R10, PT, PT, R10, -0x7f000001, RZ ;  /* 0x80ffffff0a0a3810 */ /* 0x002fe20007ffe0ff */
[----:B------:R-:W-:Y:S01]  /*57710*/  ISETP.GE.U32.AND P3, PT, R44, 0x7f000001, PT ;  /* 0x7f0000012c00780c */ /* 0x000fe20003f66070 */
[----:B------:R-:W-:Y:S01]  /*57720*/  @P2 IADD3 R14, PT, PT, R14, -0x7f000001, RZ ;  /* 0x80ffffff0e0e2810 */ /* 0x000fe20007ffe0ff */
[----:B------:R-:W-:Y:S01]  /*57730*/  IMAD.HI.U32 R73, R11, 0x7f000001, R18 ;  /* 0x7f0000010b497827 */ /* 0x000fe200078e0012 */
[----:B------:R-:W-:Y:S01]  /*57740*/  IADD3 R22, PT, PT, R22, R63, RZ ;  /* 0x0000003f16167210 */ /* 0x000fe20007ffe0ff */
[----:B------:R-:W-:Y:S01]  /*57750*/  ISETP.GE.U32.AND P2, PT, R56, 0x7f000001, PT ;  /* 0x7f0000013800780c */ /* 0x000fe20003f46070 */
[----:B------:R-:W-:Y:S01]  /*57760*/  STL [R1+0x110], R8 ;  /* 0x0001100801007387 */ /* 0x000fe20000100800 */
[----:B------:R-:W-:-:S03]  /*57770*/  @P5 IADD3 R30, PT, PT, R30, -0x7f000001, RZ ;  /* 0x80ffffff1e1e5810 */ /* 0x000fc60007ffe0ff */
[----:B------:R0:W-:Y:S01]  /*57780*/  STL [R1+0x11c], R20 ;  /* 0x00011c1401007387 */ /* 0x0001e20000100800 */
[----:B------:R-:W-:Y:S01]  /*57790*/  @P6 IADD3 R34, PT, PT, R34, -0x7f000001, RZ ;  /* 0x80ffffff22226810 */ /* 0x000fe20007ffe0ff */
[----:B------:R-:W-:Y:S01]  /*577a0*/  ISETP.GE.U32.AND P5, PT, R22, 0x7f000001, PT ;  /* 0x7f0000011600780c */ /* 0x000fe20003fa6070 */
[----:B------:R-:W-:Y:S01]  /*577b0*/  ISETP.GE.U32.AND P6, PT, R73, 0x7f000001, PT ;  /* 0x7f0000014900780c */ /* 0x000fe20003fc6070 */
[----:B------:R1:W-:Y:S04]  /*577c0*/  STL [R1+0x114], R14 ;  /* 0x0001140e01007387 */ /* 0x0003e80000100800 */
[----:B------:R2:W-:Y:S01]  /*577d0*/  STL [R1+0x118], R10 ;  /* 0x0001180a01007387 */ /* 0x0005e20000100800 */
[----:B------:R-:W-:Y:S02]  /*577e0*/  @P3 IADD3 R44, PT, PT, R44, -0x7f000001, RZ ;  /* 0x80ffffff2c2c3810 */ /* 0x000fe40007ffe0ff */
[----:B0-----:R-:W-:Y:S01]  /*577f0*/  @P0 IADD3 R20, PT, PT, R20, -0x7f000001, RZ ;  /* 0x80ffffff14140810 */ /* 0x001fe20007ffe0ff */
[----:B------:R-:W-:Y:S01]  /*57800*/  ISETP.GE.U32.AND P4, PT, R48, 0x7f000001, PT ;  /* 0x7f0000013000780c */ /* 0x000fe20003f86070 */
[----:B------:R-:W-:-:S03]  /*57810*/  @P2 IADD3 R56, PT, PT, R56, -0x7f000001, RZ ;  /* 0x80ffffff38382810 */ /* 0x000fc60007ffe0ff */
[----:B------:R0:W-:Y:S04]  /*57820*/  STL [R1+0x11c], R20 ;  /* 0x00011c1401007387 */ /* 0x0001e80000100800 */
[----:B------:R-:W3:Y:S01]  /*57830*/  LD.E R21, desc[UR8][R42.64+0x1350] ;  /* 0x001350082a157980 */ /* 0x000ee2000c101900 */
[----:B------:R-:W-:Y:S01]  /*57840*/  ISETP.GE.U32.AND P1, PT, R71, 0x7f000001, PT ;  /* 0x7f0000014700780c */ /* 0x000fe20003f26070 */
[----:B------:R-:W-:Y:S01]  /*57850*/  ISETP.GE.U32.AND P2, PT, R44, 0x7f000001, PT ;  /* 0x7f0000012c00780c */ /* 0x000fe20003f46070 */
[----:B------:R-:W-:Y:S01]  /*57860*/  IMAD.WIDE.U32 R32, R34, 0x5fffffa, RZ ;  /* 0x05fffffa22207825 */ /* 0x000fe200078e00ff */
[----:B------:R-:W-:Y:S02]  /*57870*/  IADD3 R30, PT, PT, R30, R49, RZ ;  /* 0x000000311e1e7210 */ /* 0x000fe40007ffe0ff */
[----:B------:R-:W-:-:S02]  /*57880*/  @P5 IADD3 R22, PT, PT, R22, -0x7f000001, RZ ;  /* 0x80ffffff16165810 */ /* 0x000fc40007ffe0ff */
[----:B------:R-:W-:Y:S01]  /*57890*/  @P6 IADD3 R73, PT, PT, R73, -0x7f000001, RZ ;  /* 0x80ffffff49496810 */ /* 0x000fe20007ffe0ff */
[----:B------:R-:W-:Y:S01]  /*578a0*/  IMAD R49, R34, 0x6, RZ ;  /* 0x0000000622317824 */ /* 0x000fe200078e02ff */
[----:B------:R-:W4:Y:S01]  /*578b0*/  LD.E R15, desc[UR8][R42.64+0x1354] ;  /* 0x001354082a0f7980 */ /* 0x000f22000c101900 */
[----:B------:R-:W-:-:S03]  /*578c0*/  IADD3 R26, PT, PT, R26, R65, RZ ;  /* 0x000000411a1a7210 */ /* 0x000fc60007ffe0ff */
[----:B------:R-:W3:Y:S04]  /*578d0*/  LD.E R11, desc[UR8][R42.64+0x1358] ;  /* 0x001358082a0b7980 */ /* 0x000ee8000c101900 */
[----:B-1----:R1:W3:Y:S01]  /*578e0*/  LD.E R14, desc[UR8][R42.64+0x135c] ;  /* 0x00135c082a0e7980 */ /* 0x0022e2000c101900 */
[----:B------:R-:W-:Y:S01]  /*578f0*/  IMAD.HI.U32 R49, R49, 0x7f000001, R32 ;  /* 0x7f00000131317827 */ /* 0x000fe200078e0020 */
[----:B--2---:R-:W-:Y:S02]  /*57900*/  IADD3 R10, PT, PT, R22, R73, RZ ;  /* 0x00000049160a7210 */ /* 0x004fe40007ffe0ff */
[----:B------:R-:W-:Y:S01]  /*57910*/  @P4 IADD3 R48, PT, PT, R48, -0x7f000001, RZ ;  /* 0x80ffffff30304810 */ /* 0x000fe20007ffe0ff */
[----:B------:R-:W-:Y:S01]  /*57920*/  ISETP.GE.U32.AND P0, PT, R69, 0x7f000001, PT ;  /* 0x7f0000014500780c */ /* 0x000fe20003f06070 */
[----:B------:R-:W-:Y:S01]  /*57930*/  ISETP.GE.U32.AND P4, PT, R26, 0x7f000001, PT ;  /* 0x7f0000011a00780c */ /* 0x000fe20003f86070 */
[----:B------:R-:W-:-:S02]  /*57940*/  @P1 IADD3 R71, PT, PT, R71, -0x7f000001, RZ ;  /* 0x80ffffff47471810 */ /* 0x000fc40007ffe0ff */
[----:B------:R-:W-:Y:S01]  /*57950*/  @P2 IADD3 R44, PT, PT, R44, -0x7f000001, RZ ;  /* 0x80ffffff2c2c2810 */ /* 0x000fe20007ffe0ff */
[----:B------:R-:W-:Y:S01]  /*57960*/  ISETP.GE.U32.AND P6, PT, R54, 0x7f000001, PT ;  /* 0x7f0000013600780c */ /* 0x000fe20003fc6070 */
[----:B------:R-:W-:Y:S01]  /*57970*/  ISETP.GE.U32.AND P1, PT, R49, 0x7f000001, PT ;  /* 0x7f0000013100780c */ /* 0x000fe20003f26070 */
[----:B------:R-:W-:Y:S01]  /*57980*/  ISETP.GE.U32.AND P2, PT, R10, 0x7f000001, PT ;  /* 0x7f0000010a00780c */ /* 0x000fe20003f46070 */
[----:B------:R-:W-:Y:S01]  /*57990*/  ISETP.GE.U32.AND P3, PT, R67, 0x7f000001, PT ;  /* 0x7f0000014300780c */ /* 0x000fe20003f66070 */
[----:B------:R-:W-:-:S04]  /*579a0*/  IMAD.WIDE.U32 R18, R61, R37, RZ ;  /* 0x000000253d127225 */ /* 0x000fc800078e00ff */
[----:B------:R-:W-:Y:S01]  /*579b0*/  IMAD.WIDE.U32 R34, R56, 0x5fffffa, RZ ;  /* 0x05fffffa38227825 */ /* 0x000fe200078e00ff */
[----:B------:R-:W-:-:S03]  /*579c0*/  ISETP.GE.U32.AND P5, PT, R30, 0x7f000001, PT ;  /* 0x7f0000011e00780c */ /* 0x000fc60003fa6070 */
[----:B------:R-:W-:Y:S01]  /*579d0*/  IMAD R51, R56, 0x6, RZ ;  /* 0x0000000638337824 */ /* 0x000fe200078e02ff */
[----:B------:R-:W2:Y:S01]  /*579e0*/  LDL R40, [R1+0x110] ;  /* 0x0001100001287983 */ /* 0x000ea20000100800 */
[----:B------:R-:W-:Y:S02]  /*579f0*/  @P0 IADD3 R69, PT, PT, R69, -0x7f000001, RZ ;  /* 0x80ffffff45450810 */ /* 0x000fe40007ffe0ff */
[----:B------:R-:W-:Y:S01]  /*57a00*/  @P4 IADD3 R26, PT, PT, R26, -0x7f000001, RZ ;  /* 0x80ffffff1a1a4810 */ /* 0x000fe20007ffe0ff */
[----:B------:R-:W-:Y:S01]  /*57a10*/  IMAD R6, R18, 0x7effffff, RZ ;  /* 0x7effffff12067824 */ /* 0x000fe200078e02ff */
[----:B0-----:R-:W2:Y:S01]  /*57a20*/  LDL R20, [R1+0x11c] ;  /* 0x00011c0001147983 */ /* 0x001ea20000100800 */
[----:B------:R-:W-:Y:S02]  /*57a30*/  @P6 IADD3 R54, PT, PT, R54, -0x7f000001, RZ ;  /* 0x80ffffff36366810 */ /* 0x000fe40007ffe0ff */
[----:B------:R-:W-:Y:S02]  /*57a40*/  @P1 IADD3 R49, PT, PT, R49, -0x7f000001, RZ ;  /* 0x80ffffff31311810 */ /* 0x000fe40007ffe0ff */
[----:B------:R-:W-:Y:S01]  /*57a50*/  @P2 IADD3 R10, PT, PT, R10, -0x7f000001, RZ ;  /* 0x80ffffff0a0a2810 */ /* 0x000fe20007ffe0ff */
[----:B------:R-:W-:Y:S01]  /*57a60*/  IMAD.WIDE.U32 R24, R48, 0x5fffffa, RZ ;  /* 0x05fffffa30187825 */ /* 0x000fe200078e00ff */
[----:B------:R-:W-:-:S03]  /*57a70*/  @P3 IADD3 R67, PT, PT, R67, -0x7f000001, RZ ;  /* 0x80ffffff43433810 */ /* 0x000fc60007ffe0ff */
[----:B-1----:R-:W-:Y:S02]  /*57a80*/  IMAD R43, R48, 0x6, RZ ;  /* 0x00000006302b7824 */ /* 0x002fe400078e02ff */
[----:B------:R-:W-:Y:S01]  /*57a90*/  IMAD.HI.U32 R35, R51, 0x7f000001, R34 ;  /* 0x7f00000133237827 */ /* 0x000fe200078e0022 */
[----:B------:R-:W-:-:S03]  /*57aa0*/  IADD3 R8, PT, PT, R26, R69, RZ ;  /* 0x000000451a087210 */ /* 0x000fc60007ffe0ff */
[----:B------:R-:W-:-:S04]  /*57ab0*/  IMAD.HI.U32 R31, R6, 0x7f000001, R18 ;  /* 0x7f000001061f7827 */ /* 0x000fc800078e0012 */
[----:B------:R-:W-:Y:S01]  /*57ac0*/  IMAD.WIDE.U32 R32, R54, 0x5fffffa, RZ ;  /* 0x05fffffa36207825 */ /* 0x000fe200078e00ff */
[----:B------:R-:W-:-:S03]  /*57ad0*/  IADD3 R10, PT, PT, R10, R49, RZ ;  /* 0x000000310a0a7210 */ /* 0x000fc60007ffe0ff */
[----:B------:R-:W-:Y:S02]  /*57ae0*/  IMAD R19, R54, 0x6, RZ ;  /* 0x0000000636137824 */ /* 0x000fe400078e02ff */
[----:B------:R-:W-:Y:S01]  /*57af0*/  IMAD.HI.U32 R25, R43, 0x7f000001, R24 ;  /* 0x7f0000012b197827 */ /* 0x000fe200078e0018 */
[----:B------:R-:W-:Y:S01]  /*57b00*/  IADD3 R6, PT, PT, R44, R67, RZ ;  /* 0x000000432c067210 */ /* 0x000fe20007ffe0ff */
[----:B------:R-:W-:Y:S01]  /*57b10*/  ISETP.GE.U32.AND P0, PT, R35, 0x7f000001, PT ;  /* 0x7f0000012300780c */ /* 0x000fe20003f06070 */
[----:B------:R-:W-:Y:S01]  /*57b20*/  ISETP.GE.U32.AND P6, PT, R8, 0x7f000001, PT ;  /* 0x7f0000010800780c */ /* 0x000fe20003fc6070 */
[----:B------:R-:W2:Y:S01]  /*57b30*/  LDL R18, [R1+0x114] ;  /* 0x0001140001127983 */ /* 0x000ea20000100800 */
[----:B------:R-:W-:Y:S01]  /*57b40*/  ISETP.GE.U32.AND P1, PT, R10, 0x7f000001, PT ;  /* 0x7f0000010a00780c */ /* 0x000fe20003f26070 */
[----:B------:R-:W-:Y:S01]  /*57b50*/  IMAD.HI.U32 R33, R19, 0x7f000001, R32 ;  /* 0x7f00000113217827 */ /* 0x000fe200078e0020 */
[----:B------:R-:W-:Y:S01]  /*57b60*/  @P5 IADD3 R30, PT, PT, R30, -0x7f000001, RZ ;  /* 0x80ffffff1e1e5810 */ /* 0x000fe20007ffe0ff */
[----:B------:R-:W2:Y:S01]  /*57b70*/  LDL R19, [R1+0x118] ;  /* 0x0001180001137983 */ /* 0x000ea20000100800 */
[----:B------:R-:W-:Y:S01]  /*57b80*/  ISETP.GE.U32.AND P5, PT, R25, 0x7f000001, PT ;  /* 0x7f0000011900780c */ /* 0x000fe20003fa6070 */
[----:B------:R-:W-:-:S05]  /*57b90*/  ISETP.GE.U32.AND P4, PT, R6, 0x7f000001, PT ;  /* 0x7f0000010600780c */ /* 0x000fca0003f86070 */
[----:B------:R-:W-:Y:S02]  /*57ba0*/  @P0 IADD3 R35, PT, PT, R35, -0x7f000001, RZ ;  /* 0x80ffffff23230810 */ /* 0x000fe40007ffe0ff */
[----:B------:R-:W-:Y:S02]  /*57bb0*/  @P6 IADD3 R8, PT, PT, R8, -0x7f000001, RZ ;  /* 0x80ffffff08086810 */ /* 0x000fe40007ffe0ff */
[----:B------:R-:W-:Y:S02]  /*57bc0*/  @P1 IADD3 R10, PT, PT, R10, -0x7f000001, RZ ;  /* 0x80ffffff0a0a1810 */ /* 0x000fe40007ffe0ff */
[----:B------:R-:W-:Y:S02]  /*57bd0*/  IADD3 R8, PT, PT, R8, R35, RZ ;  /* 0x0000002308087210 */ /* 0x000fe40007ffe0ff */
[----:B------:R-:W-:Y:S02]  /*57be0*/  @P5 IADD3 R25, PT, PT, R25, -0x7f000001, RZ ;  /* 0x80ffffff19195810 */ /* 0x000fe40007ffe0ff */
[----:B------:R-:W-:Y:S01]  /*57bf0*/  @P4 IADD3 R6, PT, PT, R6, -0x7f000001, RZ ;  /* 0x80ffffff06064810 */ /* 0x000fe20007ffe0ff */
[----:B------:R-:W-:-:S03]  /*57c00*/  IMAD.WIDE.U32 R34, R10, R106, RZ ;  /* 0x0000006a0a227225 */ /* 0x000fc600078e00ff */
[----:B------:R-:W-:Y:S01]  /*57c10*/  IADD3 R24, PT, PT, R6, R25, RZ ;  /* 0x0000001906187210 */ /* 0x000fe20007ffe0ff */
[----:B------:R-:W-:-:S04]  /*57c20*/  IMAD R25, R34, 0x7effffff, RZ ;  /* 0x7effffff22197824 */ /* 0x000fc800078e02ff */
[----:B------:R-:W-:Y:S02]  /*57c30*/  IMAD.HI.U32 R46, R25, 0x7f000001, R34 ;  /* 0x7f000001192e7827 */ /* 0x000fe400078e0022 */
[----:B------:R-:W2:Y:S01]  /*57c40*/  LDL.64 R34, [R1+0x100] ;  /* 0x0001000001227983 */ /* 0x000ea20000100a00 */
[----:B------:R-:W-:Y:S01]  /*57c50*/  IADD3 R22, PT, PT, R30, R71, RZ ;  /* 0x000000471e167210 */ /* 0x000fe20007ffe0ff */
[----:B------:R-:W-:-:S04]  /*57c60*/  ISETP.GE.U32.AND P3, PT, R31, 0x7f000001, PT ;  /* 0x7f0000011f00780c */ /* 0x000fc80003f66070 */
[----:B------:R-:W-:Y:S01]  /*57c70*/  ISETP.GE.U32.AND P0, PT, R22, 0x7f000001, PT ;  /* 0x7f0000011600780c */ /* 0x000fe20003f06070 */
[----:B------:R-:W-:-:S08]  /*57c80*/  ISETP.GE.U32.AND P2, PT, R33, 0x7f000001, PT ;  /* 0x7f0000012100780c */ /* 0x000fd00003f46070 */
[----:B------:R-:W-:Y:S01]  /*57c90*/  @P3 IADD3 R31, PT, PT, R31, -0x7f000001, RZ ;  /* 0x80ffffff1f1f3810 */ /* 0x000fe20007ffe0ff */
[----:B------:R-:W-:-:S03]  /*57ca0*/  ISETP.GE.U32.AND P3, PT, R8, 0x7f000001, PT ;  /* 0x7f0000010800780c */ /* 0x000fc60003f66070 */
[----:B------:R-:W-:Y:S01]  /*57cb0*/  @P0 IADD3 R22, PT, PT, R22, -0x7f000001, RZ ;  /* 0x80ffffff16160810 */ /* 0x000fe20007ffe0ff */
[----:B------:R-:W-:-:S03]  /*57cc0*/  ISETP.GE.U32.AND P0, PT, R24, 0x7f000001, PT ;  /* 0x7f0000011800780c */ /* 0x000fc60003f06070 */
[----:B------:R-:W-:Y:S02]  /*57cd0*/  IADD3 R6, PT, PT, R22, R31, RZ ;  /* 0x0000001f16067210 */ /* 0x000fe40007ffe0ff */
[----:B------:R-:W-:-:S03]  /*57ce0*/  @P2 IADD3 R33, PT, PT, R33, -0x7f000001, RZ ;  /* 0x80ffffff21212810 */ /* 0x000fc60007ffe0ff */
[----:B------:R-:W-:Y:S01]  /*57cf0*/  ISETP.GE.U32.AND P1, PT, R6, 0x7f000001, PT ;  /* 0x7f0000010600780c */ /* 0x000fe20003f26070 */
[----:B------:R-:W-:-:S04]  /*57d00*/  @P3 IADD3 R8, PT, PT, R8, -0x7f000001, RZ ;  /* 0x80ffffff08083810 */ /* 0x000fc80007ffe0ff */
[----:B------:R-:W-:Y:S01]  /*57d10*/  @P0 IADD3 R24, PT, PT, R24, -0x7f000001, RZ ;  /* 0x80ffffff18180810 */ /* 0x000fe20007ffe0ff */
[----:B------:R-:W-:-:S04]  /*57d20*/  IMAD.WIDE.U32 R30, R10, R37, RZ ;  /* 0x000000250a1e7225 */ /* 0x000fc800078e00ff */
[----:B------:R-:W-:Y:S01]  /*57d30*/  IMAD.WIDE.U32 R42, R8, R39, RZ ;  /* 0x00000027082a7225 */ /* 0x000fe200078e00ff */
[----:B------:R-:W-:-:S03]  /*57d40*/  IADD3 R62, PT, PT, R24, R33, RZ ;  /* 0x00000021183e7210 */ /* 0x000fc60007ffe0ff */
[----:B------:R-:W-:Y:S02]  /*57d50*/  IMAD R33, R30, 0x7effffff, RZ ;  /* 0x7effffff1e217824 */ /* 0x000fe400078e02ff */
[----:B------:R-:W-:Y:S02]  /*57d60*/  IMAD R49, R42, 0x7effffff, RZ ;  /* 0x7effffff2a317824 */ /* 0x000fe400078e02ff */
[----:B------:R-:W-:Y:S01]  /*57d70*/  IMAD.WIDE.U32 R24, R8, R106, RZ ;  /* 0x0000006a08187225 */ /* 0x000fe200078e00ff */
[----:B------:R-:W-:Y:S01]  /*57d80*/  @P1 IADD3 R6, PT, PT, R6, -0x7f000001, RZ ;  /* 0x80ffffff06061810 */ /* 0x000fe20007ffe0ff */
[----:B------:R-:W-:Y:S02]  /*57d90*/  ISETP.GE.U32.AND P0, PT, R62, 0x7f000001, PT ;  /* 0x7f0000013e00780c */ /* 0x000fe40003f06070 */
[----:B------:R-:W-:-:S04]  /*57da0*/  IMAD.HI.U32 R67, R33, 0x7f000001, R30 ;  /* 0x7f00000121437827 */ /* 0x000fc800078e001e */
[----:B------:R-:W-:-:S04]  /*57db0*/  IMAD.HI.U32 R54, R49, 0x7f000001, R42 ;  /* 0x7f00000131367827 */ /* 0x000fc800078e002a */
[----:B------:R-:W-:Y:S02]  /*57dc0*/  IMAD R33, R24, 0x7effffff, RZ ;  /* 0x7effffff18217824 */ /* 0x000fe400078e02ff */
[----:B------:R-:W-:-:S04]  /*57dd0*/  IMAD.WIDE.U32 R30, R10, R38, RZ ;  /* 0x000000260a1e7225 */ /* 0x000fc800078e00ff */
[----:B------:R-:W-:-:S04]  /*57de0*/  IMAD.WIDE.U32 R42, R6, R38, RZ ;  /* 0x00000026062a7225 */ /* 0x000fc800078e00ff */
[----:B------:R-:W-:-:S04]  /*57df0*/  IMAD.HI.U32 R26, R33, 0x7f000001, R24 ;  /* 0x7f000001211a7827 */ /* 0x000fc800078e0018 */
[----:B------:R-:W-:Y:S02]  /*57e00*/  IMAD R22, R30, 0x7effffff, RZ ;  /* 0x7effffff1e167824 */ /* 0x000fe400078e02ff */
[----:B------:R-:W-:-:S04]  /*57e10*/  IMAD.WIDE.U32 R32, R8, R37, RZ ;  /* 0x0000002508207225 */ /* 0x000fc800078e00ff */
[----:B------:R-:W-:Y:S02]  /*57e20*/  IMAD R24, R42, 0x7effffff, RZ ;  /* 0x7effffff2a187824 */ /* 0x000fe400078e02ff */
[----:B------:R-:W-:-:S04]  /*57e30*/  IMAD.WIDE.U32 R50, R6, R106, RZ ;  /* 0x0000006a06327225 */ /* 0x000fc800078e00ff */
[----:B------:R-:W-:-:S04]  /*57e40*/  IMAD.HI.U32 R30, R22, 0x7f000001, R30 ;  /* 0x7f000001161e7827 */ /* 0x000fc800078e001e */
[----:B------:R-:W-:-:S04]  /*57e50*/  IMAD.HI.U32 R24, R24, 0x7f000001, R42 ;  /* 0x7f00000118187827 */ /* 0x000fc800078e002a */
[----:B------:R-:W-:Y:S01]  /*57e60*/  IMAD R22, R32, 0x7effffff, RZ ;  /* 0x7effffff20167824 */ /* 0x000fe200078e02ff */
[----:B------:R-:W-:Y:S01]  /*57e70*/  @P0 IADD3 R62, PT, PT, R62, -0x7f000001, RZ ;  /* 0x80ffffff3e3e0810 */ /* 0x000fe20007ffe0ff */
[----:B------:R-:W-:Y:S01]  /*57e80*/  IMAD.WIDE.U32 R42, R10, R39, RZ ;  /* 0x000000270a2a7225 */ /* 0x000fe200078e00ff */
[----:B------:R-:W-:-:S03]  /*57e90*/  ISETP.GE.U32.AND P0, PT, R46, 0x7f000001, PT ;  /* 0x7f0000012e00780c */ /* 0x000fc60003f06070 */
[----:B------:R-:W-:-:S04]  /*57ea0*/  IMAD.HI.U32 R71, R22, 0x7f000001, R32 ;  /* 0x7f00000116477827 */ /* 0x000fc800078e0020 */
[----:B------:R-:W-:Y:S02]  /*57eb0*/  IMAD R31, R50, 0x7effffff, RZ ;  /* 0x7effffff321f7824 */ /* 0x000fe400078e02ff */
[----:B------:R-:W-:-:S04]  /*57ec0*/  IMAD.WIDE.U32 R48, R6, R39, RZ ;  /* 0x0000002706307225 */ /* 0x000fc800078e00ff */
[----:B------:R-:W-:Y:S02]  /*57ed0*/  IMAD R63, R42, 0x7effffff, RZ ;  /* 0x7effffff2a3f7824 */ /* 0x000fe400078e02ff */
[----:B------:R-:W-:-:S04]  /*57ee0*/  IMAD.WIDE.U32 R32, R62, R37, RZ ;  /* 0x000000253e207225 */ /* 0x000fc800078e00ff */
[----:B------:R-:W-:-:S04]  /*57ef0*/  IMAD.HI.U32 R50, R31, 0x7f000001, R50 ;  /* 0x7f0000011f327827 */ /* 0x000fc800078e0032 */
[----:B------:R-:W-:Y:S02]  /*57f00*/  IMAD R25, R48, 0x7effffff, RZ ;  /* 0x7effffff30197824 */ /* 0x000fe400078e02ff */
[----:B------:R-:W-:-:S04]  /*57f10*/  IMAD.HI.U32 R69, R63, 0x7f000001, R42 ;  /* 0x7f0000013f457827 */ /* 0x000fc800078e002a */
[----:B------:R-:W-:Y:S02]  /*57f20*/  IMAD R31, R32, 0x7effffff, RZ ;  /* 0x7effffff201f7824 */ /* 0x000fe400078e02ff */
[----:B------:R-:W-:-:S04]  /*57f30*/  IMAD.WIDE.U32 R42, R62, R38, RZ ;  /* 0x000000263e2a7225 */ /* 0x000fc800078e00ff */
[----:B------:R-:W-:-:S04]  /*57f40*/  IMAD.HI.U32 R25, R25, 0x7f000001, R48 ;  /* 0x7f00000119197827 */ /* 0x000fc800078e0030 */
[----:B------:R-:W-:-:S04]  /*57f50*/  IMAD.HI.U32 R22, R31, 0x7f000001, R32 ;  /* 0x7f0000011f167827 */ /* 0x000fc800078e0020 */
[----:B------:R-:W-:Y:S01]  /*57f60*/  IMAD.WIDE.U32 R48, R8, R38, RZ ;  /* 0x0000002608307225 */ /* 0x000fe200078e00ff */
[----:B------:R-:W-:-:S03]  /*57f70*/  ISETP.GE.U32.AND P1, PT, R54, 0x7f000001, PT ;  /* 0x7f0000013600780c */ /* 0x000fc60003f26070 */
[----:B------:R-:W-:Y:S01]  /*57f80*/  IMAD R31, R42, 0x7effffff, RZ ;  /* 0x7effffff2a1f7824 */ /* 0x000fe200078e02ff */
[----:B------:R-:W-:Y:S01]  /*57f90*/  @P0 IADD3 R46, PT, PT, R46, -0x7f000001, RZ ;  /* 0x80ffffff2e2e0810 */ /* 0x000fe20007ffe0ff */
[----:B------:R-:W-:Y:S01]  /*57fa0*/  IMAD.WIDE.U32 R32, R62, R39, RZ ;  /* 0x000000273e207225 */ /* 0x000fe200078e00ff */
[----:B------:R-:W-:-:S03]  /*57fb0*/  ISETP.GE.U32.AND P2, PT, R26, 0x7f000001, PT ;  /* 0x7f0000011a00780c */ /* 0x000fc60003f46070 */
[----:B------:R-:W-:Y:S02]  /*57fc0*/  IMAD R65, R48, 0x7effffff, RZ ;  /* 0x7effffff30417824 */ /* 0x000fe400078e02ff */
[----:B------:R-:W-:-:S04]  /*57fd0*/  IMAD.HI.U32 R44, R31, 0x7f000001, R42 ;  /* 0x7f0000011f2c7827 */ /* 0x000fc800078e002a */
[----:B------:R-:W-:Y:S02]  /*57fe0*/  IMAD R31, R32, 0x7effffff, RZ ;  /* 0x7effffff201f7824 */ /* 0x000fe400078e02ff */
[----:B------:R-:W-:-:S04]  /*57ff0*/  IMAD.WIDE.U32 R42, R46, 0x5fffffa, RZ ;  /* 0x05fffffa2e2a7825 */ /* 0x000fc800078e00ff */
[----:B------:R-:W-:Y:S02]  /*58000*/  IMAD R63, R46, 0x6, RZ ;  /* 0x000000062e3f7824 */ /* 0x000fe400078e02ff */
[----:B------:R-:W-:Y:S01]  /*58010*/  IMAD.HI.U32 R73, R65, 0x7f000001, R48 ;  /* 0x7f00000141497827 */ /* 0x000fe200078e0030 */
[----:B------:R-:W-:Y:S01]  /*58020*/  ISETP.GE.U32.AND P3, PT, R22, 0x7f000001, PT ;  /* 0x7f0000011600780c */ /* 0x000fe20003f66070 */
[----:B------:R-:W-:Y:S02]  /*58030*/  ISETP.GE.U32.AND P4, PT, R44, 0x7f000001, PT ;  /* 0x7f0000012c00780c */ /* 0x000fe40003f86070 */
[----:B------:R-:W-:-:S04]  /*58040*/  IMAD.HI.U32 R65, R31, 0x7f000001, R32 ;  /* 0x7f0000011f417827 */ /* 0x000fc800078e0020 */
[----:B------:R-:W-:Y:S01]  /*58050*/  IMAD.HI.U32 R63, R63, 0x7f000001, R42 ;  /* 0x7f0000013f3f7827 */ /* 0x000fe200078e002a */
[----:B------:R-:W-:Y:S02]  /*58060*/  @P1 IADD3 R54, PT, PT, R54, -0x7f000001, RZ ;  /* 0x80ffffff36361810 */ /* 0x000fe40007ffe0ff */
[----:B------:R-:W-:Y:S01]  /*58070*/  @P2 IADD3 R26, PT, PT, R26, -0x7f000001, RZ ;  /* 0x80ffffff1a1a2810 */ /* 0x000fe20007ffe0ff */
[----:B------:R-:W-:Y:S01]  /*58080*/  ISETP.GE.U32.AND P1, PT, R65, 0x7f000001, PT ;  /* 0x7f0000014100780c */ /* 0x000fe20003f26070 */
[----:B------:R-:W-:Y:S01]  /*58090*/  ISETP.GE.U32.AND P2, PT, R63, 0x7f000001, PT ;  /* 0x7f0000013f00780c */ /* 0x000fe20003f46070 */
[----:B------:R-:W-:Y:S01]  /*580a0*/  IMAD.WIDE.U32 R48, R62, R106, RZ ;  /* 0x0000006a3e307225 */ /* 0x000fe200078e00ff */
[----:B------:R-:W-:-:S03]  /*580b0*/  ISETP.GE.U32.AND P0, PT, R24, 0x7f000001, PT ;  /* 0x7f0000011800780c */ /* 0x000fc60003f06070 */
[----:B------:R-:W-:Y:S01]  /*580c0*/  IMAD R51, R48, 0x7effffff, RZ ;  /* 0x7effffff30337824 */ /* 0x000fe200078e02ff */
[----:B------:R-:W-:Y:S02]  /*580d0*/  @P3 IADD3 R22, PT, PT, R22, -0x7f000001, RZ ;  /* 0x80ffffff16163810 */ /* 0x000fe40007ffe0ff */
[----:B------:R-:W-:Y:S01]  /*580e0*/  @P4 IADD3 R44, PT, PT, R44, -0x7f000001, RZ ;  /* 0x80ffffff2c2c4810 */ /* 0x000fe20007ffe0ff */
[----:B------:R-:W-:Y:S01]  /*580f0*/  IMAD.HI.U32 R48, R51, 0x7f000001, R48 ;  /* 0x7f00000133307827 */ /* 0x000fe200078e0030 */
[----:B------:R-:W-:Y:S01]  /*58100*/  ISETP.GE.U32.AND P6, PT, R67, 0x7f000001, PT ;  /* 0x7f0000014300780c */ /* 0x000fe20003fc6070 */
[----:B------:R-:W-:Y:S02]  /*58110*/  ISETP.GE.U32.AND P5, PT, R22, 0x7f000001, PT ;  /* 0x7f0000011600780c */ /* 0x000fe40003fa6070 */
[----:B------:R-:W-:Y:S01]  /*58120*/  ISETP.GE.U32.AND P4, PT, R44, 0x7f000001, PT ;  /* 0x7f0000012c00780c */ /* 0x000fe20003f86070 */
[----:B------:R-:W-:Y:S02]  /*58130*/  @P1 IADD3 R65, PT, PT, R65, -0x7f000001, RZ ;  /* 0x80ffffff41411810 */ /* 0x000fe40007ffe0ff */
[----:B------:R-:W-:Y:S01]  /*58140*/  @P2 IADD3 R63, PT, PT, R63, -0x7f000001, RZ ;  /* 0x80ffffff3f3f2810 */ /* 0x000fe20007ffe0ff */
[----:B------:R-:W-:Y:S01]  /*58150*/  IMAD.WIDE.U32 R32, R54, 0x5fffffa, RZ ;  /* 0x05fffffa36207825 */ /* 0x000fe200078e00ff */
[----:B------:R-:W-:Y:S01]  /*58160*/  ISETP.GE.U32.AND P2, PT, R48, 0x7f000001, PT ;  /* 0x7f0000013000780c */ /* 0x000fe20003f46070 */
[----:B------:R-:W-:-:S02]  /*58170*/  @P0 IADD3 R24, PT, PT, R24, -0x7f000001, RZ ;  /* 0x80ffffff18180810 */ /* 0x000fc40007ffe0ff */
[----:B------:R-:W-:Y:S01]  /*58180*/  IMAD R31, R54, 0x6, RZ ;  /* 0x00000006361f7824 */ /* 0x000fe200078e02ff */
[----:B------:R-:W-:Y:S01]  /*58190*/  ISETP.GE.U32.AND P0, PT, R30, 0x7f000001, PT ;  /* 0x7f0000011e00780c */ /* 0x000fe20003f06070 */
[----:B------:R-:W-:Y:S01]  /*581a0*/  ISETP.GE.U32.AND P1, PT, R65, 0x7f000001, PT ;  /* 0x7f0000014100780c */ /* 0x000fe20003f26070 */
[----:B------:R-:W-:Y:S01]  /*581b0*/  ISETP.GE.U32.AND P3, PT, R25, 0x7f000001, PT ;  /* 0x7f0000011900780c */ /* 0x000fe20003f66070 */
[----:B------:R-:W-:-:S04]  /*581c0*/  IMAD.HI.U32 R46, R31, 0x7f000001, R32 ;  /* 0x7f0000011f2e7827 */ /* 0x000fc800078e0020 */
[----:B------:R-:W-:-:S04]  /*581d0*/  IMAD.WIDE.U32 R32, R24, 0x5fffffa, RZ ;  /* 0x05fffffa18207825 */ /* 0x000fc800078e00ff */
[----:B------:R-:W-:-:S04]  /*581e0*/  IMAD.WIDE.U32 R42, R26, 0x5fffffa, RZ ;  /* 0x05fffffa1a2a7825 */ /* 0x000fc800078e00ff */
[----:B------:R-:W-:Y:S01]  /*581f0*/  IMAD R31, R24, 0x6, RZ ;  /* 0x00000006181f7824 */ /* 0x000fe200078e02ff */
[----:B------:R-:W-:Y:S02]  /*58200*/  @P5 IADD3 R22, PT, PT, R22, -0x7f000001, RZ ;  /* 0x80ffffff16165810 */ /* 0x000fe40007ffe0ff */
[----:B------:R-:W-:Y:S02]  /*58210*/  @P6 IADD3 R67, PT, PT, R67, -0x7f000001, RZ ;  /* 0x80ffffff43436810 */ /* 0x000fe40007ffe0ff */
[----:B------:R-:W-:Y:S01]  /*58220*/  @P4 IADD3 R44, PT, PT, R44, -0x7f000001, RZ ;  /* 0x80ffffff2c2c4810 */ /* 0x000fe20007ffe0ff */
[----:B------:R-:W-:Y:S01]  /*58230*/  IMAD R49, R26, 0x6, RZ ;  /* 0x000000061a317824 */ /* 0x000fe200078e02ff */
[----:B------:R-:W-:Y:S01]  /*58240*/  ISETP.GE.U32.AND P6, PT, R50, 0x7f000001, PT ;  /* 0x7f0000013200780c */ /* 0x000fe20003fc6070 */
[----:B------:R-:W-:Y:S01]  /*58250*/  ISETP.GE.U32.AND P4, PT, R46, 0x7f000001, PT ;  /* 0x7f0000012e00780c */ /* 0x000fe20003f86070 */
[----:B------:R-:W-:Y:S01]  /*58260*/  IMAD.HI.U32 R32, R31, 0x7f000001, R32 ;  /* 0x7f0000011f207827 */ /* 0x000fe200078e0020 */
[----:B------:R-:W-:-:S02]  /*58270*/  @P2 IADD3 R48, PT, PT, R48, -0x7f000001, RZ ;  /* 0x80ffffff30302810 */ /* 0x000fc40007ffe0ff */
[----:B------:R-:W-:Y:S01]  /*58280*/  IADD3 R31, PT, PT, R22, R63, RZ ;  /* 0x0000003f161f7210 */ /* 0x000fe20007ffe0ff */
[----:B------:R-:W-:Y:S01]  /*58290*/  IMAD.HI.U32 R43, R49, 0x7f000001, R42 ;  /* 0x7f000001312b7827 */ /* 0x000fe200078e002a */
[----:B------:R-:W-:Y:S02]  /*582a0*/  IADD3 R22, PT, PT, R44, R67, RZ ;  /* 0x000000432c167210 */ /* 0x000fe40007ffe0ff */
[----:B------:R-:W-:Y:S02]  /*582b0*/  @P0 IADD3 R30, PT, PT, R30, -0x7f000001, RZ ;  /* 0x80ffffff1e1e0810 */ /* 0x000fe40007ffe0ff */
[----:B------:R-:W-:Y:S02]  /*582c0*/  @P1 IADD3 R65, PT, PT, R65, -0x7f000001, RZ ;  /* 0x80ffffff41411810 */ /* 0x000fe40007ffe0ff */
[----:B------:R-:W-:Y:S01]  /*582d0*/  @P3 IADD3 R25, PT, PT, R25, -0x7f000001, RZ ;  /* 0x80ffffff19193810 */ /* 0x000fe20007ffe0ff */
[----:B------:R-:W-:Y:S01]  /*582e0*/  ISETP.GE.U32.AND P5, PT, R69, 0x7f000001, PT ;  /* 0x7f0000014500780c */ /* 0x000fe20003fa6070 */
[----:B------:R-:W-:Y:S01]  /*582f0*/  ISETP.GE.U32.AND P0, PT, R48, 0x7f000001, PT ;  /* 0x7f0000013000780c */ /* 0x000fe20003f06070 */
[----:B------:R-:W-:Y:S01]  /*58300*/  ISETP.GE.U32.AND P2, PT, R43, 0x7f000001, PT ;  /* 0x7f0000012b00780c */ /* 0x000fe20003f46070 */
[----:B------:R-:W-:Y:S01]  /*58310*/  ISETP.GE.U32.AND P1, PT, R22, 0x7f000001, PT ;  /* 0x7f0000011600780c */ /* 0x000fe20003f26070 */
[----:B------:R-:W-:Y:S01]  /*58320*/  IADD3 R30, PT, PT, R65, R30, RZ ;  /* 0x0000001e411e7210 */ /* 0x000fe20007ffe0ff */
[----:B------:R-:W-:-:S02]  /*58330*/  IMAD R33, R25, 0x6, RZ ;  /* 0x0000000619217824 */ /* 0x000fc400078e02ff */
[----:B------:R-:W-:Y:S01]  /*58340*/  IMAD.WIDE.U32 R24, R25, 0x5fffffa, RZ ;  /* 0x05fffffa19187825 */ /* 0x000fe200078e00ff */
[----:B------:R-:W-:Y:S01]  /*58350*/  ISETP.GE.U32.AND P3, PT, R31, 0x7f000001, PT ;  /* 0x7f0000011f00780c */ /* 0x000fe20003f66070 */
[----:B------:R-:W-:Y:S02]  /*58360*/  @P6 IADD3 R50, PT, PT, R50, -0x7f000001, RZ ;  /* 0x80ffffff32326810 */ /* 0x000fe40007ffe0ff */
[----:B------:R-:W-:Y:S01]  /*58370*/  @P4 IADD3 R46, PT, PT, R46, -0x7f000001, RZ ;  /* 0x80ffffff2e2e4810 */ /* 0x000fe20007ffe0ff */
[----:B------:R-:W-:Y:S01]  /*58380*/  ISETP.GE.U32.AND P6, PT, R71, 0x7f000001, PT ;  /* 0x7f0000014700780c */ /* 0x000fe20003fc6070 */
[----:B------:R-:W-:Y:S01]  /*58390*/  ISETP.GE.U32.AND P4, PT, R30, 0x7f000001, PT ;  /* 0x7f0000011e00780c */ /* 0x000fe20003f86070 */
[----:B------:R-:W-:Y:S01]  /*583a0*/  IMAD.HI.U32 R49, R33, 0x7f000001, R24 ;  /* 0x7f00000121317827 */ /* 0x000fe200078e0018 */
[----:B------:R-:W-:Y:S02]  /*583b0*/  @P5 IADD3 R69, PT, PT, R69, -0x7f000001, RZ ;  /* 0x80ffffff45455810 */ /* 0x000fe40007ffe0ff */
[----:B------:R-:W-:-:S02]  /*583c0*/  @P0 IADD3 R48, PT, PT, R48, -0x7f000001, RZ ;  /* 0x80ffffff30300810 */ /* 0x000fc40007ffe0ff */
[----:B------:R-:W-:Y:S02]  /*583d0*/  @P2 IADD3 R43, PT, PT, R43, -0x7f000001, RZ ;  /* 0x80ffffff2b2b2810 */ /* 0x000fe40007ffe0ff */
[----:B------:R-:W-:Y:S01]  /*583e0*/  @P1 IADD3 R22, PT, PT, R22, -0x7f000001, RZ ;  /* 0x80ffffff16161810 */ /* 0x000fe20007ffe0ff */
[----:B------:R-:W-:Y:S01]  /*583f0*/  ISETP.GE.U32.AND P2, PT, R32, 0x7f000001, PT ;  /* 0x7f0000012000780c */ /* 0x000fe20003f46070 */
[----:B------:R-:W-:Y:S01]  /*58400*/  ISETP.GE.U32.AND P1, PT, R49, 0x7f000001, PT ;  /* 0x7f0000013100780c */ /* 0x000fe20003f26070 */
[----:B------:R-:W-:Y:S01]  /*58410*/  IADD3 R26, PT, PT, R48, R69, RZ ;  /* 0x00000045301a7210 */ /* 0x000fe20007ffe0ff */
[----:B------:R-:W-:Y:S01]  /*58420*/  IMAD.WIDE.U32 R24, R50, 0x5fffffa, RZ ;  /* 0x05fffffa32187825 */ /* 0x000fe200078e00ff */
[----:B------:R-:W-:Y:S02]  /*58430*/  @P3 IADD3 R31, PT, PT, R31, -0x7f000001, RZ ;  /* 0x80ffffff1f1f3810 */ /* 0x000fe40007ffe0ff */
[----:B------:R-:W-:Y:S02]  /*58440*/  IADD3 R22, PT, PT, R22, R43, RZ ;  /* 0x0000002b16167210 */ /* 0x000fe40007ffe0ff */
[----:B------:R-:W-:-:S02]  /*58450*/  @P6 IADD3 R71, PT, PT, R71, -0x7f000001, RZ ;  /* 0x80ffffff47476810 */ /* 0x000fc40007ffe0ff */
[----:B------:R-:W-:Y:S01]  /*58460*/  @P4 IADD3 R30, PT, PT, R30, -0x7f000001, RZ ;  /* 0x80ffffff1e1e4810 */ /* 0x000fe20007ffe0ff */
[----:B------:R-:W-:Y:S01]  /*58470*/  IMAD R33, R50, 0x6, RZ ;  /* 0x0000000632217824 */ /* 0x000fe200078e02ff */
[----:B------:R-:W-:Y:S01]  /*58480*/  ISETP.GE.U32.AND P0, PT, R73, 0x7f000001, PT ;  /* 0x7f0000014900780c */ /* 0x000fe20003f06070 */
[----:B------:R-:W-:Y:S01]  /*58490*/  ISETP.GE.U32.AND P6, PT, R26, 0x7f000001, PT ;  /* 0x7f0000011a00780c */ /* 0x000fe20003fc6070 */
[----:B------:R-:W-:Y:S01]  /*584a0*/  IADD3 R31, PT, PT, R31, R46, RZ ;  /* 0x0000002e1f1f7210 */ /* 0x000fe20007ffe0ff */
[----:B------:R-:W-:Y:S01]  /*584b0*/  IMAD.HI.U32 R51, R33, 0x7f000001, R24 ;  /* 0x7f00000121337827 */ /* 0x000fe200078e0018 */
[----:B------:R-:W-:Y:S01]  /*584c0*/  ISETP.GE.U32.AND P4, PT, R22, 0x7f000001, PT ;  /* 0x7f0000011600780c */ /* 0x000fe20003f86070 */
[----:B------:R-:W-:Y:S01]  /*584d0*/  IADD3 R30, PT, PT, R30, R71, RZ ;  /* 0x000000471e1e7210 */ /* 0x000fe20007ffe0ff */
[----:B------:R-:W-:Y:S01]  /*584e0*/  ISETP.GE.U32.AND P3, PT, R196, R210, PT ;  /* 0x000000d2c400720c */ /* 0x000fe20003f66070 */
[----:B------:R-:W-:Y:S01]  /*584f0*/  ISETP.GE.U32.AND P5, PT, R31, 0x7f000001, PT ;  /* 0x7f0000011f00780c */ /* 0x000fe20003fa6070 */
[----:B------:R-:W-:-:S02]  /*58500*/  @P2 IADD3 R32, PT, PT, R32, -0x7f000001, RZ ;  /* 0x80ffffff20202810 */ /* 0x000fc40007ffe0ff */
[----:B------:R-:W-:Y:S01]  /*58510*/  @P1 IADD3 R49, PT, PT, R49, -0x7f000001, RZ ;  /* 0x80ffffff31311810 */ /* 0x000fe20007ffe0ff */
[----:B------:R-:W-:Y:S01]  /*58520*/  ISETP.GE.U32.AND P2, PT, R51, 0x7f000001, PT ;  /* 0x7f0000013300780c */ /* 0x000fe20003f46070 */
[----:B------:R-:W-:Y:S01]  /*58530*/  ISETP.GE.U32.AND P1, PT, R30, 0x7f000001, PT ;  /* 0x7f0000011e00780c */ /* 0x000fe20003f26070 */
[----:B------:R-:W-:Y:S01]  /*58540*/  IMAD.WIDE.U32 R24, R6, R37, RZ ;  /* 0x0000002506187225 */ /* 0x000fe200078e00ff */
[----:B------:R-:W-:Y:S02]  /*58550*/  IADD3 R196, PT, PT, R196, -R210, RZ ;  /* 0x800000d2c4c47210 */ /* 0x000fe40007ffe0ff */
[----:B------:R-:W-:Y:S02]  /*58560*/  @P0 IADD3 R73, PT, PT, R73, -0x7f000001, RZ ;  /* 0x80ffffff49490810 */ /* 0x000fe40007ffe0ff */
[----:B------:R-:W-:Y:S01]  /*58570*/  @P6 IADD3 R26, PT, PT, R26, -0x7f000001, RZ ;  /* 0x80ffffff1a1a6810 */ /* 0x000fe20007ffe0ff */
[----:B------:R-:W-:Y:S01]  /*58580*/  IMAD R33, R24, 0x7effffff, RZ ;  /* 0x7effffff18217824 */ /* 0x000fe200078e02ff */
[----:B------:R-:W-:Y:S01]  /*58590*/  @P4 IADD3 R22, PT, PT, R22, -0x7f000001, RZ ;  /* 0x80ffffff16164810 */ /* 0x000fe20007ffe0ff */
[----:B------:R-:W2:Y:S01]  /*585a0*/  LDL.LU R210, [R1+0x208] ;  /* 0x0002080001d27983 */ /* 0x000ea20000300800 */
[----:B------:R-:W-:Y:S01]  /*585b0*/  @!P3 IADD3 R196, PT, PT, R196, 0x7f000001, RZ ;  /* 0x7f000001c4c4b810 */ /* 0x000fe20007ffe0ff */
[----:B------:R-:W-:Y:S01]  /*585c0*/  IMAD.HI.U32 R33, R33, 0x7f000001, R24 ;  /* 0x7f00000121217827 */ /* 0x000fe200078e0018 */
[----:B------:R-:W-:-:S02]  /*585d0*/  IADD3 R26, PT, PT, R26, R73, RZ ;  /* 0x000000491a1a7210 */ /* 0x000fc40007ffe0ff */
[----:B------:R-:W-:Y:S02]  /*585e0*/  @P5 IADD3 R31, PT, PT, R31, -0x7f000001, RZ ;  /* 0x80ffffff1f1f5810 */ /* 0x000fe40007ffe0ff */
[----:B------:R-:W-:Y:S02]  /*585f0*/  IADD3 R54, PT, PT, R22, R49, RZ ;  /* 0x0000003116367210 */ /* 0x000fe40007ffe0ff */
[----:B------:R-:W-:Y:S02]  /*58600*/  @P2 IADD3 R51, PT, PT, R51, -0x7f000001, RZ ;  /* 0x80ffffff33332810 */ /* 0x000fe40007ffe0ff */
[----:B------:R-:W-:Y:S01]  /*58610*/  @P1 IADD3 R30, PT, PT, R30, -0x7f000001, RZ ;  /* 0x80ffffff1e1e1810 */ /* 0x000fe20007ffe0ff */
[----:B------:R-:W-:Y:S01]  /*58620*/  IMAD.WIDE.U32 R24, R201, R196, RZ ;  /* 0x000000c4c9187225 */ /* 0x000fe200078e00ff */
[----:B------:R-:W-:Y:S01]  /*58630*/  ISETP.GE.U32.AND P2, PT, R33, 0x7f000001, PT ;  /* 0x7f0000012100780c */ /* 0x000fe20003f46070 */
[----:B------:R-:W-:Y:S01]  /*58640*/  ISETP.GE.U32.AND P1, PT, R26, 0x7f000001, PT ;  /* 0x7f0000011a00780c */ /* 0x000fe20003f26070 */
[----:B------:R-:W-:-:S02]  /*58650*/  IADD3 R58, PT, PT, R31, R32, RZ ;  /* 0x000000201f3a7210 */ /* 0x000fc40007ffe0ff */
[----:B------:R-:W-:Y:S01]  /*58660*/  IADD3 R56, PT, PT, R30, R51, RZ ;  /* 0x000000331e387210 */ /* 0x000fe20007ffe0ff */
[----:B------:R-:W-:Y:S01]  /*58670*/  ISETP.GE.U32.AND P4, PT, R54, 0x7f000001, PT ;  /* 0x7f0000013600780c */ /* 0x000fe20003f86070 */
[----:B------:R-:W-:Y:S01]  /*58680*/  IMAD R31, R24, 0x7effffff, RZ ;  /* 0x7effffff181f7824 */ /* 0x000fe200078e02ff */
[----:B------:R-:W-:Y:S02]  /*58690*/  ISETP.GE.U32.AND P3, PT, R58, 0x7f000001, PT ;  /* 0x7f0000013a00780c */ /* 0x000fe40003f66070 */
[----:B------:R-:W-:Y:S01]  /*586a0*/  ISETP.GE.U32.AND P5, PT, R56, 0x7f000001, PT ;  /* 0x7f0000013800780c */ /* 0x000fe20003fa6070 */
[----:B------:R-:W-:-:S03]  /*586b0*/  IMAD.HI.U32 R44, R31, 0x7f000001, R24 ;  /* 0x7f0000011f2c7827 */ /* 0x000fc600078e0018 */
[----:B------:R-:W-:Y:S02]  /*586c0*/  @P2 IADD3 R33, PT, PT, R33, -0x7f000001, RZ ;  /* 0x80ffffff21212810 */ /* 0x000fe40007ffe0ff */
[----:B------:R-:W-:Y:S01]  /*586d0*/  ISETP.GE.U32.AND P0, PT, R44, 0x7f000001, PT ;  /* 0x7f0000012c00780c */ /* 0x000fe20003f06070 */
[----:B------:R-:W-:Y:S02]  /*586e0*/  @P1 IADD3 R26, PT, PT, R26, -0x7f000001, RZ ;  /* 0x80ffffff1a1a1810 */ /* 0x000fe40007ffe0ff */
[----:B------:R-:W-:Y:S02]  /*586f0*/  @P4 IADD3 R54, PT, PT, R54, -0x7f000001, RZ ;  /* 0x80ffffff36364810 */ /* 0x000fe40007ffe0ff */
[----:B------:R-:W-:Y:S02]  /*58700*/  IADD3 R60, PT, PT, R26, R33, RZ ;  /* 0x000000211a3c7210 */ /* 0x000fe40007ffe0ff */
[----:B------:R-:W-:Y:S02]  /*58710*/  @P3 IADD3 R58, PT, PT, R58, -0x7f000001, RZ ;  /* 0x80ffffff3a3a3810 */ /* 0x000fe40007ffe0ff */
[----:B------:R-:W-:Y:S01]  /*58720*/  @P5 IADD3 R56, PT, PT, R56, -0x7f000001, RZ ;  /* 0x80ffffff38385810 */ /* 0x000fe20007ffe0ff */
        /* <DEDUP_REMOVED lines=9> */
[----:B------:R-:W-:-:S04]  /*587c0*/  IMAD.WIDE.U32 R30, R3, R44, RZ ;  /* 0x0000002c031e7225 */ /* 0x000fc800078e00ff */
[----:B------:R-:W-:-:S04]  /*587d0*/  IMAD.WIDE.U32 R32, R58, R38, RZ ;  /* 0x000000263a207225 */ /* 0x000fc800078e00ff */
[----:B------:R-:W-:-:S04]  /*587e0*/  IMAD.HI.U32 R22, R49, 0x7f000001, R24 ;  /* 0x7f00000131167827 */ /* 0x000fc800078e0018 */
[----:B------:R-:W-:-:S04]  /*587f0*/  IMAD.HI.U32 R25, R51, 0x7f000001, R42 ;  /* 0x7f00000133197827 */ /* 0x000fc800078e002a */
[----:B------:R-:W-:Y:S02]  /*58800*/  IMAD R51, R30, 0x7effffff, RZ ;  /* 0x7effffff1e337824 */ /* 0x000fe400078e02ff */
[----:B------:R-:W-:Y:S01]  /*58810*/  IMAD R49, R32, 0x7effffff, RZ ;  /* 0x7effffff20317824 */ /* 0x000fe200078e02ff */
[----:B------:R-:W-:Y:S01]  /*58820*/  @P1 IADD3 R60, PT, PT, R60, -0x7f000001, RZ ;  /* 0x80ffffff3c3c1810 */ /* 0x000fe20007ffe0ff */
[----:B------:R-:W-:-:S04]  /*58830*/  IMAD.HI.U32 R26, R51, 0x7f000001, R30 ;  /* 0x7f000001331a7827 */ /* 0x000fc800078e001e */
[----:B------:R-:W-:-:S04]  /*58840*/  IMAD.HI.U32 R44, R49, 0x7f000001, R32 ;  /* 0x7f000001312c7827 */ /* 0x000fc800078e0020 */
[----:B------:R-:W-:-:S04]  /*58850*/  IMAD.WIDE.U32 R48, R60, R38, RZ ;  /* 0x000000263c307225 */ /* 0x000fc800078e00ff */
[----:B------:R-:W-:Y:S01]  /*58860*/  IMAD.WIDE.U32 R42, R56, R106, RZ ;  /* 0x0000006a382a7225 */ /* 0x000fe200078e00ff */
[----:B------:R-:W-:-:S03]  /*58870*/  ISETP.GE.U32.AND P0, PT, R26, 0x7f000001, PT ;  /* 0x7f0000011a00780c */ /* 0x000fc60003f06070 */
[----:B------:R-:W-:Y:S02]  /*58880*/  IMAD R65, R48, 0x7effffff, RZ ;  /* 0x7effffff30417824 */ /* 0x000fe400078e02ff */
[----:B------:R-:W-:Y:S02]  /*58890*/  IMAD R63, R42, 0x7effffff, RZ ;  /* 0x7effffff2a3f7824 */ /* 0x000fe400078e02ff */
[----:B------:R-:W-:-:S04]  /*588a0*/  IMAD.WIDE.U32 R30, R60, R39, RZ ;  /* 0x000000273c1e7225 */ /* 0x000fc800078e00ff */
[----:B------:R-:W-:-:S04]  /*588b0*/  IMAD.WIDE.U32 R32, R54, R37, RZ ;  /* 0x0000002536207225 */ /* 0x000fc800078e00ff */
[----:B------:R-:W-:-:S04]  /*588c0*/  IMAD.HI.U32 R68, R65, 0x7f000001, R48 ;  /* 0x7f00000141447827 */ /* 0x000fc800078e0030 */
[----:B------:R-:W-:-:S04]  /*588d0*/  IMAD.HI.U32 R66, R63, 0x7f000001, R42 ;  /* 0x7f0000013f427827 */ /* 0x000fc800078e002a */
[----:B------:R-:W-:Y:S02]  /*588e0*/  IMAD R49, R30, 0x7effffff, RZ ;  /* 0x7effffff1e317824 */ /* 0x000fe400078e02ff */
[----:B------:R-:W-:Y:S02]  /*588f0*/  IMAD R51, R32, 0x7effffff, RZ ;  /* 0x7effffff20337824 */ /* 0x000fe400078e02ff */
[----:B------:R-:W-:-:S04]  /*58900*/  IMAD.WIDE.U32 R42, R54, R38, RZ ;  /* 0x00000026362a7225 */ /* 0x000fc800078e00ff */
[----:B------:R-:W-:-:S04]  /*58910*/  IMAD.HI.U32 R30, R49, 0x7f000001, R30 ;  /* 0x7f000001311e7827 */ /* 0x000fc800078e001e */
[----:B------:R-:W-:-:S04]  /*58920*/  IMAD.HI.U32 R69, R51, 0x7f000001, R32 ;  /* 0x7f00000133457827 */ /* 0x000fc800078e0020 */
[----:B------:R-:W-:-:S04]  /*58930*/  IMAD.WIDE.U32 R48, R56, R37, RZ ;  /* 0x0000002538307225 */ /* 0x000fc800078e00ff */
[----:B------:R-:W-:Y:S02]  /*58940*/  IMAD R63, R42, 0x7effffff, RZ ;  /* 0x7effffff2a3f7824 */ /* 0x000fe400078e02ff */
[----:B------:R-:W-:Y:S01]  /*58950*/  IMAD.WIDE.U32 R32, R58, R39, RZ ;  /* 0x000000273a207225 */ /* 0x000fe200078e00ff */
[----:B------:R-:W-:Y:S01]  /*58960*/  @P0 IADD3 R26, PT, PT, R26, -0x7f000001, RZ ;  /* 0x80ffffff1a1a0810 */ /* 0x000fe20007ffe0ff */
[----:B------:R-:W-:Y:S02]  /*58970*/  ISETP.GE.U32.AND P0, PT, R44, 0x7f000001, PT ;  /* 0x7f0000012c00780c */ /* 0x000fe40003f06070 */
[----:B------:R-:W-:Y:S02]  /*58980*/  IMAD R65, R48, 0x7effffff, RZ ;  /* 0x7effffff30417824 */ /* 0x000fe400078e02ff */
[----:B------:R-:W-:-:S04]  /*58990*/  IMAD.HI.U32 R71, R63, 0x7f000001, R42 ;  /* 0x7f0000013f477827 */ /* 0x000fc800078e002a */
[----:B------:R-:W-:Y:S02]  /*589a0*/  IMAD R31, R32, 0x7effffff, RZ ;  /* 0x7effffff201f7824 */ /* 0x000fe400078e02ff */
[----:B------:R-:W-:-:S04]  /*589b0*/  IMAD.WIDE.U32 R42, R58, R106, RZ ;  /* 0x0000006a3a2a7225 */ /* 0x000fc800078e00ff */
[----:B------:R-:W-:-:S04]  /*589c0*/  IMAD.WIDE.U32 R50, R60, R106, RZ ;  /* 0x0000006a3c327225 */ /* 0x000fc800078e00ff */
[----:B------:R-:W-:-:S04]  /*589d0*/  IMAD.HI.U32 R73, R65, 0x7f000001, R48 ;  /* 0x7f00000141497827 */ /* 0x000fc800078e0030 */
[----:B------:R-:W-:-:S04]  /*589e0*/  IMAD.HI.U32 R46, R31, 0x7f000001, R32 ;  /* 0x7f0000011f2e7827 */ /* 0x000fc800078e0020 */
[----:B------:R-:W-:-:S04]  /*589f0*/  IMAD.WIDE.U32 R48, R54, R39, RZ ;  /* 0x0000002736307225 */ /* 0x000fc800078e00ff */
[----:B------:R-:W-:Y:S02]  /*58a00*/  IMAD R63, R42, 0x7effffff, RZ ;  /* 0x7effffff2a3f7824 */ /* 0x000fe400078e02ff */
[----:B---3--:R-:W-:-:S04]  /*58a10*/  IMAD.WIDE.U32 R32, R21, R26, RZ ;  /* 0x0000001a15207225 */ /* 0x008fc800078e00ff */
[----:B------:R-:W-:Y:S02]  /*58a20*/  IMAD R31, R50, 0x7effffff, RZ ;  /* 0x7effffff321f7824 */ /* 0x000fe400078e02ff */
[----:B------:R-:W-:Y:S02]  /*58a30*/  IMAD R65, R48, 0x7effffff, RZ ;  /* 0x7effffff30417824 */ /* 0x000fe400078e02ff */
[----:B------:R-:W-:-:S04]  /*58a40*/  IMAD.HI.U32 R21, R63, 0x7f000001, R42 ;  /* 0x7f0000013f157827 */ /* 0x000fc800078e002a */
[----:B------:R-:W-:Y:S02]  /*58a50*/  IMAD R43, R32, 0x7effffff, RZ ;  /* 0x7effffff202b7824 */ /* 0x000fe400078e02ff */
[----:B------:R-:W-:Y:S01]  /*58a60*/  IMAD.HI.U32 R31, R31, 0x7f000001, R50 ;  /* 0x7f0000011f1f7827 */ /* 0x000fe200078e0032 */
[----:B------:R-:W-:-:S03]  /*58a70*/  @P0 IADD3 R44, PT, PT, R44, -0x7f000001, RZ ;  /* 0x80ffffff2c2c0810 */ /* 0x000fc60007ffe0ff */
[----:B------:R-:W-:Y:S01]  /*58a80*/  IMAD.WIDE.U32 R50, R56, R38, RZ ;  /* 0x0000002638327225 */ /* 0x000fe200078e00ff */
[----:B------:R-:W-:Y:S01]  /*58a90*/  ISETP.GE.U32.AND P1, PT, R64, 0x7f000001, PT ;  /* 0x7f0000014000780c */ /* 0x000fe20003f26070 */
[----:B------:R-:W-:Y:S02]  /*58aa0*/  ISETP.GE.U32.AND P5, PT, R66, 0x7f000001, PT ;  /* 0x7f0000014200780c */ /* 0x000fe40003fa6070 */
[----:B------:R-:W-:-:S04]  /*58ab0*/  IMAD.HI.U32 R24, R65, 0x7f000001, R48 ;  /* 0x7f00000141187827 */ /* 0x000fc800078e0030 */
[----:B------:R-:W-:Y:S01]  /*58ac0*/  IMAD.HI.U32 R65, R43, 0x7f000001, R32 ;  /* 0x7f0000012b417827 */ /* 0x000fe200078e0020 */
[----:B------:R-:W-:-:S03]  /*58ad0*/  ISETP.GE.U32.AND P4, PT, R69, 0x7f000001, PT ;  /* 0x7f0000014500780c */ /* 0x000fc60003f86070 */
[----:B----4-:R-:W-:-:S04]  /*58ae0*/  IMAD.WIDE.U32 R32, R15, R26, RZ ;  /* 0x0000001a0f207225 */ /* 0x010fc800078e00ff */
[----:B------:R-:W-:Y:S01]  /*58af0*/  IMAD R67, R50, 0x7effffff, RZ ;  /* 0x7effffff32437824 */ /* 0x000fe200078e02ff */
[----:B------:R-:W-:Y:S01]  /*58b00*/  ISETP.GE.U32.AND P3, PT, R44, 0x7f000001, PT ;  /* 0x7f0000012c00780c */ /* 0x000fe20003f66070 */
[----:B------:R-:W-:Y:S01]  /*58b10*/  IMAD.WIDE.U32 R42, R11, R26, RZ ;  /* 0x0000001a0b2a7225 */ /* 0x000fe200078e00ff */
[----:B------:R-:W-:-:S03]  /*58b20*/  ISETP.GE.U32.AND P2, PT, R46, 0x7f000001, PT ;  /* 0x7f0000012e00780c */ /* 0x000fc60003f46070 */
[----:B------:R-:W-:-:S04]  /*58b30*/  IMAD.WIDE.U32 R14, R14, R26, RZ ;  /* 0x0000001a0e0e7225 */ /* 0x000fc800078e00ff */
[----:B------:R-:W-:Y:S02]  /*58b40*/  IMAD R11, R32, 0x7effffff, RZ ;  /* 0x7effffff200b7824 */ /* 0x000fe400078e02ff */
[----:B------:R-:W-:-:S04]  /*58b50*/  IMAD.HI.U32 R50, R67, 0x7f000001, R50 ;  /* 0x7f00000143327827 */ /* 0x000fc800078e0032 */
[----:B------:R-:W-:Y:S02]  /*58b60*/  IMAD R51, R42, 0x7effffff, RZ ;  /* 0x7effffff2a337824 */ /* 0x000fe400078e02ff */
[----:B------:R-:W-:Y:S02]  /*58b70*/  IMAD R63, R14, 0x7effffff, RZ ;  /* 0x7effffff0e3f7824 */ /* 0x000fe400078e02ff */
[----:B------:R-:W-:-:S04]  /*58b80*/  IMAD.HI.U32 R67, R11, 0x7f000001, R32 ;  /* 0x7f0000010b437827 */ /* 0x000fc800078e0020 */
[----:B------:R-:W-:Y:S01]  /*58b90*/  IMAD.HI.U32 R42, R51, 0x7f000001, R42 ;  /* 0x7f000001332a7827 */ /* 0x000fe200078e002a */
[----:B------:R-:W-:Y:S02]  /*58ba0*/  @P1 IADD3 R64, PT, PT, R64, -0x7f000001, RZ ;  /* 0x80ffffff40401810 */ /* 0x000fe40007ffe0ff */
[----:B------:R-:W-:Y:S01]  /*58bb0*/  @P5 IADD3 R66, PT, PT, R66, -0x7f000001, RZ ;  /* 0x80ffffff42425810 */ /* 0x000fe20007ffe0ff */
[----:B------:R-:W-:Y:S01]  /*58bc0*/  IMAD.HI.U32 R63, R63, 0x7f000001, R14 ;  /* 0x7f0000013f3f7827 */ /* 0x000fe200078e000e */
[----:B------:R-:W-:Y:S01]  /*58bd0*/  ISETP.GE.U32.AND P1, PT, R65, 0x7f000001, PT ;  /* 0x7f0000014100780c */ /* 0x000fe20003f26070 */
[----:B------:R-:W-:Y:S01]  /*58be0*/  ISETP.GE.U32.AND P5, PT, R21, 0x7f000001, PT ;  /* 0x7f0000011500780c */ /* 0x000fe20003fa6070 */
[----:B------:R-:W-:Y:S01]  /*58bf0*/  @P4 IADD3 R69, PT, PT, R69, -0x7f000001, RZ ;  /* 0x80ffffff45454810 */ /* 0x000fe20007ffe0ff */
[----:B------:R-:W-:Y:S01]  /*58c00*/  ISETP.GE.U32.AND P4, PT, R67, 0x7f000001, PT ;  /* 0x7f0000014300780c */ /* 0x000fe20003f86070 */
[----:B------:R-:W-:Y:S02]  /*58c10*/  @P3 IADD3 R44, PT, PT, R44, -0x7f000001, RZ ;  /* 0x80ffffff2c2c3810 */ /* 0x000fe40007ffe0ff */
[----:B------:R-:W-:Y:S01]  /*58c20*/  @P2 IADD3 R46, PT, PT, R46, -0x7f000001, RZ ;  /* 0x80ffffff2e2e2810 */ /* 0x000fe20007ffe0ff */
[----:B------:R-:W-:Y:S01]  /*58c30*/  ISETP.GE.U32.AND P3, PT, R42, 0x7f000001, PT ;  /* 0x7f0000012a00780c */ /* 0x000fe20003f66070 */
[----:B------:R-:W-:Y:S01]  /*58c40*/  ISETP.GE.U32.AND P2, PT, R63, 0x7f000001, PT ;  /* 0x7f0000013f00780c */ /* 0x000fe20003f46070 */
[----:B------:R-:W-:-:S04]  /*58c50*/  IMAD.WIDE.U32 R48, R60, R37, RZ ;  /* 0x000000253c307225 */ /* 0x000fc800078e00ff */
[----:B------:R-:W-:-:S04]  /*58c60*/  IMAD.WIDE.U32 R14, R64, 0x5fffffa, RZ ;  /* 0x05fffffa400e7825 */ /* 0x000fc800078e00ff */
[----:B------:R-:W-:Y:S02]  /*58c70*/  IMAD R51, R48, 0x7effffff, RZ ;  /* 0x7effffff30337824 */ /* 0x000fe400078e02ff */
[----:B------:R-:W-:Y:S01]  /*58c80*/  IMAD R11, R64, 0x6, RZ ;  /* 0x00000006400b7824 */ /* 0x000fe200078e02ff */
[----:B------:R-:W-:Y:S02]  /*58c90*/  @P1 IADD3 R65, PT, PT, R65, -0x7f000001, RZ ;  /* 0x80ffffff41411810 */ /* 0x000fe40007ffe0ff */
[----:B------:R-:W-:Y:S01]  /*58ca0*/  @P5 IADD3 R21, PT, PT, R21, -0x7f000001, RZ ;  /* 0x80ffffff15155810 */ /* 0x000fe20007ffe0ff */
[----:B------:R-:W-:Y:S01]  /*58cb0*/  ISETP.GE.U32.AND P1, PT, R46, 0x7f000001, PT ;  /* 0x7f0000012e00780c */ /* 0x000fe20003f26070 */
[----:B------:R-:W-:Y:S01]  /*58cc0*/  IMAD.WIDE.U32 R32, R66, 0x5fffffa, RZ ;  /* 0x05fffffa42207825 */ /* 0x000fe200078e00ff */
[----:B------:R-:W-:-:S03]  /*58cd0*/  @P4 IADD3 R67, PT, PT, R67, -0x7f000001, RZ ;  /* 0x80ffffff43434810 */ /* 0x000fc60007ffe0ff */
[----:B------:R-:W-:Y:S01]  /*58ce0*/  IMAD R43, R66, 0x6, RZ ;  /* 0x00000006422b7824 */ /* 0x000fe200078e02ff */
[----:B------:R-:W-:Y:S01]  /*58cf0*/  @P3 IADD3 R42, PT, PT, R42, -0x7f000001, RZ ;  /* 0x80ffffff2a2a3810 */ /* 0x000fe20007ffe0ff */
[----:B------:R-:W-:Y:S01]  /*58d00*/  IMAD.HI.U32 R26, R51, 0x7f000001, R48 ;  /* 0x7f000001331a7827 */ /* 0x000fe200078e0030 */
[----:B------:R-:W-:Y:S01]  /*58d10*/  @P2 IADD3 R63, PT, PT, R63, -0x7f000001, RZ ;  /* 0x80ffffff3f3f2810 */ /* 0x000fe20007ffe0ff */
[----:B------:R-:W-:Y:S02]  /*58d20*/  ISETP.GE.U32.AND P6, PT, R21, 0x7f000001, PT ;  /* 0x7f0000011500780c */ /* 0x000fe40003fc6070 */
[----:B------:R-:W-:Y:S01]  /*58d30*/  IMAD.HI.U32 R49, R11, 0x7f000001, R14 ;  /* 0x7f0000010b317827 */ /* 0x000fe200078e000e */
[----:B--2---:R-:W-:Y:S02]  /*58d40*/  IADD3 R14, PT, PT, R65, R40, RZ ;  /* 0x00000028410e7210 */ /* 0x004fe40007ffe0ff */
[----:B------:R-:W-:Y:S01]  /*58d50*/  IADD3 R18, PT, PT, R67, R18, RZ ;  /* 0x0000001243127210 */ /* 0x000fe20007ffe0ff */
[----:B------:R-:W-:Y:S01]  /*58d60*/  IMAD.HI.U32 R48, R43, 0x7f000001, R32 ;  /* 0x7f0000012b307827 */ /* 0x000fe200078e0020 */
[----:B------:R-:W-:Y:S01]  /*58d70*/  IADD3 R32, PT, PT, R42, R19, RZ ;  /* 0x000000132a207210 */ /* 0x000fe20007ffe0ff */
[----:B------:R-:W-:Y:S01]  /*58d80*/  ISETP.GE.U32.AND P0, PT, R71, 0x7f000001, PT ;  /* 0x7f0000014700780c */ /* 0x000fe20003f06070 */
[----:B------:R-:W-:Y:S01]  /*58d90*/  IADD3 R20, PT, PT, R63, R20, RZ ;  /* 0x000000143f147210 */ /* 0x000fe20007ffe0ff */
[----:B------:R-:W-:Y:S01]  /*58da0*/  ISETP.GE.U32.AND P4, PT, R14, 0x7f000001, PT ;  /* 0x7f0000010e00780c */ /* 0x000fe20003f86070 */
[----:B------:R-:W-:Y:S01]  /*58db0*/  ISETP.GE.U32.AND P5, PT, R18, 0x7f000001, PT ;  /* 0x7f0000011200780c */ /* 0x000fe20003fa6070 */
[----:B------:R-:W-:Y:S01]  /*58dc0*/  @P1 IADD3 R46, PT, PT, R46, -0x7f000001, RZ ;  /* 0x80ffffff2e2e1810 */ /* 0x000fe20007ffe0ff */
[----:B------:R-:W-:Y:S01]  /*58dd0*/  ISETP.GE.U32.AND P2, PT, R32, 0x7f000001, PT ;  /* 0x7f0000012000780c */ /* 0x000fe20003f46070 */
[----:B------:R-:W-:Y:S01]  /*58de0*/  ISETP.GE.U32.AND P1, PT, R22, 0x7f000001, PT ;  /* 0x7f0000011600780c */ /* 0x000fe20003f26070 */
[----:B------:R-:W-:Y:S01]  /*58df0*/  ISETP.GE.U32.AND P3, PT, R20, 0x7f000001, PT ;  /* 0x7f0000011400780c */ /* 0x000fe20003f66070 */
[----:B------:R-:W-:Y:S01]  /*58e00*/  @P6 IADD3 R21, PT, PT, R21, -0x7f000001, RZ ;  /* 0x80ffffff15156810 */ /* 0x000fe20007ffe0ff */
[----:B------:R-:W-:Y:S01]  /*58e10*/  ISETP.GE.U32.AND P6, PT, R31, 0x7f000001, PT ;  /* 0x7f0000011f00780c */ /* 0x000fe20003fc6070 */
[----:B------:R0:W-:Y:S04]  /*58e20*/  STL [R1+0x110], R14 ;  /* 0x0001100e01007387 */ /* 0x0001e80000100800 */
[----:B------:R1:W-:Y:S01]  /*58e30*/  STL [R1+0x114], R18 ;  /* 0x0001141201007387 */ /* 0x0003e20000100800 */
[----:B------:R-:W-:Y:S01]  /*58e40*/  @P0 IADD3 R71, PT, PT, R71, -0x7f000001, RZ ;  /* 0x80ffffff47470810 */ /* 0x000fe20007ffe0ff */
[----:B------:R-:W-:-:S02]  /*58e50*/  ISETP.GE.U32.AND P0, PT, R24, 0x7f000001, PT ;  /* 0x7f0000011800780c */ /* 0x000fc40003f06070 */
[----:B------:R2:W-:Y:S04]  /*58e60*/  STL [R1+0x118], R32 ;  /* 0x0001182001007387 */ /* 0x0005e80000100800 */
[----:B------:R3:W-:Y:S01]  /*58e70*/  STL [R1+0x11c], R20 ;  /* 0x00011c1401007387 */ /* 0x0007e20000100800 */
[----:B0-----:R-:W-:Y:S02]  /*58e80*/  @P4 IADD3 R14, PT, PT, R14, -0x7f000001, RZ ;  /* 0x80ffffff0e0e4810 */ /* 0x001fe40007ffe0ff */
[----:B-1----:R-:W-:Y:S01]  /*58e90*/  @P5 IADD3 R18, PT, PT, R18, -0x7f000001, RZ ;  /* 0x80ffffff12125810 */ /* 0x002fe20007ffe0ff */
[----:B------:R-:W-:Y:S01]  /*58ea0*/  ISETP.GE.U32.AND P4, PT, R25, 0x7f000001, PT ;  /* 0x7f0000011900780c */ /* 0x000fe20003f86070 */
[----:B------:R-:W-:Y:S01]  /*58eb0*/  ISETP.GE.U32.AND P5, PT, R30, 0x7f000001, PT ;  /* 0x7f0000011e00780c */ /* 0x000fe20003fa6070 */
[----:B------:R-:W-:-:S02]  /*58ec0*/  @P1 IADD3 R22, PT, PT, R22, -0x7f000001, RZ ;  /* 0x80ffffff16161810 */ /* 0x000fc40007ffe0ff */
[----:B--2---:R-:W-:Y:S02]  /*58ed0*/  @P2 IADD3 R32, PT, PT, R32, -0x7f000001, RZ ;  /* 0x80ffffff20202810 */ /* 0x004fe40007ffe0ff */
[----:B---3--:R-:W-:Y:S01]  /*58ee0*/  @P3 IADD3 R20, PT, PT, R20, -0x7f000001, RZ ;  /* 0x80ffffff14143810 */ /* 0x008fe20007ffe0ff */
[----:B------:R0:W-:Y:S04]  /*58ef0*/  STL [R1+0x110], R14 ;  /* 0x0001100e01007387 */ /* 0x0001e80000100800 */
[----:B------:R1:W-:Y:S04]  /*58f00*/  STL [R1+0x114], R18 ;  /* 0x0001141201007387 */ /* 0x0003e80000100800 */
[----:B------:R-:W-:Y:S01]  /*58f10*/  STL [R1+0x118], R32 ;  /* 0x0001182001007387 */ /* 0x000fe20000100800 */
[----:B------:R-:W-:-:S03]  /*58f20*/  @P6 IADD3 R31, PT, PT, R31, -0x7f000001, RZ ;  /* 0x80ffffff1f1f6810 */ /* 0x000fc60007ffe0ff */
[----:B------:R2:W-:Y:S01]  /*58f30*/  STL [R1+0x11c], R20 ;  /* 0x00011c1401007387 */ /* 0x0005e20000100800 */
[----:B------:R-:W-:Y:S01]  /*58f40*/  ISETP.GE.U32.AND P1, PT, R49, 0x7f000001, PT ;  /* 0x7f0000013100780c */ /* 0x000fe20003f26070 */
[----:B------:R-:W-:Y:S01]  /*58f50*/  ISETP.GE.U32.AND P6, PT, R22, 0x7f000001, PT ;  /* 0x7f0000011600780c */ /* 0x000fe20003fc6070 */
[----:B------:R-:W-:Y:S01]  /*58f60*/  IADD3 R40, PT, PT, R46, R71, RZ ;  /* 0x000000472e287210 */ /* 0x000fe20007ffe0ff */
[----:B------:R-:W3:Y:S01]  /*58f70*/  LD.E R42, desc[UR8][R34.64+0x1360] ;  /* 0x00136008222a7980 */ /* 0x000ee2000c101900 */
[----:B------:R-:W-:Y:S01]  /*58f80*/  @P0 IADD3 R24, PT, PT, R24, -0x7f000001, RZ ;  /* 0x80ffffff18180810 */ /* 0x000fe20007ffe0ff */
[----:B------:R-:W-:Y:S01]  /*58f90*/  ISETP.GE.U32.AND P0, PT, R73, 0x7f000001, PT ;  /* 0x7f0000014900780c */ /* 0x000fe20003f06070 */
[----:B------:R-:W-:Y:S02]  /*58fa0*/  @P4 IADD3 R25, PT, PT, R25, -0x7f000001, RZ ;  /* 0x80ffffff19194810 */ /* 0x000fe40007ffe0ff */
[----:B------:R-:W-:Y:S01]  /*58fb0*/  @P5 IADD3 R30, PT, PT, R30, -0x7f000001, RZ ;  /* 0x80ffffff1e1e5810 */ /* 0x000fe20007ffe0ff */
[----:B------:R-:W-:Y:S01]  /*58fc0*/  ISETP.GE.U32.AND P3, PT, R40, 0x7f000001, PT ;  /* 0x7f0000012800780c */ /* 0x000fe20003f66070 */
[----:B------:R-:W-:-:S02]  /*58fd0*/  IADD3 R33, PT, PT, R44, R69, RZ ;  /* 0x000000452c217210 */ /* 0x000fc40007ffe0ff */
[----:B------:R-:W-:Y:S01]  /*58fe0*/  IADD3 R11, PT, PT, R21, R24, RZ ;  /* 0x00000018150b7210 */ /* 0x000fe20007ffe0ff */
[----:B------:R-:W4:Y:S01]  /*58ff0*/  LD.E R46, desc[UR8][R34.64+0x1364] ;  /* 0x00136408222e7980 */ /* 0x000f22000c101900 */
[C---:B0-----:R-:W-:Y:S02]  /*59000*/  IMAD R14, R25.reuse, 0x6, RZ ;  /* 0x00000006190e7824 */ /* 0x041fe400078e02ff */
[----:B-1----:R-:W-:-:S04]  /*59010*/  IMAD.WIDE.U32 R18, R25, 0x5fffffa, RZ ;  /* 0x05fffffa19127825 */ /* 0x002fc800078e00ff */
[----:B--2---:R-:W-:-:S04]  /*59020*/  IMAD.WIDE.U32 R20, R30, 0x5fffffa, RZ ;  /* 0x05fffffa1e147825 */ /* 0x004fc800078e00ff */
[----:B------:R-:W-:-:S04]  /*59030*/  IMAD.WIDE.U32 R24, R31, 0x5fffffa, RZ ;  /* 0x05fffffa1f187825 */ /* 0x000fc800078e00ff */
[----:B------:R-:W-:Y:S02]  /*59040*/  IMAD R15, R30, 0x6, RZ ;  /* 0x000000061e0f7824 */ /* 0x000fe400078e02ff */
[----:B------:R-:W-:Y:S01]  /*59050*/  IMAD R43, R31, 0x6, RZ ;  /* 0x000000061f2b7824 */ /* 0x000fe200078e02ff */
[----:B------:R-:W-:Y:S01]  /*59060*/  ISETP.GE.U32.AND P5, PT, R48, 0x7f000001, PT ;  /* 0x7f0000013000780c */ /* 0x000fe20003fa6070 */
[----:B------:R-:W-:Y:S01]  /*59070*/  ISETP.GE.U32.AND P4, PT, R33, 0x7f000001, PT ;  /* 0x7f0000012100780c */ /* 0x000fe20003f86070 */
[----:B------:R-:W-:Y:S02]  /*59080*/  @P1 IADD3 R49, PT, PT, R49, -0x7f000001, RZ ;  /* 0x80ffffff31311810 */ /* 0x000fe40007ffe0ff */
[----:B------:R-:W-:Y:S01]  /*59090*/  @P6 IADD3 R22, PT, PT, R22, -0x7f000001, RZ ;  /* 0x80ffffff16166810 */ /* 0x000fe20007ffe0ff */
[----:B------:R-:W-:Y:S01]  /*590a0*/  ISETP.GE.U32.AND P2, PT, R50, 0x7f000001, PT ;  /* 0x7f0000013200780c */ /* 0x000fe20003f46070 */
[----:B------:R-:W-:Y:S01]  /*590b0*/  ISETP.GE.U32.AND P1, PT, R11, 0x7f000001, PT ;  /* 0x7f0000010b00780c */ /* 0x000fe20003f26070 */
[----:B------:R-:W-:-:S04]  /*590c0*/  IMAD.HI.U32 R15, R15, 0x7f000001, R20 ;  /* 0x7f0000010f0f7827 */ /* 0x000fc800078e0014 */
[----:B------:R-:W-:Y:S01]  /*590d0*/  IMAD.HI.U32 R21, R43, 0x7f000001, R24 ;  /* 0x7f0000012b157827 */ /* 0x000fe200078e0018 */
[----:B------:R-:W-:Y:S02]  /*590e0*/  IADD3 R22, PT, PT, R22, R49, RZ ;  /* 0x0000003116167210 */ /* 0x000fe40007ffe0ff */
[----:B------:R-:W-:Y:S02]  /*590f0*/  @P0 IADD3 R73, PT, PT, R73, -0x7f000001, RZ ;  /* 0x80ffffff49490810 */ /* 0x000fe40007ffe0ff */
[----:B------:R-:W-:Y:S01]  /*59100*/  @P3 IADD3 R40, PT, PT, R40, -0x7f000001, RZ ;  /* 0x80ffffff28283810 */ /* 0x000fe20007ffe0ff */
[----:B------:R-:W2:Y:S04]  /*59110*/  LD.E R43, desc[UR8][R34.64+0x1368] ;  /* 0x00136808222b7980 */ /* 0x000ea8000c101900 */
[----:B------:R0:W2:Y:S01]  /*59120*/  LD.E R44, desc[UR8][R34.64+0x136c] ;  /* 0x00136c08222c7980 */ /* 0x0000a2000c101900 */
[----:B------:R-:W-:Y:S01]  /*59130*/  IMAD.HI.U32 R31, R14, 0x7f000001, R18 ;  /* 0x7f0000010e1f7827 */ /* 0x000fe200078e0012 */
[----:B------:R-:W-:Y:S01]  /*59140*/  ISETP.GE.U32.AND P6, PT, R68, 0x7f000001, PT ;  /* 0x7f0000014400780c */ /* 0x000fe20003fc6070 */
[----:B------:R-:W-:Y:S01]  /*59150*/  ISETP.GE.U32.AND P0, PT, R22, 0x7f000001, PT ;  /* 0x7f0000011600780c */ /* 0x000fe20003f06070 */
[----:B------:R-:W-:-:S02]  /*59160*/  IADD3 R14, PT, PT, R40, R73, RZ ;  /* 0x00000049280e7210 */ /* 0x000fc40007ffe0ff */
[----:B------:R-:W-:Y:S02]  /*59170*/  @P5 IADD3 R48, PT, PT, R48, -0x7f000001, RZ ;  /* 0x80ffffff30305810 */ /* 0x000fe40007ffe0ff */
[----:B------:R-:W-:Y:S02]  /*59180*/  @P4 IADD3 R33, PT, PT, R33, -0x7f000001, RZ ;  /* 0x80ffffff21214810 */ /* 0x000fe40007ffe0ff */
[----:B------:R-:W-:Y:S02]  /*59190*/  @P2 IADD3 R50, PT, PT, R50, -0x7f000001, RZ ;  /* 0x80ffffff32322810 */ /* 0x000fe40007ffe0ff */
[----:B------:R-:W-:Y:S01]  /*591a0*/  @P1 IADD3 R11, PT, PT, R11, -0x7f000001, RZ ;  /* 0x80ffffff0b0b1810 */ /* 0x000fe20007ffe0ff */
[----:B------:R-:W-:Y:S01]  /*591b0*/  ISETP.GE.U32.AND P3, PT, R21, 0x7f000001, PT ;  /* 0x7f0000011500780c */ /* 0x000fe20003f66070 */
[----:B------:R-:W-:Y:S01]  /*591c0*/  ISETP.GE.U32.AND P1, PT, R14, 0x7f000001, PT ;  /* 0x7f0000010e00780c */ /* 0x000fe20003f26070 */
[----:B------:R-:W-:Y:S01]  /*591d0*/  IADD3 R20, PT, PT, R33, R48, RZ ;  /* 0x0000003021147210 */ /* 0x000fe20007ffe0ff */
[----:B------:R-:W2:Y:S01]  /*591e0*/  LDL R40, [R1+0x110] ;  /* 0x0001100001287983 */ /* 0x000ea20000100800 */
[----:B------:R-:W-:Y:S01]  /*591f0*/  IADD3 R11, PT, PT, R11, R50, RZ ;  /* 0x000000320b0b7210 */ /* 0x000fe20007ffe0ff */
[----:B------:R-:W-:Y:S01]  /*59200*/  ISETP.GE.U32.AND P4, PT, R15, 0x7f000001, PT ;  /* 0x7f0000010f00780c */ /* 0x000fe20003f86070 */
[----:B------:R-:W-:-:S02]  /*59210*/  @P6 IADD3 R68, PT, PT, R68, -0x7f000001, RZ ;  /* 0x80ffffff44446810 */ /* 0x000fc40007ffe0ff */
[----:B------:R-:W-:Y:S01]  /*59220*/  @P0 IADD3 R22, PT, PT, R22, -0x7f000001, RZ ;  /* 0x80ffffff16160810 */ /* 0x000fe20007ffe0ff */
[----:B------:R-:W-:Y:S01]  /*59230*/  ISETP.GE.U32.AND P2, PT, R20, 0x7f000001, PT ;  /* 0x7f0000011400780c */ /* 0x000fe20003f46070 */
[----:B------:R-:W-:Y:S01]  /*59240*/  ISETP.GE.U32.AND P6, PT, R26, 0x7f000001, PT ;  /* 0x7f0000011a00780c */ /* 0x000fe20003fc6070 */
[----:B------:R-:W-:Y:S02]  /*59250*/  ISETP.GE.U32.AND P0, PT, R11, 0x7f000001, PT ;  /* 0x7f0000010b00780c */ /* 0x000fe40003f06070 */
[----:B------:R-:W-:Y:S02]  /*59260*/  @P3 IADD3 R21, PT, PT, R21, -0x7f000001, RZ ;  /* 0x80ffffff15153810 */ /* 0x000fe40007ffe0ff */
[----:B------:R-:W-:Y:S01]  /*59270*/  @P1 IADD3 R14, PT, PT, R14, -0x7f000001, RZ ;  /* 0x80ffffff0e0e1810 */ /* 0x000fe20007ffe0ff */
[----:B------:R-:W-:-:S04]  /*59280*/  IMAD.WIDE.U32 R18, R68, 0x5fffffa, RZ ;  /* 0x05fffffa44127825 */ /* 0x000fc800078e00ff */
[----:B------:R-:W-:Y:S01]  /*59290*/  IMAD R25, R68, 0x6, RZ ;  /* 0x0000000644197824 */ /* 0x000fe200078e02ff */
[----:B------:R-:W2:Y:S01]  /*592a0*/  LDL R50, [R1+0x114] ;  /* 0x0001140001327983 */ /* 0x000ea20000100800 */
[----:B------:R-:W-:Y:S02]  /*592b0*/  IADD3 R14, PT, PT, R14, R21, RZ ;  /* 0x000000150e0e7210 */ /* 0x000fe40007ffe0ff */
[----:B------:R-:W-:Y:S02]  /*592c0*/  @P4 IADD3 R15, PT, PT, R15, -0x7f000001, RZ ;  /* 0x80ffffff0f0f4810 */ /* 0x000fe40007ffe0ff */
[----:B------:R-:W-:Y:S02]  /*592d0*/  @P2 IADD3 R20, PT, PT, R20, -0x7f000001, RZ ;  /* 0x80ffffff14142810 */ /* 0x000fe40007ffe0ff */
[----:B------:R-:W-:Y:S02]  /*592e0*/  @P6 IADD3 R26, PT, PT, R26, -0x7f000001, RZ ;  /* 0x80ffffff1a1a6810 */ /* 0x000fe40007ffe0ff */
[----:B------:R-:W-:Y:S01]  /*592f0*/  @P0 IADD3 R11, PT, PT, R11, -0x7f000001, RZ ;  /* 0x80ffffff0b0b0810 */ /* 0x000fe20007ffe0ff */
[----:B------:R-:W-:Y:S01]  /*59300*/  ISETP.GE.U32.AND P3, PT, R14, 0x7f000001, PT ;  /* 0x7f0000010e00780c */ /* 0x000fe20003f66070 */
[----:B------:R-:W-:Y:S01]  /*59310*/  IMAD.HI.U32 R19, R25, 0x7f000001, R18 ;  /* 0x7f00000119137827 */ /* 0x000fe200078e0012 */
[----:B------:R-:W-:-:S02]  /*59320*/  IADD3 R20, PT, PT, R20, R15, RZ ;  /* 0x0000000f14147210 */ /* 0x000fc40007ffe0ff */
[----:B------:R-:W-:Y:S01]  /*59330*/  IADD3 R18, PT, PT, R11, R26, RZ ;  /* 0x0000001a0b127210 */ /* 0x000fe20007ffe0ff */
[----:B------:R-:W2:Y:S04]  /*59340*/  LDL R15, [R1+0x118] ;  /* 0x00011800010f7983 */ /* 0x000ea80000100800 */
[----:B------:R-:W2:Y:S01]  /*59350*/  LDL R11, [R1+0x11c] ;  /* 0x00011c00010b7983 */ /* 0x000ea20000100800 */
[----:B------:R-:W-:-:S03]  /*59360*/  ISETP.GE.U32.AND P5, PT, R31, 0x7f000001, PT ;  /* 0x7f0000011f00780c */ /* 0x000fc60003fa6070 */
[----:B------:R-:W-:-:S05]  /*59370*/  @P3 IADD3 R14, PT, PT, R14, -0x7f000001, RZ ;  /* 0x80ffffff0e0e3810 */ /* 0x000fca0007ffe0ff */
[----:B------:R-:W-:-:S05]  /*59380*/  IMAD.WIDE.U32 R32, R14, R39, RZ ;  /* 0x000000270e207225 */ /* 0x000fca00078e00ff */
[----:B------:R-:W-:Y:S01]  /*59390*/  @P5 IADD3 R31, PT, PT, R31, -0x7f000001, RZ ;  /* 0x80ffffff1f1f5810 */ /* 0x000fe20007ffe0ff */
[----:B------:R-:W-:-:S04]  /*593a0*/  IMAD R49, R32, 0x7effffff, RZ ;  /* 0x7effffff20317824 */ /* 0x000fc800078e02ff */
[----:B------:R-:W-:Y:S01]  /*593b0*/  IMAD.HI.U32 R72, R49, 0x7f000001, R32 ;  /* 0x7f00000131487827 */ /* 0x000fe200078e0020 */
[----:B------:R-:W-:Y:S01]  /*593c0*/  IADD3 R22, PT, PT, R22, R31, RZ ;  /* 0x0000001f16167210 */ /* 0x000fe20007ffe0ff */
[----:B------:R-:W2:Y:S01]  /*593d0*/  LDL.64 R48, [R1+0x100] ;  /* 0x0001000001307983 */ /* 0x000ea20000100a00 */
[----:B------:R-:W-:-:S03]  /*593e0*/  ISETP.GE.U32.AND P5, PT, R19, 0x7f000001, PT ;  /* 0x7f0000011300780c */ /* 0x000fc60003fa6070 */
[----:B------:R-:W-:Y:S01]  /*593f0*/  ISETP.GE.U32.AND P0, PT, R22, 0x7f000001, PT ;  /* 0x7f0000011600780c */ /* 0x000fe20003f06070 */
[----:B------:R-:W-:Y:S01]  /*59400*/  ISETP.GE.U32.AND P2, PT, R20, 0x7f000001, PT ;  /* 0x7f0000011400780c */ /* 0x000fe20003f46070 */
[----:B------:R-:W-:-:S08]  /*59410*/  ISETP.GE.U32.AND P1, PT, R18, 0x7f000001, PT ;  /* 0x7f0000011200780c */ /* 0x000fd00003f26070 */
[----:B------:R-:W-:-:S03]  /*59420*/  @P5 IADD3 R19, PT, PT, R19, -0x7f000001, RZ ;  /* 0x80ffffff13135810 */ /* 0x000fc60007ffe0ff */
[----:B------:R-:W-:Y:S02]  /*59430*/  @P0 IADD3 R22, PT, PT, R22, -0x7f000001, RZ ;  /* 0x80ffffff16160810 */ /* 0x000fe40007ffe0ff */
[----:B------:R-:W-:Y:S02]  /*59440*/  @P2 IADD3 R20, PT, PT, R20, -0x7f000001, RZ ;  /* 0x80ffffff14142810 */ /* 0x000fe40007ffe0ff */
[----:B------:R-:W-:Y:S01]  /*59450*/  IADD3 R22, PT, PT, R22, R19, RZ ;  /* 0x0000001316167210 */ /* 0x000fe20007ffe0ff */
[----:B0-----:R-:W-:-:S04]  /*59460*/  IMAD.WIDE.U32 R34, R14, R106, RZ ;  /* 0x0000006a0e227225 */ /* 0x001fc800078e00ff */
[----:B------:R-:W-:Y:S01]  /*59470*/  IMAD.WIDE.U32 R30, R20, R106, RZ ;  /* 0x0000006a141e7225 */ /* 0x000fe200078e00ff */
[----:B------:R-:W-:Y:S01]  /*59480*/  ISETP.GE.U32.AND P0, PT, R22, 0x7f000001, PT ;  /* 0x7f0000011600780c */ /* 0x000fe20003f06070 */
[----:B------:R-:W-:Y:S02]  /*59490*/  @P1 IADD3 R18, PT, PT, R18, -0x7f000001, RZ ;  /* 0x80ffffff12121810 */ /* 0x000fe40007ffe0ff */
[----:B------:R-:W-:-:S04]  /*594a0*/  IMAD.WIDE.U32 R24, R20, R37, RZ ;  /* 0x0000002514187225 */ /* 0x000fc800078e00ff */
[----:B------:R-:W-:Y:S02]  /*594b0*/  IMAD R51, R34, 0x7effffff, RZ ;  /* 0x7effffff22337824 */ /* 0x000fe400078e02ff */
[----:B------:R-:W-:Y:S02]  /*594c0*/  IMAD R19, R30, 0x7effffff, RZ ;  /* 0x7effffff1e137824 */ /* 0x000fe400078e02ff */
[----:B------:R-:W-:Y:S02]  /*594d0*/  IMAD R21, R24, 0x7effffff, RZ ;  /* 0x7effffff18157824 */ /* 0x000fe400078e02ff */
[----:B------:R-:W-:-:S04]  /*594e0*/  IMAD.HI.U32 R73, R51, 0x7f000001, R34 ;  /* 0x7f00000133497827 */ /* 0x000fc800078e0022 */
[----:B------:R-:W-:-:S04]  /*594f0*/  IMAD.HI.U32 R70, R19, 0x7f000001, R30 ;  /* 0x7f00000113467827 */ /* 0x000fc800078e001e */
[----:B------:R-:W-:-:S04]  /*59500*/  IMAD.WIDE.U32 R34, R18, R38, RZ ;  /* 0x0000002612227225 */ /* 0x000fc800078e00ff */
[----:B------:R-:W-:-:S04]  /*59510*/  IMAD.WIDE.U32 R30, R18, R39, RZ ;  /* 0x00000027121e7225 */ /* 0x000fc800078e00ff */
[----:B------:R-:W-:-:S04]  /*59520*/  IMAD.HI.U32 R68, R21, 0x7f000001, R24 ;  /* 0x7f00000115447827 */ /* 0x000fc800078e0018 */
[----:B------:R-:W-:Y:S01]  /*59530*/  IMAD R21, R34, 0x7effffff, RZ ;  /* 0x7effffff22157824 */ /* 0x000fe200078e02ff */
[----:B------:R-:W-:Y:S01]  /*59540*/  @P0 IADD3 R22, PT, PT, R22, -0x7f000001, RZ ;  /* 0x80ffffff16160810 */ /* 0x000fe20007ffe0ff */
[----:B------:R-:W-:Y:S02]  /*59550*/  IMAD R33, R30, 0x7effffff, RZ ;  /* 0x7effffff1e217824 */ /* 0x000fe400078e02ff */
[----:B------:R-:W-:-:S04]  /*59560*/  IMAD.WIDE.U32 R24, R20, R38, RZ ;  /* 0x0000002614187225 */ /* 0x000fc800078e00ff */
[----:B------:R-:W-:-:S04]  /*59570*/  IMAD.HI.U32 R34, R21, 0x7f000001, R34 ;  /* 0x7f00000115227827 */ /* 0x000fc800078e0022 */
[----:B------:R-:W-:-:S04]  /*59580*/  IMAD.HI.U32 R35, R33, 0x7f000001, R30 ;  /* 0x7f00000121237827 */ /* 0x000fc800078e001e */
[----:B------:R-:W-:-:S04]  /*59590*/  IMAD.WIDE.U32 R30, R22, R38, RZ ;  /* 0x00000026161e7225 */ /* 0x000fc800078e00ff */
[----:B------:R-:W-:Y:S02]  /*595a0*/  IMAD R19, R24, 0x7effffff, RZ ;  /* 0x7effffff18137824 */ /* 0x000fe400078e02ff */
[----:B------:R-:W-:-:S04]  /*595b0*/  IMAD.WIDE.U32 R32, R22, R39, RZ ;  /* 0x0000002716207225 */ /* 0x000fc800078e00ff */
[----:B------:R-:W-:Y:S02]  /*595c0*/  IMAD R51, R30, 0x7effffff, RZ ;  /* 0x7effffff1e337824 */ /* 0x000fe400078e02ff */
[----:B------:R-:W-:-:S04]  /*595d0*/  IMAD.HI.U32 R26, R19, 0x7f000001, R24 ;  /* 0x7f000001131a7827 */ /* 0x000fc800078e0018 */
[----:B------:R-:W-:-:S04]  /*595e0*/  IMAD.WIDE.U32 R24, R22, R37, RZ ;  /* 0x0000002516187225 */ /* 0x000fc800078e00ff */
[----:B------:R-:W-:Y:S02]  /*595f0*/  IMAD R63, R32, 0x7effffff, RZ ;  /* 0x7effffff203f7824 */ /* 0x000fe400078e02ff */
[----:B------:R-:W-:-:S04]  /*59600*/  IMAD.HI.U32 R67, R51, 0x7f000001, R30 ;  /* 0x7f00000133437827 */ /* 0x000fc800078e001e */
[----:B------:R-:W-:Y:S02]  /*59610*/  IMAD R19, R24, 0x7effffff, RZ ;  /* 0x7effffff18137824 */ /* 0x000fe400078e02ff */
[----:B------:R-:W-:Y:S01]  /*59620*/  IMAD.HI.U32 R69, R63, 0x7f000001, R32 ;  /* 0x7f0000013f457827 */ /* 0x000fe200078e0020 */
[----:B------:R-:W-:Y:S01]  /*59630*/  ISETP.GE.U32.AND P3, PT, R67, 0x7f000001, PT ;  /* 0x7f0000014300780c */ /* 0x000fe20003f66070 */
[----:B------:R-:W-:Y:S02]  /*59640*/  ISETP.GE.U32.AND P0, PT, R70, 0x7f000001, PT ;  /* 0x7f0000014600780c */ /* 0x000fe40003f06070 */
[----:B------:R-:W-:-:S04]  /*59650*/  IMAD.HI.U32 R66, R19, 0x7f000001, R24 ;  /* 0x7f00000113427827 */ /* 0x000fc800078e0018 */
[----:B------:R-:W-:Y:S01]  /*59660*/  IMAD.WIDE.U32 R64, R14, R37, RZ ;  /* 0x000000250e407225 */ /* 0x000fe200078e00ff */
[----:B------:R-:W-:-:S03]  /*59670*/  ISETP.GE.U32.AND P2, PT, R69, 0x7f000001, PT ;  /* 0x7f0000014500780c */ /* 0x000fc60003f46070 */
[----:B------:R-:W-:-:S04]  /*59680*/  IMAD.WIDE.U32 R24, R20, R39, RZ ;  /* 0x0000002714187225 */ /* 0x000fc800078e00ff */
[----:B------:R-:W-:Y:S01]  /*59690*/  IMAD R21, R64, 0x7effffff, RZ ;  /* 0x7effffff40157824 */ /* 0x000fe200078e02ff */
[----:B------:R-:W-:-:S03]  /*596a0*/  ISETP.GE.U32.AND P4, PT, R66, 0x7f000001, PT ;  /* 0x7f0000014200780c */ /* 0x000fc60003f86070 */
[----:B------:R-:W-:-:S04]  /*596b0*/  IMAD.HI.U32 R21, R21, 0x7f000001, R64 ;  /* 0x7f00000115157827 */ /* 0x000fc800078e0040 */
[----:B------:R-:W-:-:S04]  /*596c0*/  IMAD.WIDE.U32 R64, R18, R106, RZ ;  /* 0x0000006a12407225 */ /* 0x000fc800078e00ff */
[----:B------:R-:W-:Y:S01]  /*596d0*/  IMAD R19, R24, 0x7effffff, RZ ;  /* 0x7effffff18137824 */ /* 0x000fe200078e02ff */
[----:B------:R-:W-:Y:S02]  /*596e0*/  @P3 IADD3 R67, PT, PT, R67, -0x7f000001, RZ ;  /* 0x80ffffff43433810 */ /* 0x000fe40007ffe0ff */
[----:B------:R-:W-:Y:S01]  /*596f0*/  @P0 IADD3 R70, PT, PT, R70, -0x7f000001, RZ ;  /* 0x80ffffff46460810 */ /* 0x000fe20007ffe0ff */
[----:B------:R-:W-:Y:S01]  /*59700*/  IMAD R33, R64, 0x7effffff, RZ ;  /* 0x7effffff40217824 */ /* 0x000fe200078e02ff */
[----:B------:R-:W-:Y:S01]  /*59710*/  ISETP.GE.U32.AND P0, PT, R72, 0x7f000001, PT ;  /* 0x7f0000014800780c */ /* 0x000fe20003f06070 */
[----:B------:R-:W-:Y:S01]  /*59720*/  ISETP.GE.U32.AND P5, PT, R73, 0x7f000001, PT ;  /* 0x7f0000014900780c */ /* 0x000fe20003fa6070 */
[----:B------:R-:W-:Y:S01]  /*59730*/  @P2 IADD3 R69, PT, PT, R69, -0x7f000001, RZ ;  /* 0x80ffffff45452810 */ /* 0x000fe20007ffe0ff */
[----:B------:R-:W-:Y:S01]  /*59740*/  IMAD.HI.U32 R71, R19, 0x7f000001, R24 ;  /* 0x7f00000113477827 */ /* 0x000fe200078e0018 */
[----:B------:R-:W-:-:S03]  /*59750*/  ISETP.GE.U32.AND P2, PT, R67, 0x7f000001, PT ;  /* 0x7f0000014300780c */ /* 0x000fc60003f46070 */
[----:B------:R-:W-:-:S04]  /*59760*/  IMAD.WIDE.U32 R24, R22, R106, RZ ;  /* 0x0000006a16187225 */ /* 0x000fc800078e00ff */
[----:B------:R-:W-:-:S04]  /*59770*/  IMAD.WIDE.U32 R30, R70, 0x5fffffa, RZ ;  /* 0x05fffffa461e7825 */ /* 0x000fc800078e00ff */
[----:B------:R-:W-:Y:S01]  /*59780*/  IMAD.HI.U32 R74, R33, 0x7f000001, R64 ;  /* 0x7f000001214a7827 */ /* 0x000fe200078e0040 */
[----:B------:R-:W-:-:S03]  /*59790*/  @P4 IADD3 R66, PT, PT, R66, -0x7f000001, RZ ;  /* 0x80ffffff42424810 */ /* 0x000fc60007ffe0ff */
[----:B------:R-:W-:Y:S02]  /*597a0*/  IMAD R33, R70, 0x6, RZ ;  /* 0x0000000646217824 */ /* 0x000fe400078e02ff */
[----:B------:R-:W-:Y:S02]  /*597b0*/  IMAD R19, R24, 0x7effffff, RZ ;  /* 0x7effffff18137824 */ /* 0x000fe400078e02ff */
[----:B------:R-:W-:Y:S01]  /*597c0*/  IMAD.HI.U32 R65, R33, 0x7f000001, R30 ;  /* 0x7f00000121417827 */ /* 0x000fe200078e001e */
[----:B------:R-:W-:-:S03]  /*597d0*/  ISETP.GE.U32.AND P6, PT, R66, 0x7f000001, PT ;  /* 0x7f0000014200780c */ /* 0x000fc60003fc6070 */
[----:B------:R-:W-:Y:S01]  /*597e0*/  IMAD.HI.U32 R64, R19, 0x7f000001, R24 ;  /* 0x7f00000113407827 */ /* 0x000fe200078e0018 */
[----:B------:R-:W-:Y:S02]  /*597f0*/  @P0 IADD3 R72, PT, PT, R72, -0x7f000001, RZ ;  /* 0x80ffffff48480810 */ /* 0x000fe40007ffe0ff */
[----:B------:R-:W-:Y:S01]  /*59800*/  @P5 IADD3 R73, PT, PT, R73, -0x7f000001, RZ ;  /* 0x80ffffff49495810 */ /* 0x000fe20007ffe0ff */
[----:B------:R-:W-:Y:S01]  /*59810*/  ISETP.GE.U32.AND P4, PT, R34, 0x7f000001, PT ;  /* 0x7f0000012200780c */ /* 0x000fe20003f86070 */
[----:B------:R-:W-:Y:S01]  /*59820*/  ISETP.GE.U32.AND P1, PT, R68, 0x7f000001, PT ;  /* 0x7f0000014400780c */ /* 0x000fe20003f26070 */
[----:B------:R-:W-:Y:S01]  /*59830*/  ISETP.GE.U32.AND P0, PT, R26, 0x7f000001, PT ;  /* 0x7f0000011a00780c */ /* 0x000fe20003f06070 */
[----:B------:R-:W-:Y:S01]  /*59840*/  ISETP.GE.U32.AND P5, PT, R65, 0x7f000001, PT ;  /* 0x7f0000014100780c */ /* 0x000fe20003fa6070 */
[----:B------:R-:W-:Y:S01]  /*59850*/  @P2 IADD3 R67, PT, PT, R67, -0x7f000001, RZ ;  /* 0x80ffffff43432810 */ /* 0x000fe20007ffe0ff */
[----:B------:R-:W-:Y:S01]  /*59860*/  ISETP.GE.U32.AND P2, PT, R64, 0x7f000001, PT ;  /* 0x7f0000014000780c */ /* 0x000fe20003f46070 */
[----:B------:R-:W-:Y:S01]  /*59870*/  ISETP.GE.U32.AND P3, PT, R69, 0x7f000001, PT ;  /* 0x7f0000014500780c */ /* 0x000fe20003f66070 */
[----:B------:R-:W-:Y:S01]  /*59880*/  IMAD.WIDE.U32 R30, R72, 0x5fffffa, RZ ;  /* 0x05fffffa481e7825 */ /* 0x000fe200078e00ff */
[----:B------:R-:W-:Y:S01]  /*59890*/  @P6 IADD3 R66, PT, PT, R66, -0x7f000001, RZ ;  /* 0x80ffffff42426810 */ /* 0x000fe20007ffe0ff */
[----:B------:R-:W-:-:S02]  /*598a0*/  ISETP.GE.U32.AND P6, PT, R21, 0x7f000001, PT ;  /* 0x7f0000011500780c */ /* 0x000fc40003fc6070 */
[----:B------:R-:W-:Y:S02]  /*598b0*/  IMAD R51, R72, 0x6, RZ ;  /* 0x0000000648337824 */ /* 0x000fe400078e02ff */
[----:B------:R-:W-:Y:S02]  /*598c0*/  @P4 IADD3 R34, PT, PT, R34, -0x7f000001, RZ ;  /* 0x80ffffff22224810 */ /* 0x000fe40007ffe0ff */
[----:B------:R-:W-:Y:S02]  /*598d0*/  @P1 IADD3 R68, PT, PT, R68, -0x7f000001, RZ ;  /* 0x80ffffff44441810 */ /* 0x000fe40007ffe0ff */
[----:B------:R-:W-:Y:S02]  /*598e0*/  @P0 IADD3 R26, PT, PT, R26, -0x7f000001, RZ ;  /* 0x80ffffff1a1a0810 */ /* 0x000fe40007ffe0ff */
[----:B------:R-:W-:Y:S01]  /*598f0*/  @P5 IADD3 R65, PT, PT, R65, -0x7f000001, RZ ;  /* 0x80ffffff41415810 */ /* 0x000fe20007ffe0ff */
[----:B------:R-:W-:Y:S01]  /*59900*/  ISETP.GE.U32.AND P5, PT, R35, 0x7f000001, PT ;  /* 0x7f0000012300780c */ /* 0x000fe20003fa6070 */
[----:B------:R-:W-:Y:S01]  /*59910*/  ISETP.GE.U32.AND P1, PT, R74, 0x7f000001, PT ;  /* 0x7f0000014a00780c */ /* 0x000fe20003f26070 */
[----:B------:R-:W-:Y:S01]  /*59920*/  ISETP.GE.U32.AND P0, PT, R71, 0x7f000001, PT ;  /* 0x7f0000014700780c */ /* 0x000fe20003f06070 */
[----:B------:R-:W-:Y:S01]  /*59930*/  @P2 IADD3 R64, PT, PT, R64, -0x7f000001, RZ ;  /* 0x80ffffff40402810 */ /* 0x000fe20007ffe0ff */
[----:B------:R-:W-:-:S04]  /*59940*/  IMAD.HI.U32 R70, R51, 0x7f000001, R30 ;  /* 0x7f00000133467827 */ /* 0x000fc800078e001e */
[----:B------:R-:W-:-:S04]  /*59950*/  IMAD.WIDE.U32 R32, R73, 0x5fffffa, RZ ;  /* 0x05fffffa49207825 */ /* 0x000fc800078e00ff */
[----:B------:R-:W-:Y:S01]  /*59960*/  IMAD.WIDE.U32 R30, R34, 0x5fffffa, RZ ;  /* 0x05fffffa221e7825 */ /* 0x000fe200078e00ff */
[----:B------:R-:W-:Y:S02]  /*59970*/  @P3 IADD3 R69, PT, PT, R69, -0x7f000001, RZ ;  /* 0x80ffffff45453810 */ /* 0x000fe40007ffe0ff */
[----:B------:R-:W-:Y:S01]  /*59980*/  IADD3 R51, PT, PT, R66, R65, RZ ;  /* 0x0000004142337210 */ /* 0x000fe20007ffe0ff */
[----:B------:R-:W-:Y:S02]  /*59990*/  IMAD R63, R73, 0x6, RZ ;  /* 0x00000006493f7824 */ /* 0x000fe400078e02ff */
[----:B------:R-:W-:Y:S01]  /*599a0*/  IMAD R65, R34, 0x6, RZ ;  /* 0x0000000622417824 */ /* 0x000fe200078e02ff */
[----:B------:R-:W-:Y:S01]  /*599b0*/  ISETP.GE.U32.AND P2, PT, R64, 0x7f000001, PT ;  /* 0x7f0000014000780c */ /* 0x000fe20003f46070 */
[----:B------:R-:W-:Y:S01]  /*599c0*/  @P6 IADD3 R21, PT, PT, R21, -0x7f000001, RZ ;  /* 0x80ffffff15156810 */ /* 0x000fe20007ffe0ff */
[----:B------:R-:W-:Y:S01]  /*599d0*/  IMAD.HI.U32 R72, R63, 0x7f000001, R32 ;  /* 0x7f0000013f487827 */ /* 0x000fe200078e0020 */
[----:B------:R-:W-:-:S02]  /*599e0*/  IADD3 R19, PT, PT, R67, R68, RZ ;  /* 0x0000004443137210 */ /* 0x000fc40007ffe0ff */
[----:B------:R-:W-:Y:S01]  /*599f0*/  IADD3 R26, PT, PT, R69, R26, RZ ;  /* 0x0000001a451a7210 */ /* 0x000fe20007ffe0ff */
[----:B------:R-:W-:Y:S01]  /*59a00*/  ISETP.GE.U32.AND P6, PT, R70, 0x7f000001, PT ;  /* 0x7f0000014600780c */ /* 0x000fe20003fc6070 */
[----:B------:R-:W-:Y:S01]  /*59a10*/  ISETP.GE.U32.AND P3, PT, R51, 0x7f000001, PT ;  /* 0x7f0000013300780c */ /* 0x000fe20003f66070 */
[----:B------:R-:W-:Y:S01]  /*59a20*/  IMAD.HI.U32 R34, R65, 0x7f000001, R30 ;  /* 0x7f00000141227827 */ /* 0x000fe200078e001e */
[----:B------:R-:W-:Y:S02]  /*59a30*/  @P5 IADD3 R35, PT, PT, R35, -0x7f000001, RZ ;  /* 0x80ffffff23235810 */ /* 0x000fe40007ffe0ff */
[----:B------:R-:W-:Y:S02]  /*59a40*/  @P1 IADD3 R74, PT, PT, R74, -0x7f000001, RZ ;  /* 0x80ffffff4a4a1810 */ /* 0x000fe40007ffe0ff */
[----:B------:R-:W-:Y:S01]  /*59a50*/  @P0 IADD3 R71, PT, PT, R71, -0x7f000001, RZ ;  /* 0x80ffffff47470810 */ /* 0x000fe20007ffe0ff */
[----:B------:R-:W-:Y:S01]  /*59a60*/  ISETP.GE.U32.AND P1, PT, R72, 0x7f000001, PT ;  /* 0x7f0000014800780c */ /* 0x000fe20003f26070 */
[----:B------:R-:W-:Y:S01]  /*59a70*/  ISETP.GE.U32.AND P4, PT, R19, 0x7f000001, PT ;  /* 0x7f0000011300780c */ /* 0x000fe20003f86070 */
[----:B------:R-:W-:Y:S01]  /*59a80*/  ISETP.GE.U32.AND P5, PT, R26, 0x7f000001, PT ;  /* 0x7f0000011a00780c */ /* 0x000fe20003fa6070 */
[----:B------:R-:W-:Y:S01]  /*59a90*/  ISETP.GE.U32.AND P0, PT, R34, 0x7f000001, PT ;  /* 0x7f0000012200780c */ /* 0x000fe20003f06070 */
[----:B------:R-:W-:Y:S01]  /*59aa0*/  IMAD.WIDE.U32 R24, R14, R38, RZ ;  /* 0x000000260e187225 */ /* 0x000fe200078e00ff */
[----:B------:R-:W-:-:S03]  /*59ab0*/  @P2 IADD3 R64, PT, PT, R64, -0x7f000001, RZ ;  /* 0x80ffffff40402810 */ /* 0x000fc60007ffe0ff */
[----:B------:R-:W-:Y:S01]  /*59ac0*/  IMAD R63, R24, 0x7effffff, RZ ;  /* 0x7effffff183f7824 */ /* 0x000fe200078e02ff */
[----:B------:R-:W-:Y:S02]  /*59ad0*/  @P6 IADD3 R70, PT, PT, R70, -0x7f000001, RZ ;  /* 0x80ffffff46466810 */ /* 0x000fe40007ffe0ff */
[----:B------:R-:W-:Y:S02]  /*59ae0*/  @P3 IADD3 R51, PT, PT, R51, -0x7f000001, RZ ;  /* 0x80ffffff33333810 */ /* 0x000fe40007ffe0ff */
[----:B------:R-:W-:Y:S01]  /*59af0*/  IADD3 R30, PT, PT, R64, R71, RZ ;  /* 0x00000047401e7210 */ /* 0x000fe20007ffe0ff */
[----:B------:R-:W-:-:S04]  /*59b00*/  IMAD.HI.U32 R63, R63, 0x7f000001, R24 ;  /* 0x7f0000013f3f7827 */ /* 0x000fc800078e0018 */
[----:B------:R-:W-:-:S04]  /*59b10*/  IMAD.WIDE.U32 R32, R35, 0x5fffffa, RZ ;  /* 0x05fffffa23207825 */ /* 0x000fc800078e00ff */
[----:B------:R-:W-:Y:S01]  /*59b20*/  IMAD.WIDE.U32 R24, R74, 0x5fffffa, RZ ;  /* 0x05fffffa4a187825 */ /* 0x000fe200078e00ff */
[----:B------:R-:W-:Y:S02]  /*59b30*/  @P1 IADD3 R72, PT, PT, R72, -0x7f000001, RZ ;  /* 0x80ffffff48481810 */ /* 0x000fe40007ffe0ff */
[----:B------:R-:W-:Y:S02]  /*59b40*/  @P4 IADD3 R19, PT, PT, R19, -0x7f000001, RZ ;  /* 0x80ffffff13134810 */ /* 0x000fe40007ffe0ff */
[----:B------:R-:W-:Y:S02]  /*59b50*/  @P5 IADD3 R26, PT, PT, R26, -0x7f000001, RZ ;  /* 0x80ffffff1a1a5810 */ /* 0x000fe40007ffe0ff */
[----:B------:R-:W-:Y:S02]  /*59b60*/  IADD3 R51, PT, PT, R51, R70, RZ ;  /* 0x0000004633337210 */ /* 0x000fe40007ffe0ff */
[----:B------:R-:W-:Y:S01]  /*59b70*/  @P0 IADD3 R34, PT, PT, R34, -0x7f000001, RZ ;  /* 0x80ffffff22220810 */ /* 0x000fe20007ffe0ff */
[----:B------:R-:W-:-:S02]  /*59b80*/  IMAD R67, R35, 0x6, RZ ;  /* 0x0000000623437824 */ /* 0x000fc400078e02ff */
[----:B------:R-:W-:Y:S01]  /*59b90*/  IMAD R31, R74, 0x6, RZ ;  /* 0x000000064a1f7824 */ /* 0x000fe200078e02ff */
[----:B------:R-:W-:Y:S01]  /*59ba0*/  ISETP.GE.U32.AND P1, PT, R63, 0x7f000001, PT ;  /* 0x7f0000013f00780c */ /* 0x000fe20003f26070 */
[----:B------:R-:W-:Y:S01]  /*59bb0*/  ISETP.GE.U32.AND P0, PT, R30, 0x7f000001, PT ;  /* 0x7f0000011e00780c */ /* 0x000fe20003f06070 */
[----:B------:R-:W-:-:S04]  /*59bc0*/  IMAD.HI.U32 R32, R67, 0x7f000001, R32 ;  /* 0x7f00000143207827 */ /* 0x000fc800078e0020 */
[----:B------:R-:W-:Y:S01]  /*59bd0*/  IMAD.HI.U32 R68, R31, 0x7f000001, R24 ;  /* 0x7f0000011f447827 */ /* 0x000fe200078e0018 */
[----:B------:R-:W-:Y:S02]  /*59be0*/  IADD3 R19, PT, PT, R19, R72, RZ ;  /* 0x0000004813137210 */ /* 0x000fe40007ffe0ff */
[----:B------:R-:W-:Y:S01]  /*59bf0*/  IADD3 R21, PT, PT, R26, R21, RZ ;  /* 0x000000151a157210 */ /* 0x000fe20007ffe0ff */
[----:B------:R-:W-:Y:S01]  /*59c00*/  ISETP.GE.U32.AND P5, PT, R51, 0x7f000001, PT ;  /* 0x7f0000013300780c */ /* 0x000fe20003fa6070 */
[----:B------:R-:W-:Y:S01]  /*59c10*/  ISETP.GE.U32.AND P3, PT, R32, 0x7f000001, PT ;  /* 0x7f0000012000780c */ /* 0x000fe20003f66070 */
[----:B------:R-:W-:Y:S01]  /*59c20*/  ISETP.GE.U32.AND P2, PT, R68, 0x7f000001, PT ;  /* 0x7f0000014400780c */ /* 0x000fe20003f46070 */
[----:B------:R-:W-:Y:S01]  /*59c30*/  ISETP.GE.U32.AND P6, PT, R19, 0x7f000001, PT ;  /* 0x7f0000011300780c */ /* 0x000fe20003fc6070 */
[----:B------:R-:W-:Y:S01]  /*59c40*/  ISETP.GE.U32.AND P4, PT, R21, 0x7f000001, PT ;  /* 0x7f0000011500780c */ /* 0x000fe20003f86070 */
[----:B------:R-:W-:Y:S01]  /*59c50*/  IMAD.WIDE.U32 R24, R18, R37, RZ ;  /* 0x0000002512187225 */ /* 0x000fe200078e00ff */
[----:B------:R-:W-:-:S02]  /*59c60*/  @P1 IADD3 R63, PT, PT, R63, -0x7f000001, RZ ;  /* 0x80ffffff3f3f1810 */ /* 0x000fc40007ffe0ff */
[----:B------:R-:W-:Y:S01]  /*59c70*/  @P0 IADD3 R30, PT, PT, R30, -0x7f000001, RZ ;  /* 0x80ffffff1e1e0810 */ /* 0x000fe20007ffe0ff */
[----:B------:R-:W-:-:S04]  /*59c80*/  IMAD R31, R24, 0x7effffff, RZ ;  /* 0x7effffff181f7824 */ /* 0x000fc800078e02ff */
[----:B------:R-:W-:Y:S02]  /*59c90*/  @P5 IADD3 R51, PT, PT, R51, -0x7f000001, RZ ;  /* 0x80ffffff33335810 */ /* 0x000fe40007ffe0ff */
[----:B------:R-:W-:Y:S02]  /*59ca0*/  IADD3 R72, PT, PT, R30, R63, RZ ;  /* 0x0000003f1e487210 */ /* 0x000fe40007ffe0ff */
[----:B------:R-:W-:Y:S02]  /*59cb0*/  @P3 IADD3 R32, PT, PT, R32, -0x7f000001, RZ ;  /* 0x80ffffff20203810 */ /* 0x000fe40007ffe0ff */
[----:B------:R-:W-:Y:S02]  /*59cc0*/  @P2 IADD3 R68, PT, PT, R68, -0x7f000001, RZ ;  /* 0x80ffffff44442810 */ /* 0x000fe40007ffe0ff */
[----:B------:R-:W-:Y:S02]  /*59cd0*/  @P6 IADD3 R19, PT, PT, R19, -0x7f000001, RZ ;  /* 0x80ffffff13136810 */ /* 0x000fe40007ffe0ff */
[----:B------:R-:W-:-:S02]  /*59ce0*/  @P4 IADD3 R21, PT, PT, R21, -0x7f000001, RZ ;  /* 0x80ffffff15154810 */ /* 0x000fc40007ffe0ff */
[----:B------:R-:W-:Y:S01]  /*59cf0*/  IADD3 R70, PT, PT, R51, R34, RZ ;  /* 0x0000002233467210 */ /* 0x000fe20007ffe0ff */
[----:B------:R-:W-:Y:S01]  /*59d00*/  IMAD.HI.U32 R33, R31, 0x7f000001, R24 ;  /* 0x7f0000011f217827 */ /* 0x000fe200078e0018 */
[----:B------:R-:W-:-:S03]  /*59d10*/  ISETP.GE.U32.AND P0, PT, R72, 0x7f000001, PT ;  /* 0x7f0000014800780c */ /* 0x000fc60003f06070 */
[----:B------:R-:W-:Y:S01]  /*59d20*/  IMAD.WIDE.U32 R24, R204, R196, RZ ;  /* 0x000000c4cc187225 */ /* 0x000fe200078e00ff */
[----:B------:R-:W-:Y:S02]  /*59d30*/  IADD3 R66, PT, PT, R19, R32, RZ ;  /* 0x0000002013427210 */ /* 0x000fe40007ffe0ff */
[----:B------:R-:W-:Y:S01]  /*59d40*/  IADD3 R68, PT, PT, R21, R68, RZ ;  /* 0x0000004415447210 */ /* 0x000fe20007ffe0ff */
[----:B------:R-:W-:Y:S01]  /*59d50*/  ISETP.GE.U32.AND P2, PT, R70, 0x7f000001, PT ;  /* 0x7f0000014600780c */ /* 0x000fe20003f46070 */
[----:B------:R-:W-:Y:S01]  /*59d60*/  ISETP.GE.U32.AND P1, PT, R33, 0x7f000001, PT ;  /* 0x7f0000012100780c */ /* 0x000fe20003f26070 */
[----:B------:R-:W-:Y:S01]  /*59d70*/  IMAD R19, R24, 0x7effffff, RZ ;  /* 0x7effffff18137824 */ /* 0x000fe200078e02ff */
[----:B------:R-:W-:Y:S01]  /*59d80*/  ISETP.GE.U32.AND P3, PT, R66, 0x7f000001, PT ;  /* 0x7f0000014200780c */ /* 0x000fe20003f66070 */
[----:B------:R-:W-:Y:S02]  /*59d90*/  ISETP.GE.U32.AND P4, PT, R68, 0x7f000001, PT ;  /* 0x7f0000014400780c */ /* 0x000fe40003f86070 */
        /* <DEDUP_REMOVED lines=8> */
[----:B------:R-:W-:-:S03]  /*59e20*/  @P4 IADD3 R68, PT, PT, R68, -0x7f000001, RZ ;  /* 0x80ffffff44444810 */ /* 0x000fc60007ffe0ff */
[----:B------:R-:W-:-:S04]  /*59e30*/  IMAD.WIDE.U32 R30, R70, R37, RZ ;  /* 0x00000025461e7225 */ /* 0x000fc800078e00ff */
[----:B------:R-:W-:Y:S01]  /*59e40*/  IMAD.WIDE.U32 R24, R38, R87, RZ ;  /* 0x0000005726187225 */ /* 0x000fe200078e00ff */
[----:B------:R-:W-:Y:S02]  /*59e50*/  @P3 IADD3 R66, PT, PT, R66, -0x7f000001, RZ ;  /* 0x80ffffff42423810 */ /* 0x000fe40007ffe0ff */
[----:B------:R-:W-:Y:S01]  /*59e60*/  IADD3 R72, PT, PT, R72, R33, RZ ;  /* 0x0000002148487210 */ /* 0x000fe20007ffe0ff */
[----:B------:R-:W-:Y:S02]  /*59e70*/  IMAD R19, R30, 0x7effffff, RZ ;  /* 0x7effffff1e137824 */ /* 0x000fe400078e02ff */
[----:B------:R-:W-:Y:S02]  /*59e80*/  IMAD R67, R24, 0x7effffff, RZ ;  /* 0x7effffff18437824 */ /* 0x000fe400078e02ff */
[----:B------:R-:W-:Y:S01]  /*59e90*/  IMAD.WIDE.U32 R34, R68, R39, RZ ;  /* 0x0000002744227225 */ /* 0x000fe200078e00ff */
[----:B------:R-:W-:-:S03]  /*59ea0*/  @P0 IADD3 R51, PT, PT, R51, -0x7f000001, RZ ;  /* 0x80ffffff33330810 */ /* 0x000fc60007ffe0ff */
[----:B------:R-:W-:Y:S01]  /*59eb0*/  IMAD.WIDE.U32 R32, R66, R106, RZ ;  /* 0x0000006a42207225 */ /* 0x000fe200078e00ff */
[----:B------:R-:W-:-:S03]  /*59ec0*/  ISETP.GE.U32.AND P1, PT, R72, 0x7f000001, PT ;  /* 0x7f0000014800780c */ /* 0x000fc60003f26070 */
[----:B------:R-:W-:-:S04]  /*59ed0*/  IMAD.HI.U32 R73, R19, 0x7f000001, R30 ;  /* 0x7f00000113497827 */ /* 0x000fc800078e001e */
[----:B------:R-:W-:-:S04]  /*59ee0*/  IMAD.HI.U32 R67, R67, 0x7f000001, R24 ;  /* 0x7f00000143437827 */ /* 0x000fc800078e0018 */
[----:B------:R-:W-:Y:S02]  /*59ef0*/  IMAD R19, R34, 0x7effffff, RZ ;  /* 0x7effffff22137824 */ /* 0x000fe400078e02ff */
[----:B------:R-:W-:Y:S02]  /*59f00*/  IMAD R21, R32, 0x7effffff, RZ ;  /* 0x7effffff20157824 */ /* 0x000fe400078e02ff */
[----:B------:R-:W-:-:S04]  /*59f10*/  IMAD.WIDE.U32 R24, R0, R51, RZ ;  /* 0x0000003300187225 */ /* 0x000fc800078e00ff */
[----:B------:R-:W-:-:S04]  /*59f20*/  IMAD.WIDE.U32 R30, R70, R38, RZ ;  /* 0x00000026461e7225 */ /* 0x000fc800078e00ff */
[----:B------:R-:W-:-:S04]  /*59f30*/  IMAD.HI.U32 R82, R19, 0x7f000001, R34 ;  /* 0x7f00000113527827 */ /* 0x000fc800078e0022 */
[----:B------:R-:W-:-:S04]  /*59f40*/  IMAD.HI.U32 R79, R21, 0x7f000001, R32 ;  /* 0x7f000001154f7827 */ /* 0x000fc800078e0020 */
[----:B------:R-:W-:Y:S02]  /*59f50*/  IMAD R19, R24, 0x7effffff, RZ ;  /* 0x7effffff18137824 */ /* 0x000fe400078e02ff */
[----:B------:R-:W-:-:S04]  /*59f60*/  IMAD.WIDE.U32 R32, R66, R37, RZ ;  /* 0x0000002542207225 */ /* 0x000fc800078e00ff */
[----:B------:R-:W-:Y:S02]  /*59f70*/  IMAD R21, R30, 0x7effffff, RZ ;  /* 0x7effffff1e157824 */ /* 0x000fe400078e02ff */
[----:B------:R-:W-:-:S04]  /*59f80*/  IMAD.HI.U32 R71, R19, 0x7f000001, R24 ;  /* 0x7f00000113477827 */ /* 0x000fc800078e0018 */
[----:B------:R-:W-:Y:S01]  /*59f90*/  IMAD R35, R32, 0x7effffff, RZ ;  /* 0x7effffff20237824 */ /* 0x000fe200078e02ff */
[----:B------:R-:W-:Y:S01]  /*59fa0*/  @P1 IADD3 R72, PT, PT, R72, -0x7f000001, RZ ;  /* 0x80ffffff48481810 */ /* 0x000fe20007ffe0ff */
[----:B------:R-:W-:-:S04]  /*59fb0*/  IMAD.HI.U32 R26, R21, 0x7f000001, R30 ;  /* 0x7f000001151a7827 */ /* 0x000fc800078e001e */
[----:B------:R-:W-:-:S04]  /*59fc0*/  IMAD.WIDE.U32 R30, R68, R106, RZ ;  /* 0x0000006a441e7225 */ /* 0x000fc800078e00ff */
[----:B------:R-:W-:Y:S01]  /*59fd0*/  IMAD.HI.U32 R75, R35, 0x7f000001, R32 ;  /* 0x7f000001234b7827 */ /* 0x000fe200078e0020 */
[----:B------:R-:W-:-:S03]  /*59fe0*/  ISETP.GE.U32.AND P0, PT, R71, 0x7f000001, PT ;  /* 0x7f0000014700780c */ /* 0x000fc60003f06070 */
[----:B------:R-:W-:-:S04]  /*59ff0*/  IMAD.WIDE.U32 R34, R72, R39, RZ ;  /* 0x0000002748227225 */ /* 0x000fc800078e00ff */
[----:B------:R-:W-:-:S04]  /*5a000*/  IMAD.WIDE.U32 R24, R70, R39, RZ ;  /* 0x0000002746187225 */ /* 0x000fc800078e00ff */
[----:B------:R-:W-:Y:S02]  /*5a010*/  IMAD R21, R30, 0x7effffff, RZ ;  /* 0x7effffff1e157824 */ /* 0x000fe400078e02ff */
[----:B------:R-:W-:-:S04]  /*5a020*/  IMAD.WIDE.U32 R32, R72, R38, RZ ;  /* 0x0000002648207225 */ /* 0x000fc800078e00ff */
[----:B------:R-:W-:Y:S01]  /*5a030*/  IMAD R65, R34, 0x7effffff, RZ ;  /* 0x7effffff22417824 */ /* 0x000fe200078e02ff */
[----:B------:R-:W-:Y:S01]  /*5a040*/  ISETP.GE.U32.AND P1, PT, R79, 0x7f000001, PT ;  /* 0x7f0000014f00780c */ /* 0x000fe20003f26070 */
[----:B------:R-:W-:Y:S02]  /*5a050*/  IMAD R19, R24, 0x7effffff, RZ ;  /* 0x7effffff18137824 */ /* 0x000fe400078e02ff */
[----:B------:R-:W-:-:S04]  /*5a060*/  IMAD.HI.U32 R83, R21, 0x7f000001, R30 ;  /* 0x7f00000115537827 */ /* 0x000fc800078e001e */
[----:B------:R-:W-:Y:S02]  /*5a070*/  IMAD R51, R32, 0x7effffff, RZ ;  /* 0x7effffff20337824 */ /* 0x000fe400078e02ff */
[----:B------:R-:W-:-:S04]  /*5a080*/  IMAD.HI.U32 R84, R65, 0x7f000001, R34 ;  /* 0x7f00000141547827 */ /* 0x000fc800078e0022 */
[----:B------:R-:W-:-:S04]  /*5a090*/  IMAD.HI.U32 R30, R19, 0x7f000001, R24 ;  /* 0x7f000001131e7827 */ /* 0x000fc800078e0018 */
[----:B------:R-:W-:-:S04]  /*5a0a0*/  IMAD.WIDE.U32 R64, R72, R106, RZ ;  /* 0x0000006a48407225 */ /* 0x000fc800078e00ff */
[----:B------:R-:W-:Y:S01]  /*5a0b0*/  IMAD.WIDE.U32 R24, R70, R106, RZ ;  /* 0x0000006a46187225 */ /* 0x000fe200078e00ff */
[----:B------:R-:W-:-:S03]  /*5a0c0*/  ISETP.GE.U32.AND P3, PT, R83, 0x7f000001, PT ;  /* 0x7f0000015300780c */ /* 0x000fc60003f66070 */
[----:B------:R-:W-:Y:S01]  /*5a0d0*/  IMAD.HI.U32 R31, R51, 0x7f000001, R32 ;  /* 0x7f000001331f7827 */ /* 0x000fe200078e0020 */
[----:B------:R-:W-:-:S03]  /*5a0e0*/  @P0 IADD3 R71, PT, PT, R71, -0x7f000001, RZ ;  /* 0x80ffffff47470810 */ /* 0x000fc60007ffe0ff */
[----:B------:R-:W-:-:S04]  /*5a0f0*/  IMAD.WIDE.U32 R32, R66, R38, RZ ;  /* 0x0000002642207225 */ /* 0x000fc800078e00ff */
[----:B------:R-:W-:-:S04]  /*5a100*/  IMAD.WIDE.U32 R34, R68, R37, RZ ;  /* 0x0000002544227225 */ /* 0x000fc800078e00ff */
[----:B------:R-:W-:Y:S01]  /*5a110*/  IMAD R69, R64, 0x7effffff, RZ ;  /* 0x7effffff40457824 */ /* 0x000fe200078e02ff */
[----:B------:R-:W-:Y:S01]  /*5a120*/  ISETP.GE.U32.AND P0, PT, R82, 0x7f000001, PT ;  /* 0x7f0000015200780c */ /* 0x000fe20003f06070 */
[----:B------:R-:W-:Y:S02]  /*5a130*/  IMAD R19, R24, 0x7effffff, RZ ;  /* 0x7effffff18137824 */ /* 0x000fe400078e02ff */
[----:B------:R-:W-:Y:S02]  /*5a140*/  IMAD R21, R32, 0x7effffff, RZ ;  /* 0x7effffff20157824 */ /* 0x000fe400078e02ff */
[----:B------:R-:W-:Y:S02]  /*5a150*/  IMAD R51, R34, 0x7effffff, RZ ;  /* 0x7effffff22337824 */ /* 0x000fe400078e02ff */
[----:B------:R-:W-:Y:S01]  /*5a160*/  IMAD.HI.U32 R86, R69, 0x7f000001, R64 ;  /* 0x7f00000145567827 */ /* 0x000fe200078e0040 */
[----:B------:R-:W-:-:S03]  /*5a170*/  @P1 IADD3 R79, PT, PT, R79, -0x7f000001, RZ ;  /* 0x80ffffff4f4f1810 */ /* 0x000fc60007ffe0ff */
[----:B------:R-:W-:-:S04]  /*5a180*/  IMAD.HI.U32 R74, R19, 0x7f000001, R24 ;  /* 0x7f000001134a7827 */ /* 0x000fc800078e0018 */
[----:B------:R-:W-:-:S04]  /*5a190*/  IMAD.WIDE.U32 R64, R68, R38, RZ ;  /* 0x0000002644407225 */ /* 0x000fc800078e00ff */
[----:B---3--:R-:W-:-:S04]  /*5a1a0*/  IMAD.WIDE.U32 R24, R42, R71, RZ ;  /* 0x000000472a187225 */ /* 0x008fc800078e00ff */
[----:B------:R-:W-:-:S04]  /*5a1b0*/  IMAD.HI.U32 R77, R21, 0x7f000001, R32 ;  /* 0x7f000001154d7827 */ /* 0x000fc800078e0020 */
[----:B------:R-:W-:-:S04]  /*5a1c0*/  IMAD.HI.U32 R81, R51, 0x7f000001, R34 ;  /* 0x7f00000133517827 */ /* 0x000fc800078e0022 */
[----:B------:R-:W-:Y:S01]  /*5a1d0*/  IMAD.WIDE.U32 R32, R66, R39, RZ ;  /* 0x0000002742207225 */ /* 0x000fe200078e00ff */
[----:B------:R-:W-:-:S03]  /*5a1e0*/  ISETP.GE.U32.AND P2, PT, R26, 0x7f000001, PT ;  /* 0x7f0000011a00780c */ /* 0x000fc60003f46070 */
[----:B------:R-:W-:-:S04]  /*5a1f0*/  IMAD.WIDE.U32 R34, R79, 0x5fffffa, RZ ;  /* 0x05fffffa4f227825 */ /* 0x000fc800078e00ff */
[----:B------:R-:W-:Y:S02]  /*5a200*/  IMAD R69, R64, 0x7effffff, RZ ;  /* 0x7effffff40457824 */ /* 0x000fe400078e02ff */
[----:B------:R-:W-:Y:S02]  /*5a210*/  IMAD R19, R24, 0x7effffff, RZ ;  /* 0x7effffff18137824 */ /* 0x000fe400078e02ff */
[----:B------:R-:W-:Y:S01]  /*5a220*/  IMAD R51, R79, 0x6, RZ ;  /* 0x000000064f337824 */ /* 0x000fe200078e02ff */
[----:B------:R-:W-:Y:S01]  /*5a230*/  @P3 IADD3 R83, PT, PT, R83, -0x7f000001, RZ ;  /* 0x80ffffff53533810 */ /* 0x000fe20007ffe0ff */
[----:B------:R-:W-:Y:S02]  /*5a240*/  IMAD R21, R32, 0x7effffff, RZ ;  /* 0x7effffff20157824 */ /* 0x000fe400078e02ff */
[----:B------:R-:W-:Y:S01]  /*5a250*/  IMAD.HI.U32 R69, R69, 0x7f000001, R64 ;  /* 0x7f00000145457827 */ /* 0x000fe200078e0040 */
[----:B------:R-:W-:-:S03]  /*5a260*/  @P0 IADD3 R82, PT, PT, R82, -0x7f000001, RZ ;  /* 0x80ffffff52520810 */ /* 0x000fc60007ffe0ff */
[----:B------:R-:W-:-:S04]  /*5a270*/  IMAD.HI.U32 R65, R19, 0x7f000001, R24 ;  /* 0x7f00000113417827 */ /* 0x000fc800078e0018 */
[----:B------:R-:W-:-:S04]  /*5a280*/  IMAD.HI.U32 R42, R51, 0x7f000001, R34 ;  /* 0x7f000001332a7827 */ /* 0x000fc800078e0022 */
[----:B----4-:R-:W-:-:S04]  /*5a290*/  IMAD.WIDE.U32 R24, R46, R71, RZ ;  /* 0x000000472e187225 */ /* 0x010fc800078e00ff */
[----:B------:R-:W-:-:S04]  /*5a2a0*/  IMAD.WIDE.U32 R34, R83, 0x5fffffa, RZ ;  /* 0x05fffffa53227825 */ /* 0x000fc800078e00ff */
[----:B------:R-:W-:Y:S01]  /*5a2b0*/  IMAD.HI.U32 R79, R21, 0x7f000001, R32 ;  /* 0x7f000001154f7827 */ /* 0x000fe200078e0020 */
[----:B------:R-:W-:-:S03]  /*5a2c0*/  ISETP.GE.U32.AND P1, PT, R73, 0x7f000001, PT ;  /* 0x7f0000014900780c */ /* 0x000fc60003f26070 */
[----:B------:R-:W-:-:S04]  /*5a2d0*/  IMAD.WIDE.U32 R32, R82, 0x5fffffa, RZ ;  /* 0x05fffffa52207825 */ /* 0x000fc800078e00ff */
[----:B------:R-:W-:Y:S02]  /*5a2e0*/  IMAD R51, R83, 0x6, RZ ;  /* 0x0000000653337824 */ /* 0x000fe400078e02ff */
[----:B------:R-:W-:Y:S02]  /*5a2f0*/  IMAD R19, R24, 0x7effffff, RZ ;  /* 0x7effffff18137824 */ /* 0x000fe400078e02ff */
[----:B------:R-:W-:Y:S01]  /*5a300*/  IMAD R21, R82, 0x6, RZ ;  /* 0x0000000652157824 */ /* 0x000fe200078e02ff */
[----:B------:R-:W-:Y:S01]  /*5a310*/  ISETP.GE.U32.AND P0, PT, R75, 0x7f000001, PT ;  /* 0x7f0000014b00780c */ /* 0x000fe20003f06070 */
[----:B------:R-:W-:Y:S01]  /*5a320*/  @P2 IADD3 R26, PT, PT, R26, -0x7f000001, RZ ;  /* 0x80ffffff1a1a2810 */ /* 0x000fe20007ffe0ff */
[----:B------:R-:W-:-:S04]  /*5a330*/  IMAD.HI.U32 R64, R51, 0x7f000001, R34 ;  /* 0x7f00000133407827 */ /* 0x000fc800078e0022 */
[----:B------:R-:W-:-:S04]  /*5a340*/  IMAD.HI.U32 R35, R19, 0x7f000001, R24 ;  /* 0x7f00000113237827 */ /* 0x000fc800078e0018 */
[----:B------:R-:W-:Y:S01]  /*5a350*/  IMAD.HI.U32 R83, R21, 0x7f000001, R32 ;  /* 0x7f00000115537827 */ /* 0x000fe200078e0020 */
[----:B------:R-:W-:-:S03]  /*5a360*/  ISETP.GE.U32.AND P2, PT, R30, 0x7f000001, PT ;  /* 0x7f0000011e00780c */ /* 0x000fc60003f46070 */
[----:B--2---:R-:W-:-:S04]  /*5a370*/  IMAD.WIDE.U32 R24, R43, R71, RZ ;  /* 0x000000472b187225 */ /* 0x004fc800078e00ff */
[----:B------:R-:W-:Y:S01]  /*5a380*/  IMAD.WIDE.U32 R32, R44, R71, RZ ;  /* 0x000000472c207225 */ /* 0x000fe200078e00ff */
[----:B------:R-:W-:-:S03]  /*5a390*/  ISETP.GE.U32.AND P5, PT, R26, 0x7f000001, PT ;  /* 0x7f0000011a00780c */ /* 0x000fc60003fa6070 */
[----:B------:R-:W-:Y:S01]  /*5a3a0*/  IMAD R19, R24, 0x7effffff, RZ ;  /* 0x7effffff18137824 */ /* 0x000fe200078e02ff */
[----:B------:R-:W-:Y:S01]  /*5a3b0*/  ISETP.GE.U32.AND P3, PT, R65, 0x7f000001, PT ;  /* 0x7f0000014100780c */ /* 0x000fe20003f66070 */
[----:B------:R-:W-:Y:S01]  /*5a3c0*/  IMAD R21, R32, 0x7effffff, RZ ;  /* 0x7effffff20157824 */ /* 0x000fe200078e02ff */
[----:B------:R-:W-:Y:S01]  /*5a3d0*/  @P1 IADD3 R73, PT, PT, R73, -0x7f000001, RZ ;  /* 0x80ffffff49491810 */ /* 0x000fe20007ffe0ff */
[----:B------:R-:W-:-:S04]  /*5a3e0*/  IMAD.HI.U32 R44, R19, 0x7f000001, R24 ;  /* 0x7f000001132c7827 */ /* 0x000fc800078e0018 */
[----:B------:R-:W-:Y:S01]  /*5a3f0*/  IMAD.HI.U32 R32, R21, 0x7f000001, R32 ;  /* 0x7f00000115207827 */ /* 0x000fe200078e0020 */
[----:B------:R-:W-:Y:S01]  /*5a400*/  @P0 IADD3 R75, PT, PT, R75, -0x7f000001, RZ ;  /* 0x80ffffff4b4b0810 */ /* 0x000fe20007ffe0ff */
[----:B------:R-:W-:Y:S01]  /*5a410*/  ISETP.GE.U32.AND P0, PT, R73, 0x7f000001, PT ;  /* 0x7f0000014900780c */ /* 0x000fe20003f06070 */
[----:B------:R-:W-:Y:S01]  /*5a420*/  ISETP.GE.U32.AND P1, PT, R44, 0x7f000001, PT ;  /* 0x7f0000012c00780c */ /* 0x000fe20003f26070 */
[----:B------:R-:W-:Y:S01]  /*5a430*/  @P2 IADD3 R30, PT, PT, R30, -0x7f000001, RZ ;  /* 0x80ffffff1e1e2810 */ /* 0x000fe20007ffe0ff */
[----:B------:R-:W-:Y:S01]  /*5a440*/  ISETP.GE.U32.AND P2, PT, R32, 0x7f000001, PT ;  /* 0x7f0000012000780c */ /* 0x000fe20003f46070 */
[----:B------:R-:W-:Y:S01]  /*5a450*/  @P5 IADD3 R26, PT, PT, R26, -0x7f000001, RZ ;  /* 0x80ffffff1a1a5810 */ /* 0x000fe20007ffe0ff */
[----:B------:R-:W-:Y:S01]  /*5a460*/  ISETP.GE.U32.AND P5, PT, R35, 0x7f000001, PT ;  /* 0x7f0000012300780c */ /* 0x000fe20003fa6070 */
[----:B------:R-:W-:Y:S01]  /*5a470*/  @P3 IADD3 R65, PT, PT, R65, -0x7f000001, RZ ;  /* 0x80ffffff41413810 */ /* 0x000fe20007ffe0ff */
[----:B------:R-:W-:Y:S01]  /*5a480*/  ISETP.GE.U32.AND P3, PT, R77, 0x7f000001, PT ;  /* 0x7f0000014d00780c */ /* 0x000fe20003f66070 */
[----:B------:R-:W-:-:S05]  /*5a490*/  IADD3 R19, PT, PT, R26, R75, RZ ;  /* 0x0000004b1a137210 */ /* 0x000fca0007ffe0ff */
[----:B------:R-:W-:Y:S02]  /*5a4a0*/  @P0 IADD3 R73, PT, PT, R73, -0x7f000001, RZ ;  /* 0x80ffffff49490810 */ /* 0x000fe40007ffe0ff */
[----:B------:R-:W-:Y:S01]  /*5a4b0*/  @P1 IADD3 R44, PT, PT, R44, -0x7f000001, RZ ;  /* 0x80ffffff2c2c1810 */ /* 0x000fe20007ffe0ff */
[----:B------:R-:W-:Y:S01]  /*5a4c0*/  ISETP.GE.U32.AND P0, PT, R42, 0x7f000001, PT ;  /* 0x7f0000012a00780c */ /* 0x000fe20003f06070 */
[----:B------:R-:W-:Y:S01]  /*5a4d0*/  @P2 IADD3 R32, PT, PT, R32, -0x7f000001, RZ ;  /* 0x80ffffff20202810 */ /* 0x000fe20007ffe0ff */
[----:B------:R-:W-:Y:S01]  /*5a4e0*/  ISETP.GE.U32.AND P1, PT, R64, 0x7f000001, PT ;  /* 0x7f0000014000780c */ /* 0x000fe20003f26070 */
[----:B------:R-:W-:Y:S01]  /*5a4f0*/  IADD3 R34, PT, PT, R65, R40, RZ ;  /* 0x0000002841227210 */ /* 0x000fe20007ffe0ff */
[----:B------:R-:W-:Y:S01]  /*5a500*/  ISETP.GE.U32.AND P2, PT, R19, 0x7f000001, PT ;  /* 0x7f0000011300780c */ /* 0x000fe20003f46070 */
[----:B------:R-:W-:Y:S02]  /*5a510*/  @P5 IADD3 R35, PT, PT, R35, -0x7f000001, RZ ;  /* 0x80ffffff23235810 */ /* 0x000fe40007ffe0ff */
[----:B------:R-:W-:Y:S01]  /*5a520*/  @P3 IADD3 R77, PT, PT, R77, -0x7f000001, RZ ;  /* 0x80ffffff4d4d3810 */ /* 0x000fe20007ffe0ff */
[----:B------:R-:W-:Y:S01]  /*5a530*/  ISETP.GE.U32.AND P3, PT, R34, 0x7f000001, PT ;  /* 0x7f0000012200780c */ /* 0x000fe20003f66070 */
[----:B------:R-:W-:Y:S01]  /*5a540*/  ISETP.GE.U32.AND P4, PT, R84, 0x7f000001, PT ;  /* 0x7f0000015400780c */ /* 0x000fe20003f86070 */
[----:B------:R-:W-:-:S02]  /*5a550*/  IADD3 R40, PT, PT, R35, R50, RZ ;  /* 0x0000003223287210 */ /* 0x000fc40007ffe0ff */
[----:B------:R-:W-:Y:S02]  /*5a560*/  IADD3 R44, PT, PT, R44, R15, RZ ;  /* 0x0000000f2c2c7210 */ /* 0x000fe40007ffe0ff */
[----:B------:R-:W-:Y:S02]  /*5a570*/  IADD3 R46, PT, PT, R32, R11, RZ ;  /* 0x0000000b202e7210 */ /* 0x000fe40007ffe0ff */
[----:B------:R-:W-:Y:S01]  /*5a580*/  @P0 IADD3 R42, PT, PT, R42, -0x7f000001, RZ ;  /* 0x80ffffff2a2a0810 */ /* 0x000fe20007ffe0ff */
[----:B------:R-:W-:Y:S01]  /*5a590*/  ISETP.GE.U32.AND P6, PT, R74, 0x7f000001, PT ;  /* 0x7f0000014a00780c */ /* 0x000fe20003fc6070 */
[----:B------:R-:W-:Y:S01]  /*5a5a0*/  ISETP.GE.U32.AND P0, PT, R40, 0x7f000001, PT ;  /* 0x7f0000012800780c */ /* 0x000fe20003f06070 */
[----:B------:R-:W-:Y:S02]  /*5a5b0*/  @P1 IADD3 R64, PT, PT, R64, -0x7f000001, RZ ;  /* 0x80ffffff40401810 */ /* 0x000fe40007ffe0ff */
[----:B------:R-:W-:Y:S01]  /*5a5c0*/  @P2 IADD3 R19, PT, PT, R19, -0x7f000001, RZ ;  /* 0x80ffffff13132810 */ /* 0x000fe20007ffe0ff */
[----:B------:R-:W-:Y:S01]  /*5a5d0*/  ISETP.GE.U32.AND P1, PT, R44, 0x7f000001, PT ;  /* 0x7f0000012c00780c */ /* 0x000fe20003f26070 */
[----:B------:R-:W-:Y:S01]  /*5a5e0*/  ISETP.GE.U32.AND P2, PT, R46, 0x7f000001, PT ;  /* 0x7f0000012e00780c */ /* 0x000fe20003f46070 */
[----:B------:R0:W-:Y:S01]  /*5a5f0*/  STL [R1+0x110], R34 ;  /* 0x0001102201007387 */ /* 0x0001e20000100800 */
[----:B------:R-:W-:Y:S01]  /*5a600*/  @P4 IADD3 R84, PT, PT, R84, -0x7f000001, RZ ;  /* 0x80ffffff54544810 */ /* 0x000fe20007ffe0ff */
[----:B------:R-:W-:Y:S01]  /*5a610*/  ISETP.GE.U32.AND P5, PT, R30, 0x7f000001, PT ;  /* 0x7f0000011e00780c */ /* 0x000fe20003fa6070 */
[----:B0-----:R-:W-:-:S03]  /*5a620*/  @P3 IADD3 R34, PT, PT, R34, -0x7f000001, RZ ;  /* 0x80ffffff22223810 */ /* 0x001fc60007ffe0ff */
[----:B------:R-:W-:Y:S01]  /*5a630*/  @P6 IADD3 R74, PT, PT, R74, -0x7f000001, RZ ;  /* 0x80ffffff4a4a6810 */ /* 0x000fe20007ffe0ff */
[C---:B------:R-:W-:Y:S01]  /*5a640*/  IMAD.WIDE.U32 R24, R84.reuse, 0x5fffffa, RZ ;  /* 0x05fffffa54187825 */ /* 0x040fe200078e00ff */
[----:B------:R-:W-:Y:S04]  /*5a650*/  STL [R1+0x110], R34 ;  /* 0x0001102201007387 */ /* 0x000fe80000100800 */
[----:B------:R0:W-:Y:S04]  /*5a660*/  STL [R1+0x114], R40 ;  /* 0x0001142801007387 */ /* 0x0001e80000100800 */
[----:B------:R1:W-:Y:S04]  /*5a670*/  STL [R1+0x118], R44 ;  /* 0x0001182c01007387 */ /* 0x0003e80000100800 */
[----:B------:R2:W-:Y:S01]  /*5a680*/  STL [R1+0x11c], R46 ;  /* 0x00011c2e01007387 */ /* 0x0005e20000100800 */
[----:B------:R-:W-:Y:S01]  /*5a690*/  IMAD R21, R84, 0x6, RZ ;  /* 0x0000000654157824 */ /* 0x000fe200078e02ff */
[----:B------:R-:W-:Y:S01]  /*5a6a0*/  ISETP.GE.U32.AND P4, PT, R79, 0x7f000001, PT ;  /* 0x7f0000014f00780c */ /* 0x000fe20003f86070 */
[----:B------:R-:W-:Y:S01]  /*5a6b0*/  ISETP.GE.U32.AND P6, PT, R74, 0x7f000001, PT ;  /* 0x7f0000014a00780c */ /* 0x000fe20003fc6070 */
[----:B0-----:R-:W-:-:S02]  /*5a6c0*/  @P0 IADD3 R40, PT, PT, R40, -0x7f000001, RZ ;  /* 0x80ffffff28280810 */ /* 0x001fc40007ffe0ff */
[----:B-1----:R-:W-:Y:S02]  /*5a6d0*/  @P1 IADD3 R44, PT, PT, R44, -0x7f000001, RZ ;  /* 0x80ffffff2c2c1810 */ /* 0x002fe40007ffe0ff */
[----:B--2---:R-:W-:Y:S01]  /*5a6e0*/  @P2 IADD3 R46, PT, PT, R46, -0x7f000001, RZ ;  /* 0x80ffffff2e2e2810 */ /* 0x004fe20007ffe0ff */
[----:B------:R-:W-:Y:S01]  /*5a6f0*/  IMAD.HI.U32 R71, R21, 0x7f000001, R24 ;  /* 0x7f00000115477827 */ /* 0x000fe200078e0018 */
[----:B------:R-:W-:Y:S04]  /*5a700*/  STL [R1+0x114], R40 ;  /* 0x0001142801007387 */ /* 0x000fe80000100800 */
[----:B------:R0:W-:Y:S04]  /*5a710*/  STL [R1+0x118], R44 ;  /* 0x0001182c01007387 */ /* 0x0001e80000100800 */
[----:B------:R1:W-:Y:S04]  /*5a720*/  STL [R1+0x11c], R46 ;  /* 0x00011c2e01007387 */ /* 0x0003e80000100800 */
[----:B------:R-:W2:Y:S01]  /*5a730*/  LD.E R25, desc[UR8][R48.64+0x1370] ;  /* 0x0013700830197980 */ /* 0x000ea2000c101900 */
[----:B------:R-:W-:Y:S01]  /*5a740*/  @P5 IADD3 R30, PT, PT, R30, -0x7f000001, RZ ;  /* 0x80ffffff1e1e5810 */ /* 0x000fe20007ffe0ff */
[----:B------:R-:W-:Y:S01]  /*5a750*/  ISETP.GE.U32.AND P3, PT, R86, 0x7f000001, PT ;  /* 0x7f0000015600780c */ /* 0x000fe20003f66070 */
[----:B------:R-:W-:Y:S01]  /*5a760*/  IADD3 R32, PT, PT, R19, R64, RZ ;  /* 0x0000004013207210 */ /* 0x000fe20007ffe0ff */
[----:B------:R-:W-:Y:S01]  /*5a770*/  ISETP.GE.U32.AND P0, PT, R31, 0x7f000001, PT ;  /* 0x7f0000011f00780c */ /* 0x000fe20003f06070 */
[----:B------:R-:W-:Y:S01]  /*5a780*/  ISETP.GE.U32.AND P2, PT, R81, 0x7f000001, PT ;  /* 0x7f0000015100780c */ /* 0x000fe20003f46070 */
[----:B------:R-:W3:Y:S01]  /*5a790*/  LD.E R19, desc[UR8][R48.64+0x1374] ;  /* 0x0013740830137980 */ /* 0x000ee2000c101900 */
[----:B------:R-:W-:-:S03]  /*5a7a0*/  IADD3 R24, PT, PT, R30, R77, RZ ;  /* 0x0000004d1e187210 */ /* 0x000fc60007ffe0ff */
[----:B------:R-:W4:Y:S01]  /*5a7b0*/  LD.E R11, desc[UR8][R48.64+0x1378] ;  /* 0x00137808300b7980 */ /* 0x000f22000c101900 */
[----:B------:R-:W-:Y:S02]  /*5a7c0*/  @P4 IADD3 R79, PT, PT, R79, -0x7f000001, RZ ;  /* 0x80ffffff4f4f4810 */ /* 0x000fe40007ffe0ff */
[----:B------:R-:W-:Y:S01]  /*5a7d0*/  @P6 IADD3 R74, PT, PT, R74, -0x7f000001, RZ ;  /* 0x80ffffff4a4a6810 */ /* 0x000fe20007ffe0ff */
[----:B------:R0:W2:Y:S01]  /*5a7e0*/  LD.E R15, desc[UR8][R48.64+0x137c] ;  /* 0x00137c08300f7980 */ /* 0x0000a2000c101900 */
[----:B------:R-:W-:Y:S01]  /*5a7f0*/  ISETP.GE.U32.AND P5, PT, R71, 0x7f000001, PT ;  /* 0x7f0000014700780c */ /* 0x000fe20003fa6070 */
[----:B------:R-:W-:Y:S01]  /*5a800*/  ISETP.GE.U32.AND P4, PT, R32, 0x7f000001, PT ;  /* 0x7f0000012000780c */ /* 0x000fe20003f86070 */
[----:B------:R-:W-:Y:S01]  /*5a810*/  ISETP.GE.U32.AND P1, PT, R24, 0x7f000001, PT ;  /* 0x7f0000011800780c */ /* 0x000fe20003f26070 */
[----:B------:R-:W-:Y:S02]  /*5a820*/  IADD3 R26, PT, PT, R74, R79, RZ ;  /* 0x0000004f4a1a7210 */ /* 0x000fe40007ffe0ff */
[----:B------:R-:W-:Y:S01]  /*5a830*/  @P3 IADD3 R86, PT, PT, R86, -0x7f000001, RZ ;  /* 0x80ffffff56563810 */ /* 0x000fe20007ffe0ff */
[----:B------:R-:W-:Y:S01]  /*5a840*/  IMAD.WIDE.U32 R34, R39, R87, RZ ;  /* 0x0000005727227225 */ /* 0x000fe200078e00ff */
[----:B------:R-:W-:-:S02]  /*5a850*/  @P0 IADD3 R31, PT, PT, R31, -0x7f000001, RZ ;  /* 0x80ffffff1f1f0810 */ /* 0x000fc40007ffe0ff */
[----:B------:R-:W-:Y:S01]  /*5a860*/  @P2 IADD3 R81, PT, PT, R81, -0x7f000001, RZ ;  /* 0x80ffffff51512810 */ /* 0x000fe20007ffe0ff */
[----:B------:R-:W-:Y:S01]  /*5a870*/  ISETP.GE.U32.AND P0, PT, R69, 0x7f000001, PT ;  /* 0x7f0000014500780c */ /* 0x000fe20003f06070 */
[----:B------:R-:W-:Y:S01]  /*5a880*/  ISETP.GE.U32.AND P2, PT, R26, 0x7f000001, PT ;  /* 0x7f0000011a00780c */ /* 0x000fe20003f46070 */
[----:B------:R-:W-:Y:S01]  /*5a890*/  IMAD.WIDE.U32 R64, R86, 0x5fffffa, RZ ;  /* 0x05fffffa56407825 */ /* 0x000fe200078e00ff */
[----:B------:R-:W-:-:S03]  /*5a8a0*/  IADD3 R30, PT, PT, R73, R42, RZ ;  /* 0x0000002a491e7210 */ /* 0x000fc60007ffe0ff */
[----:B------:R-:W-:Y:S02]  /*5a8b0*/  IMAD R21, R34, 0x7effffff, RZ ;  /* 0x7effffff22157824 */ /* 0x000fe400078e02ff */
[----:B0-----:R-:W-:Y:S01]  /*5a8c0*/  IMAD R49, R86, 0x6, RZ ;  /* 0x0000000656317824 */ /* 0x001fe200078e02ff */
[----:B------:R-:W-:Y:S02]  /*5a8d0*/  @P5 IADD3 R71, PT, PT, R71, -0x7f000001, RZ ;  /* 0x80ffffff47475810 */ /* 0x000fe40007ffe0ff */
[----:B------:R-:W-:Y:S02]  /*5a8e0*/  @P4 IADD3 R32, PT, PT, R32, -0x7f000001, RZ ;  /* 0x80ffffff20204810 */ /* 0x000fe40007ffe0ff */
[----:B------:R-:W-:Y:S01]  /*5a8f0*/  @P1 IADD3 R24, PT, PT, R24, -0x7f000001, RZ ;  /* 0x80ffffff18181810 */ /* 0x000fe20007ffe0ff */
[----:B------:R-:W-:Y:S01]  /*5a900*/  IMAD.HI.U32 R44, R21, 0x7f000001, R34 ;  /* 0x7f000001152c7827 */ /* 0x000fe200078e0022 */
[----:B------:R-:W-:Y:S01]  /*5a910*/  ISETP.GE.U32.AND P3, PT, R83, 0x7f000001, PT ;  /* 0x7f0000015300780c */ /* 0x000fe20003f66070 */
[----:B------:R-:W-:-:S02]  /*5a920*/  ISETP.GE.U32.AND P1, PT, R30, 0x7f000001, PT ;  /* 0x7f0000011e00780c */ /* 0x000fc40003f26070 */
[----:B------:R-:W-:-:S04]  /*5a930*/  IMAD.HI.U32 R34, R49, 0x7f000001, R64 ;  /* 0x7f00000131227827 */ /* 0x000fc800078e0040 */
[----:B------:R-:W-:Y:S01]  /*5a940*/  IMAD.WIDE.U32 R50, R31, 0x5fffffa, RZ ;  /* 0x05fffffa1f327825 */ /* 0x000fe200078e00ff */
[----:B------:R-:W-:-:S03]  /*5a950*/  IADD3 R49, PT, PT, R32, R71, RZ ;  /* 0x0000004720317210 */ /* 0x000fc60007ffe0ff */
[----:B------:R-:W-:Y:S01]  /*5a960*/  IMAD R31, R31, 0x6, RZ ;  /* 0x000000061f1f7824 */ /* 0x000fe200078e02ff */
[----:B------:R-:W-:Y:S02]  /*5a970*/  @P0 IADD3 R69, PT, PT, R69, -0x7f000001, RZ ;  /* 0x80ffffff45450810 */ /* 0x000fe40007ffe0ff */
[----:B------:R-:W-:Y:S01]  /*5a980*/  @P2 IADD3 R26, PT, PT, R26, -0x7f000001, RZ ;  /* 0x80ffffff1a1a2810 */ /* 0x000fe20007ffe0ff */
[----:B------:R-:W-:Y:S01]  /*5a990*/  IMAD.WIDE.U32 R42, R72, R37, RZ ;  /* 0x00000025482a7225 */ /* 0x000fe200078e00ff */
[----:B------:R-:W-:-:S03]  /*5a9a0*/  ISETP.GE.U32.AND P4, PT, R49, 0x7f000001, PT ;  /* 0x7f0000013100780c */ /* 0x000fc60003f86070 */
[----:B------:R-:W-:Y:S01]  /*5a9b0*/  IMAD.HI.U32 R51, R31, 0x7f000001, R50 ;  /* 0x7f0000011f337827 */ /* 0x000fe200078e0032 */
[----:B------:R-:W-:-:S03]  /*5a9c0*/  IADD3 R31, PT, PT, R24, R81, RZ ;  /* 0x00000051181f7210 */ /* 0x000fc60007ffe0ff */
[----:B------:R-:W-:Y:S01]  /*5a9d0*/  IMAD R33, R42, 0x7effffff, RZ ;  /* 0x7effffff2a217824 */ /* 0x000fe200078e02ff */
[----:B-1----:R-:W-:Y:S01]  /*5a9e0*/  IADD3 R46, PT, PT, R26, R69, RZ ;  /* 0x000000451a2e7210 */ /* 0x002fe20007ffe0ff */
[----:B------:R-:W2:Y:S04]  /*5a9f0*/  LDL R40, [R1+0x110] ;  /* 0x0001100001287983 */ /* 0x000ea80000100800 */
[----:B------:R-:W2:Y:S04]  /*5aa00*/  LDL R26, [R1+0x114] ;  /* 0x00011400011a7983 */ /* 0x000ea80000100800 */
[----:B------:R-:W2:Y:S01]  /*5aa10*/  LDL R24, [R1+0x118] ;  /* 0x0001180001187983 */ /* 0x000ea20000100800 */
[----:B------:R-:W-:-:S02]  /*5aa20*/  @P3 IADD3 R83, PT, PT, R83, -0x7f000001, RZ ;  /* 0x80ffffff53533810 */ /* 0x000fc40007ffe0ff */
[----:B------:R-:W-:Y:S01]  /*5aa30*/  @P1 IADD3 R30, PT, PT, R30, -0x7f000001, RZ ;  /* 0x80ffffff1e1e1810 */ /* 0x000fe20007ffe0ff */
[----:B------:R-:W-:Y:S01]  /*5aa40*/  ISETP.GE.U32.AND P2, PT, R31, 0x7f000001, PT ;  /* 0x7f0000011f00780c */ /* 0x000fe20003f46070 */
[----:B------:R-:W2:Y:S01]  /*5aa50*/  LDL R21, [R1+0x11c] ;  /* 0x00011c0001157983 */ /* 0x000ea20000100800 */
[----:B------:R-:W-:-:S04]  /*5aa60*/  IMAD.HI.U32 R73, R33, 0x7f000001, R42 ;  /* 0x7f00000121497827 */ /* 0x000fc800078e002a */
[----:B------:R-:W-:Y:S01]  /*5aa70*/  IMAD.WIDE.U32 R42, R106, R87, RZ ;  /* 0x000000576a2a7225 */ /* 0x000fe200078e00ff */
[----:B------:R-:W-:Y:S01]  /*5aa80*/  ISETP.GE.U32.AND P3, PT, R34, 0x7f000001, PT ;  /* 0x7f0000012200780c */ /* 0x000fe20003f66070 */
[----:B------:R-:W-:Y:S02]  /*5aa90*/  IADD3 R48, PT, PT, R30, R83, RZ ;  /* 0x000000531e307210 */ /* 0x000fe40007ffe0ff */
[----:B------:R-:W-:-:S04]  /*5aaa0*/  IMAD.WIDE.U32 R32, R9, R92, RZ ;  /* 0x0000005c09207225 */ /* 0x000fc800078e00ff */
[----:B------:R-:W-:Y:S01]  /*5aab0*/  IMAD R30, R42, 0x7effffff, RZ ;  /* 0x7effffff2a1e7824 */ /* 0x000fe200078e02ff */
[----:B------:R-:W-:Y:S01]  /*5aac0*/  @P4 IADD3 R49, PT, PT, R49, -0x7f000001, RZ ;  /* 0x80ffffff31314810 */ /* 0x000fe20007ffe0ff */
[----:B------:R-:W-:Y:S02]  /*5aad0*/  IMAD R69, R32, 0x7effffff, RZ ;  /* 0x7effffff20457824 */ /* 0x000fe400078e02ff */
[----:B------:R-:W-:-:S04]  /*5aae0*/  IMAD.HI.U32 R9, R30, 0x7f000001, R42 ;  /* 0x7f0000011e097827 */ /* 0x000fc800078e002a */
[----:B------:R-:W-:Y:S01]  /*5aaf0*/  IMAD.WIDE.U32 R42, R49, R37, RZ ;  /* 0x00000025312a7225 */ /* 0x000fe200078e00ff */
[----:B------:R-:W-:Y:S01]  /*5ab00*/  @P2 IADD3 R31, PT, PT, R31, -0x7f000001, RZ ;  /* 0x80ffffff1f1f2810 */ /* 0x000fe20007ffe0ff */
[----:B------:R-:W-:Y:S01]  /*5ab10*/  ISETP.GE.U32.AND P1, PT, R73, 0x7f000001, PT ;  /* 0x7f0000014900780c */ /* 0x000fe20003f26070 */
[----:B------:R-:W-:Y:S01]  /*5ab20*/  ISETP.GE.U32.AND P2, PT, R46, 0x7f000001, PT ;  /* 0x7f0000012e00780c */ /* 0x000fe20003f46070 */
[----:B------:R-:W-:-:S04]  /*5ab30*/  IMAD.HI.U32 R69, R69, 0x7f000001, R32 ;  /* 0x7f00000145457827 */ /* 0x000fc800078e0020 */
[----:B------:R-:W-:Y:S01]  /*5ab40*/  IMAD R33, R42, 0x7effffff, RZ ;  /* 0x7effffff2a217824 */ /* 0x000fe200078e02ff */
[----:B------:R-:W-:-:S03]  /*5ab50*/  @P3 IADD3 R34, PT, PT, R34, -0x7f000001, RZ ;  /* 0x80ffffff22223810 */ /* 0x000fc60007ffe0ff */
[----:B------:R-:W-:-:S04]  /*5ab60*/  IMAD.HI.U32 R81, R33, 0x7f000001, R42 ;  /* 0x7f00000121517827 */ /* 0x000fc800078e002a */
[----:B------:R-:W-:Y:S01]  /*5ab70*/  IMAD.WIDE.U32 R42, R49, R106, RZ ;  /* 0x0000006a312a7225 */ /* 0x000fe200078e00ff */
[----:B------:R-:W-:Y:S01]  /*5ab80*/  IADD3 R31, PT, PT, R31, R34, RZ ;  /* 0x000000221f1f7210 */ /* 0x000fe20007ffe0ff */
[----:B------:R-:W-:Y:S01]  /*5ab90*/  ISETP.GE.U32.AND P0, PT, R51, 0x7f000001, PT ;  /* 0x7f0000013300780c */ /* 0x000fe20003f06070 */
[----:B------:R-:W-:Y:S01]  /*5aba0*/  ISETP.GE.U32.AND P3, PT, R48, 0x7f000001, PT ;  /* 0x7f0000013000780c */ /* 0x000fe20003f66070 */
[----:B------:R-:W-:Y:S01]  /*5abb0*/  IMAD R65, R42, 0x7effffff, RZ ;  /* 0x7effffff2a417824 */ /* 0x000fe200078e02ff */
[----:B------:R-:W-:Y:S01]  /*5abc0*/  @P1 IADD3 R73, PT, PT, R73, -0x7f000001, RZ ;  /* 0x80ffffff49491810 */ /* 0x000fe20007ffe0ff */
[----:B------:R-:W-:Y:S01]  /*5abd0*/  ISETP.GE.U32.AND P4, PT, R31, 0x7f000001, PT ;  /* 0x7f0000011f00780c */ /* 0x000fe20003f86070 */
[----:B------:R-:W-:Y:S01]  /*5abe0*/  @P2 IADD3 R46, PT, PT, R46, -0x7f000001, RZ ;  /* 0x80ffffff2e2e2810 */ /* 0x000fe20007ffe0ff */
[----:B------:R-:W-:-:S04]  /*5abf0*/  IMAD.HI.U32 R77, R65, 0x7f000001, R42 ;  /* 0x7f000001414d7827 */ /* 0x000fc800078e002a */
[----:B------:R-:W-:Y:S01]  /*5ac00*/  IMAD.WIDE.U32 R34, R47, R92, RZ ;  /* 0x0000005c2f227225 */ /* 0x000fe200078e00ff */
[----:B------:R-:W2:Y:S01]  /*5ac10*/  LDL.64 R64, [R1+0x100] ;  /* 0x0001000001407983 */ /* 0x000ea20000100a00 */
[----:B------:R-:W-:Y:S02]  /*5ac20*/  IADD3 R82, PT, PT, R46, R73, RZ ;  /* 0x000000492e527210 */ /* 0x000fe40007ffe0ff */
[----:B------:R-:W-:Y:S01]  /*5ac30*/  IMAD R71, R34, 0x7effffff, RZ ;  /* 0x7effffff22477824 */ /* 0x000fe200078e02ff */
[----:B------:R-:W-:Y:S02]  /*5ac40*/  @P0 IADD3 R51, PT, PT, R51, -0x7f000001, RZ ;  /* 0x80ffffff33330810 */ /* 0x000fe40007ffe0ff */
[----:B------:R-:W-:Y:S01]  /*5ac50*/  @P3 IADD3 R48, PT, PT, R48, -0x7f000001, RZ ;  /* 0x80ffffff30303810 */ /* 0x000fe20007ffe0ff */
[----:B------:R-:W-:Y:S01]  /*5ac60*/  ISETP.GE.U32.AND P0, PT, R82, 0x7f000001, PT ;  /* 0x7f0000015200780c */ /* 0x000fe20003f06070 */
[----:B------:R-:W-:Y:S01]  /*5ac70*/  IMAD.HI.U32 R71, R71, 0x7f000001, R34 ;  /* 0x7f00000147477827 */ /* 0x000fe200078e0022 */
[----:B------:R-:W-:-:S03]  /*5ac80*/  @P4 IADD3 R31, PT, PT, R31, -0x7f000001, RZ ;  /* 0x80ffffff1f1f4810 */ /* 0x000fc60007ffe0ff */
[----:B------:R-:W-:-:S04]  /*5ac90*/  IMAD.WIDE.U32 R32, R49, R38, RZ ;  /* 0x0000002631207225 */ /* 0x000fc800078e00ff */
[----:B------:R-:W-:Y:S01]  /*5aca0*/  IMAD.WIDE.U32 R34, R49, R39, RZ ;  /* 0x0000002731227225 */ /* 0x000fe200078e00ff */
[----:B------:R-:W-:-:S03]  /*5acb0*/  IADD3 R30, PT, PT, R48, R51, RZ ;  /* 0x00000033301e7210 */ /* 0x000fc60007ffe0ff */
[----:B------:R-:W-:Y:S02]  /*5acc0*/  IMAD R49, R32, 0x7effffff, RZ ;  /* 0x7effffff20317824 */ /* 0x000fe400078e02ff */
[----:B------:R-:W-:-:S04]  /*5acd0*/  IMAD.WIDE.U32 R46, R31, R39, RZ ;  /* 0x000000271f2e7225 */ /* 0x000fc800078e00ff */
[----:B------:R-:W-:Y:S01]  /*5ace0*/  IMAD R51, R34, 0x7effffff, RZ ;  /* 0x7effffff22337824 */ /* 0x000fe200078e02ff */
[----:B------:R-:W-:Y:S01]  /*5acf0*/  ISETP.GE.U32.AND P1, PT, R30, 0x7f000001, PT ;  /* 0x7f0000011e00780c */ /* 0x000fe20003f26070 */
[----:B------:R-:W-:-:S04]  /*5ad00*/  IMAD.HI.U32 R83, R49, 0x7f000001, R32 ;  /* 0x7f00000131537827 */ /* 0x000fc800078e0020 */
[----:B------:R-:W-:Y:S02]  /*5ad10*/  IMAD R33, R46, 0x7effffff, RZ ;  /* 0x7effffff2e217824 */ /* 0x000fe400078e02ff */
[----:B------:R-:W-:-:S04]  /*5ad20*/  IMAD.HI.U32 R84, R51, 0x7f000001, R34 ;  /* 0x7f00000133547827 */ /* 0x000fc800078e0022 */
[----:B------:R-:W-:-:S04]  /*5ad30*/  IMAD.WIDE.U32 R34, R31, R37, RZ ;  /* 0x000000251f227225 */ /* 0x000fc800078e00ff */
[----:B------:R-:W-:Y:S01]  /*5ad40*/  IMAD.WIDE.U32 R48, R31, R38, RZ ;  /* 0x000000261f307225 */ /* 0x000fe200078e00ff */
[----:B------:R-:W-:-:S03]  /*5ad50*/  @P0 IADD3 R82, PT, PT, R82, -0x7f000001, RZ ;  /* 0x80ffffff52520810 */ /* 0x000fc60007ffe0ff */
[----:B------:R-:W-:-:S04]  /*5ad60*/  IMAD.HI.U32 R79, R33, 0x7f000001, R46 ;  /* 0x7f000001214f7827 */ /* 0x000fc800078e002e */
[----:B------:R-:W-:Y:S02]  /*5ad70*/  IMAD R33, R34, 0x7effffff, RZ ;  /* 0x7effffff22217824 */ /* 0x000fe400078e02ff */
[----:B------:R-:W-:Y:S02]  /*5ad80*/  IMAD R32, R48, 0x7effffff, RZ ;  /* 0x7effffff30207824 */ /* 0x000fe400078e02ff */
[----:B------:R-:W-:-:S04]  /*5ad90*/  IMAD.WIDE.U32 R46, R82, R38, RZ ;  /* 0x00000026522e7225 */ /* 0x000fc800078e00ff */
[----:B------:R-:W-:-:S04]  /*5ada0*/  IMAD.HI.U32 R33, R33, 0x7f000001, R34 ;  /* 0x7f00000121217827 */ /* 0x000fc800078e0022 */
[----:B------:R-:W-:-:S04]  /*5adb0*/  IMAD.HI.U32 R34, R32, 0x7f000001, R48 ;  /* 0x7f00000120227827 */ /* 0x000fc800078e0030 */
[----:B------:R-:W-:Y:S02]  /*5adc0*/  IMAD R32, R46, 0x7effffff, RZ ;  /* 0x7effffff2e207824 */ /* 0x000fe400078e02ff */
[----:B------:R-:W-:Y:S01]  /*5add0*/  IMAD.WIDE.U32 R50, R82, R106, RZ ;  /* 0x0000006a52327225 */ /* 0x000fe200078e00ff */
[----:B------:R-:W-:-:S03]  /*5ade0*/  @P1 IADD3 R30, PT, PT, R30, -0x7f000001, RZ ;  /* 0x80ffffff1e1e1810 */ /* 0x000fc60007ffe0ff */
[----:B------:R-:W-:-:S04]  /*5adf0*/  IMAD.WIDE.U32 R42, R31, R106, RZ ;  /* 0x0000006a1f2a7225 */ /* 0x000fc800078e00ff */
[----:B------:R-:W-:-:S04]  /*5ae00*/  IMAD.HI.U32 R88, R32, 0x7f000001, R46 ;  /* 0x7f00000120587827 */ /* 0x000fc800078e002e */
[----:B------:R-:W-:Y:S01]  /*5ae10*/  IMAD R35, R50, 0x7effffff, RZ ;  /* 0x7effffff32237824 */ /* 0x000fe200078e02ff */
[----:B------:R-:W-:Y:S01]  /*5ae20*/  ISETP.GE.U32.AND P1, PT, R79, 0x7f000001, PT ;  /* 0x7f0000014f00780c */ /* 0x000fe20003f26070 */
        /* <DEDUP_REMOVED lines=9> */
[----:B------:R-:W-:-:S04]  /*5aec0*/  IMAD.WIDE.U32 R74, R30, R39, RZ ;  /* 0x000000271e4a7225 */ /* 0x000fc800078e00ff */
[----:B------:R-:W-:Y:S01]  /*5aed0*/  IMAD.HI.U32 R90, R31, 0x7f000001, R48 ;  /* 0x7f0000011f5a7827 */ /* 0x000fe200078e0030 */
[----:B------:R-:W-:-:S03]  /*5aee0*/  @P1 IADD3 R79, PT, PT, R79, -0x7f000001, RZ ;  /* 0x80ffffff4f4f1810 */ /* 0x000fc60007ffe0ff */
[----:B------:R-:W-:Y:S01]  /*5aef0*/  IMAD.WIDE.U32 R30, R30, R106, RZ ;  /* 0x0000006a1e1e7225 */ /* 0x000fe200078e00ff */
[----:B------:R-:W-:Y:S01]  /*5af00*/  ISETP.GE.U32.AND P1, PT, R32, 0x7f000001, PT ;  /* 0x7f0000012000780c */ /* 0x000fe20003f26070 */
[----:B------:R-:W-:Y:S02]  /*5af10*/  ISETP.GE.U32.AND P0, PT, R77, 0x7f000001, PT ;  /* 0x7f0000014d00780c */ /* 0x000fe40003f06070 */
[----:B------:R-:W-:Y:S02]  /*5af20*/  IMAD R35, R42, 0x7effffff, RZ ;  /* 0x7effffff2a237824 */ /* 0x000fe400078e02ff */
[----:B------:R-:W-:Y:S02]  /*5af30*/  IMAD R47, R30, 0x7effffff, RZ ;  /* 0x7effffff1e2f7824 */ /* 0x000fe400078e02ff */
[----:B------:R-:W-:-:S04]  /*5af40*/  IMAD.HI.U32 R48, R35, 0x7f000001, R42 ;  /* 0x7f00000123307827 */ /* 0x000fc800078e002a */
[----:B------:R-:W-:-:S04]  /*5af50*/  IMAD.WIDE.U32 R42, R79, 0x5fffffa, RZ ;  /* 0x05fffffa4f2a7825 */ /* 0x000fc800078e00ff */
[----:B------:R-:W-:-:S04]  /*5af60*/  IMAD.HI.U32 R73, R47, 0x7f000001, R30 ;  /* 0x7f0000012f497827 */ /* 0x000fc800078e001e */
[----:B------:R-:W-:-:S04]  /*5af70*/  IMAD R47, R79, 0x6, RZ ;  /* 0x000000064f2f7824 */ /* 0x000fc800078e02ff */
[----:B------:R-:W-:Y:S01]  /*5af80*/  IMAD.HI.U32 R87, R47, 0x7f000001, R42 ;  /* 0x7f0000012f577827 */ /* 0x000fe200078e002a */
[----:B------:R-:W-:Y:S02]  /*5af90*/  @P1 IADD3 R32, PT, PT, R32, -0x7f000001, RZ ;  /* 0x80ffffff20201810 */ /* 0x000fe40007ffe0ff */
[----:B------:R-:W-:Y:S01]  /*5afa0*/  @P0 IADD3 R77, PT, PT, R77, -0x7f000001, RZ ;  /* 0x80ffffff4d4d0810 */ /* 0x000fe20007ffe0ff */
[----:B------:R-:W0:Y:S02]  /*5afb0*/  LDC.64 R46, c[0x0][0x388] ;  /* 0x0000e200ff2e7b82 */ /* 0x000e240000000a00 */
[----:B------:R-:W-:Y:S02]  /*5afc0*/  ISETP.GE.U32.AND P1, PT, R32, 0x7f000001, PT ;  /* 0x7f0000012000780c */ /* 0x000fe40003f26070 */
[----:B------:R-:W-:-:S04]  /*5afd0*/  IMAD.WIDE.U32 R30, R77, 0x5fffffa, RZ ;  /* 0x05fffffa4d1e7825 */ /* 0x000fc800078e00ff */
[----:B------:R-:W-:Y:S01]  /*5afe0*/  IMAD R35, R77, 0x6, RZ ;  /* 0x000000064d237824 */ /* 0x000fe200078e02ff */
[----:B------:R-:W-:Y:S01]  /*5aff0*/  ISETP.GE.U32.AND P3, PT, R88, 0x7f000001, PT ;  /* 0x7f0000015800780c */ /* 0x000fe20003f66070 */
[----:B0-----:R-:W2:Y:S01]  /*5b000*/  LDG.E R77, desc[UR8][R46.64+0x4] ;  /* 0x000004082e4d7981 */ /* 0x001ea2000c1e1900 */
[----:B------:R-:W-:Y:S01]  /*5b010*/  ISETP.GE.U32.AND P2, PT, R48, 0x7f000001, PT ;  /* 0x7f0000013000780c */ /* 0x000fe20003f46070 */
[----:B------:R-:W-:Y:S02]  /*5b020*/  IMAD R49, R74, 0x7effffff, RZ ;  /* 0x7effffff4a317824 */ /* 0x000fe400078e02ff */
[----:B------:R-:W-:Y:S01]  /*5b030*/  IMAD.HI.U32 R51, R35, 0x7f000001, R30 ;  /* 0x7f00000123337827 */ /* 0x000fe200078e001e */
[----:B------:R-:W2:Y:S01]  /*5b040*/  LDG.E R79, desc[UR8][R46.64] ;  /* 0x000000082e4f7981 */ /* 0x000ea2000c1e1900 */
[----:B------:R-:W-:-:S03]  /*5b050*/  @P1 IADD3 R32, PT, PT, R32, -0x7f000001, RZ ;  /* 0x80ffffff20201810 */ /* 0x000fc60007ffe0ff */
[----:B------:R-:W-:Y:S01]  /*5b060*/  ISETP.GE.U32.AND P1, PT, R51, 0x7f000001, PT ;  /* 0x7f0000013300780c */ /* 0x000fe20003f26070 */
[----:B------:R-:W-:Y:S02]  /*5b070*/  IMAD.HI.U32 R50, R49, 0x7f000001, R74 ;  /* 0x7f00000131327827 */ /* 0x000fe400078e004a */
[----:B------:R-:W-:Y:S01]  /*5b080*/  @P3 IADD3 R88, PT, PT, R88, -0x7f000001, RZ ;  /* 0x80ffffff58583810 */ /* 0x000fe20007ffe0ff */
[----:B------:R-:W-:Y:S01]  /*5b090*/  ISETP.GE.U32.AND P6, PT, R81, 0x7f000001, PT ;  /* 0x7f0000015100780c */ /* 0x000fe20003fc6070 */
[----:B------:R-:W-:Y:S01]  /*5b0a0*/  @P2 IADD3 R48, PT, PT, R48, -0x7f000001, RZ ;  /* 0x80ffffff30302810 */ /* 0x000fe20007ffe0ff */
[----:B------:R-:W-:Y:S01]  /*5b0b0*/  ISETP.GE.U32.AND P0, PT, R86, 0x7f000001, PT ;  /* 0x7f0000015600780c */ /* 0x000fe20003f06070 */
[----:B------:R-:W-:-:S06]  /*5b0c0*/  ISETP.GE.U32.AND P4, PT, R50, 0x7f000001, PT ;  /* 0x7f0000013200780c */ /* 0x000fcc0003f86070 */
[----:B------:R-:W-:Y:S01]  /*5b0d0*/  @P1 IADD3 R51, PT, PT, R51, -0x7f000001, RZ ;  /* 0x80ffffff33331810 */ /* 0x000fe20007ffe0ff */
[----:B------:R-:W-:Y:S01]  /*5b0e0*/  ISETP.GE.U32.AND P1, PT, R84, 0x7f000001, PT ;  /* 0x7f0000015400780c */ /* 0x000fe20003f26070 */
[----:B------:R-:W-:Y:S01]  /*5b0f0*/  ISETP.GE.U32.AND P3, PT, R73, 0x7f000001, PT ;  /* 0x7f0000014900780c */ /* 0x000fe20003f66070 */
[----:B------:R-:W-:Y:S01]  /*5b100*/  ISETP.GE.U32.AND P2, PT, R48, 0x7f000001, PT ;  /* 0x7f0000013000780c */ /* 0x000fe20003f46070 */
[----:B------:R-:W2:Y:S04]  /*5b110*/  LDG.E R75, desc[UR8][R46.64+0x8] ;  /* 0x000008082e4b7981 */ /* 0x000ea8000c1e1900 */
[----:B------:R-:W2:Y:S01]  /*5b120*/  LDG.E R74, desc[UR8][R46.64+0xc] ;  /* 0x00000c082e4a7981 */ /* 0x000ea2000c1e1900 */
[----:B------:R-:W-:-:S05]  /*5b130*/  @P4 IADD3 R50, PT, PT, R50, -0x7f000001, RZ ;  /* 0x80ffffff32324810 */ /* 0x000fca0007ffe0ff */
[----:B------:R-:W-:Y:S01]  /*5b140*/  @P1 IADD3 R84, PT, PT, R84, -0x7f000001, RZ ;  /* 0x80ffffff54541810 */ /* 0x000fe20007ffe0ff */
[CC--:B------:R-:W-:Y:S01]  /*5b150*/  ISETP.GE.U32.AND P1, PT, R197.reuse, R210.reuse, PT ;  /* 0x000000d2c500720c */ /* 0x0c0fe20003f26070 */
[----:B------:R-:W-:Y:S02]  /*5b160*/  IADD3 R197, PT, PT, R197, -R210, RZ ;  /* 0x800000d2c5c57210 */ /* 0x000fe40007ffe0ff */
[----:B------:R-:W3:Y:S01]  /*5b170*/  LDL.LU R210, [R1+0x29c] ;  /* 0x00029c0001d27983 */ /* 0x000ee20000300800 */
[----:B------:R-:W-:Y:S01]  /*5b180*/  @P3 IADD3 R73, PT, PT, R73, -0x7f000001, RZ ;  /* 0x80ffffff49493810 */ /* 0x000fe20007ffe0ff */
[----:B------:R-:W-:Y:S01]  /*5b190*/  ISETP.GE.U32.AND P5, PT, R83, 0x7f000001, PT ;  /* 0x7f0000015300780c */ /* 0x000fe20003fa6070 */
[----:B------:R-:W-:Y:S01]  /*5b1a0*/  ISETP.GE.U32.AND P4, PT, R50, 0x7f000001, PT ;  /* 0x7f0000013200780c */ /* 0x000fe20003f86070 */
[----:B------:R-:W-:Y:S02]  /*5b1b0*/  @P6 IADD3 R81, PT, PT, R81, -0x7f000001, RZ ;  /* 0x80ffffff51516810 */ /* 0x000fe40007ffe0ff */
[----:B------:R-:W-:Y:S01]  /*5b1c0*/  @P0 IADD3 R86, PT, PT, R86, -0x7f000001, RZ ;  /* 0x80ffffff56560810 */ /* 0x000fe20007ffe0ff */
[----:B------:R-:W-:Y:S01]  /*5b1d0*/  ISETP.GE.U32.AND P6, PT, R91, 0x7f000001, PT ;  /* 0x7f0000015b00780c */ /* 0x000fe20003fc6070 */
[----:B------:R-:W-:Y:S01]  /*5b1e0*/  @P2 IADD3 R48, PT, PT, R48, -0x7f000001, RZ ;  /* 0x80ffffff30302810 */ /* 0x000fe20007ffe0ff */
[----:B------:R-:W-:-:S02]  /*5b1f0*/  ISETP.GE.U32.AND P2, PT, R73, 0x7f000001, PT ;  /* 0x7f0000014900780c */ /* 0x000fc40003f46070 */
[----:B------:R-:W-:-:S04]  /*5b200*/  IMAD.WIDE.U32 R30, R86, 0x5fffffa, RZ ;  /* 0x05fffffa561e7825 */ /* 0x000fc800078e00ff */
[----:B------:R-:W-:Y:S01]  /*5b210*/  IMAD R35, R86, 0x6, RZ ;  /* 0x0000000656237824 */ /* 0x000fe200078e02ff */
[----:B------:R-:W-:Y:S01]  /*5b220*/  ISETP.GE.U32.AND P0, PT, R90, 0x7f000001, PT ;  /* 0x7f0000015a00780c */ /* 0x000fe20003f06070 */
[----:B------:R-:W-:Y:S01]  /*5b230*/  IADD3 R48, PT, PT, R48, R51, RZ ;  /* 0x0000003330307210 */ /* 0x000fe20007ffe0ff */
[----:B------:R-:W-:Y:S01]  /*5b240*/  ISETP.GE.U32.AND P3, PT, R87, 0x7f000001, PT ;  /* 0x7f0000015700780c */ /* 0x000fe20003f66070 */
[----:B------:R-:W-:Y:S01]  /*5b250*/  @P5 IADD3 R83, PT, PT, R83, -0x7f000001, RZ ;  /* 0x80ffffff53535810 */ /* 0x000fe20007ffe0ff */
[----:B------:R-:W-:Y:S01]  /*5b260*/  IMAD.HI.U32 R86, R35, 0x7f000001, R30 ;  /* 0x7f00000123567827 */ /* 0x000fe200078e001e */
[----:B------:R-:W-:Y:S02]  /*5b270*/  @P4 IADD3 R50, PT, PT, R50, -0x7f000001, RZ ;  /* 0x80ffffff32324810 */ /* 0x000fe40007ffe0ff */
[----:B------:R-:W-:Y:S02]  /*5b280*/  IADD3 R35, PT, PT, R32, R81, RZ ;  /* 0x0000005120237210 */ /* 0x000fe40007ffe0ff */
[----:B------:R-:W-:Y:S01]  /*5b290*/  @P6 IADD3 R91, PT, PT, R91, -0x7f000001, RZ ;  /* 0x80ffffff5b5b6810 */ /* 0x000fe20007ffe0ff */
[----:B------:R-:W-:Y:S01]  /*5b2a0*/  ISETP.GE.U32.AND P6, PT, R48, 0x7f000001, PT ;  /* 0x7f0000013000780c */ /* 0x000fe20003fc6070 */
[----:B------:R-:W-:Y:S01]  /*5b2b0*/  @P2 IADD3 R73, PT, PT, R73, -0x7f000001, RZ ;  /* 0x80ffffff49492810 */ /* 0x000fe20007ffe0ff */
[----:B------:R-:W-:Y:S01]  /*5b2c0*/  IMAD.WIDE.U32 R42, R88, 0x5fffffa, RZ ;  /* 0x05fffffa582a7825 */ /* 0x000fe200078e00ff */
[----:B------:R-:W-:Y:S01]  /*5b2d0*/  IADD3 R32, PT, PT, R50, R83, RZ ;  /* 0x0000005332207210 */ /* 0x000fe20007ffe0ff */
[----:B------:R-:W-:Y:S01]  /*5b2e0*/  ISETP.GE.U32.AND P4, PT, R86, 0x7f000001, PT ;  /* 0x7f0000015600780c */ /* 0x000fe20003f86070 */
[----:B------:R-:W-:Y:S01]  /*5b2f0*/  ISETP.GE.U32.AND P2, PT, R35, 0x7f000001, PT ;  /* 0x7f0000012300780c */ /* 0x000fe20003f46070 */
[----:B------:R-:W-:Y:S01]  /*5b300*/  IMAD R49, R88, 0x6, RZ ;  /* 0x0000000658317824 */ /* 0x000fe200078e02ff */
[----:B------:R-:W-:Y:S01]  /*5b310*/  @P0 IADD3 R90, PT, PT, R90, -0x7f000001, RZ ;  /* 0x80ffffff5a5a0810 */ /* 0x000fe20007ffe0ff */
[----:B------:R-:W-:Y:S01]  /*5b320*/  ISETP.GE.U32.AND P0, PT, R33, 0x7f000001, PT ;  /* 0x7f0000012100780c */ /* 0x000fe20003f06070 */
[----:B------:R-:W-:Y:S01]  /*5b330*/  ISETP.GE.U32.AND P5, PT, R32, 0x7f000001, PT ;  /* 0x7f0000012000780c */ /* 0x000fe20003fa6070 */
[----:B------:R-:W-:-:S04]  /*5b340*/  IMAD.HI.U32 R89, R49, 0x7f000001, R42 ;  /* 0x7f00000131597827 */ /* 0x000fc800078e002a */
[----:B------:R-:W-:Y:S01]  /*5b350*/  IMAD.WIDE.U32 R42, R91, 0x5fffffa, RZ ;  /* 0x05fffffa5b2a7825 */ /* 0x000fe200078e00ff */
[----:B------:R-:W-:-:S03]  /*5b360*/  @P3 IADD3 R87, PT, PT, R87, -0x7f000001, RZ ;  /* 0x80ffffff57573810 */ /* 0x000fc60007ffe0ff */
[----:B------:R-:W-:Y:S01]  /*5b370*/  IMAD R51, R91, 0x6, RZ ;  /* 0x000000065b337824 */ /* 0x000fe200078e02ff */
[----:B------:R-:W-:Y:S01]  /*5b380*/  ISETP.GE.U32.AND P3, PT, R34, 0x7f000001, PT ;  /* 0x7f0000012200780c */ /* 0x000fe20003f66070 */
[----:B------:R-:W-:Y:S01]  /*5b390*/  @P6 IADD3 R48, PT, PT, R48, -0x7f000001, RZ ;  /* 0x80ffffff30306810 */ /* 0x000fe20007ffe0ff */
[C---:B------:R-:W-:Y:S02]  /*5b3a0*/  IMAD R49, R90.reuse, 0x6, RZ ;  /* 0x000000065a317824 */ /* 0x040fe400078e02ff */
[----:B------:R-:W-:-:S04]  /*5b3b0*/  IMAD.WIDE.U32 R30, R90, 0x5fffffa, RZ ;  /* 0x05fffffa5a1e7825 */ /* 0x000fc800078e00ff */
[----:B------:R-:W-:Y:S01]  /*5b3c0*/  IMAD.HI.U32 R90, R51, 0x7f000001, R42 ;  /* 0x7f000001335a7827 */ /* 0x000fe200078e002a */
[----:B------:R-:W-:Y:S02]  /*5b3d0*/  @P4 IADD3 R86, PT, PT, R86, -0x7f000001, RZ ;  /* 0x80ffffff56564810 */ /* 0x000fe40007ffe0ff */
[----:B------:R-:W-:Y:S02]  /*5b3e0*/  @P2 IADD3 R35, PT, PT, R35, -0x7f000001, RZ ;  /* 0x80ffffff23232810 */ /* 0x000fe40007ffe0ff */
[----:B------:R-:W-:Y:S02]  /*5b3f0*/  IADD3 R51, PT, PT, R73, R84, RZ ;  /* 0x0000005449337210 */ /* 0x000fe40007ffe0ff */
[----:B------:R-:W-:Y:S01]  /*5b400*/  IADD3 R50, PT, PT, R48, R87, RZ ;  /* 0x0000005730327210 */ /* 0x000fe20007ffe0ff */
[----:B------:R-:W-:Y:S01]  /*5b410*/  IMAD.HI.U32 R88, R49, 0x7f000001, R30 ;  /* 0x7f00000131587827 */ /* 0x000fe200078e001e */
[----:B------:R-:W-:Y:S02]  /*5b420*/  @P0 IADD3 R33, PT, PT, R33, -0x7f000001, RZ ;  /* 0x80ffffff21210810 */ /* 0x000fe40007ffe0ff */
[----:B------:R-:W-:-:S02]  /*5b430*/  @P5 IADD3 R32, PT, PT, R32, -0x7f000001, RZ ;  /* 0x80ffffff20205810 */ /* 0x000fc40007ffe0ff */
[----:B------:R-:W-:Y:S01]  /*5b440*/  IADD3 R35, PT, PT, R35, R86, RZ ;  /* 0x0000005623237210 */ /* 0x000fe20007ffe0ff */
[----:B------:R-:W-:Y:S01]  /*5b450*/  ISETP.GE.U32.AND P0, PT, R51, 0x7f000001, PT ;  /* 0x7f0000013300780c */ /* 0x000fe20003f06070 */
[----:B------:R-:W-:Y:S01]  /*5b460*/  ISETP.GE.U32.AND P4, PT, R89, 0x7f000001, PT ;  /* 0x7f0000015900780c */ /* 0x000fe20003f86070 */
[----:B------:R-:W-:Y:S01]  /*5b470*/  ISETP.GE.U32.AND P2, PT, R50, 0x7f000001, PT ;  /* 0x7f0000013200780c */ /* 0x000fe20003f46070 */
[----:B------:R-:W-:Y:S02]  /*5b480*/  @P3 IADD3 R34, PT, PT, R34, -0x7f000001, RZ ;  /* 0x80ffffff22223810 */ /* 0x000fe40007ffe0ff */
[----:B------:R-:W-:Y:S01]  /*5b490*/  IADD3 R83, PT, PT, R32, R33, RZ ;  /* 0x0000002120537210 */ /* 0x000fe20007ffe0ff */
[----:B------:R-:W-:Y:S01]  /*5b4a0*/  ISETP.GE.U32.AND P5, PT, R88, 0x7f000001, PT ;  /* 0x7f0000015800780c */ /* 0x000fe20003fa6070 */
[----:B------:R-:W-:Y:S01]  /*5b4b0*/  ISETP.GE.U32.AND P3, PT, R35, 0x7f000001, PT ;  /* 0x7f0000012300780c */ /* 0x000fe20003f66070 */
[----:B------:R-:W-:Y:S01]  /*5b4c0*/  @!P1 IADD3 R197, PT, PT, R197, 0x7f000001, RZ ;  /* 0x7f000001c5c59810 */ /* 0x000fe20007ffe0ff */
[----:B------:R-:W-:Y:S01]  /*5b4d0*/  ISETP.GE.U32.AND P6, PT, R90, 0x7f000001, PT ;  /* 0x7f0000015a00780c */ /* 0x000fe20003fc6070 */
[----:B------:R-:W-:Y:S01]  /*5b4e0*/  ISETP.GE.U32.AND P1, PT, R83, 0x7f000001, PT ;  /* 0x7f0000015300780c */ /* 0x000fe20003f26070 */
[----:B------:R-:W-:-:S04]  /*5b4f0*/  IMAD.WIDE.U32 R48, R82, R37, RZ ;  /* 0x0000002552307225 */ /* 0x000fc800078e00ff */
[----:B------:R-:W-:Y:S01]  /*5b500*/  IMAD.WIDE.U32 R42, R7, R92, RZ ;  /* 0x0000005c072a7225 */ /* 0x000fe200078e00ff */
[----:B------:R-:W-:Y:S02]  /*5b510*/  @P0 IADD3 R51, PT, PT, R51, -0x7f000001, RZ ;  /* 0x80ffffff33330810 */ /* 0x000fe40007ffe0ff */
[----:B------:R-:W-:Y:S02]  /*5b520*/  @P4 IADD3 R89, PT, PT, R89, -0x7f000001, RZ ;  /* 0x80ffffff59594810 */ /* 0x000fe40007ffe0ff */
[----:B------:R-:W-:Y:S01]  /*5b530*/  @P2 IADD3 R50, PT, PT, R50, -0x7f000001, RZ ;  /* 0x80ffffff32322810 */ /* 0x000fe20007ffe0ff */
[----:B------:R-:W-:Y:S02]  /*5b540*/  IMAD R7, R48, 0x7effffff, RZ ;  /* 0x7effffff30077824 */ /* 0x000fe400078e02ff */
[----:B------:R-:W-:-:S04]  /*5b550*/  IMAD.WIDE.U32 R30, R201, R197, RZ ;  /* 0x000000c5c91e7225 */ /* 0x000fc800078e00ff */
[----:B------:R-:W-:Y:S01]  /*5b560*/  IMAD.WIDE.U32 R32, R52, R92, RZ ;  /* 0x0000005c34207225 */ /* 0x000fe200078e00ff */
[----:B------:R-:W-:Y:S02]  /*5b570*/  @P5 IADD3 R88, PT, PT, R88, -0x7f000001, RZ ;  /* 0x80ffffff58585810 */ /* 0x000fe40007ffe0ff */
[----:B------:R-:W-:Y:S02]  /*5b580*/  @P3 IADD3 R35, PT, PT, R35, -0x7f000001, RZ ;  /* 0x80ffffff23233810 */ /* 0x000fe40007ffe0ff */
[----:B------:R-:W-:Y:S01]  /*5b590*/  IADD3 R52, PT, PT, R51, R34, RZ ;  /* 0x0000002233347210 */ /* 0x000fe20007ffe0ff */
[----:B------:R-:W-:Y:S01]  /*5b5a0*/  IMAD.HI.U32 R49, R7, 0x7f000001, R48 ;  /* 0x7f00000107317827 */ /* 0x000fe200078e0030 */
[----:B------:R-:W-:-:S03]  /*5b5b0*/  IADD3 R51, PT, PT, R50, R89, RZ ;  /* 0x0000005932337210 */ /* 0x000fc60007ffe0ff */
[----:B------:R-:W-:Y:S01]  /*5b5c0*/  IMAD R7, R30, 0x7effffff, RZ ;  /* 0x7effffff1e077824 */ /* 0x000fe200078e02ff */
[----:B------:R-:W-:Y:S02]  /*5b5d0*/  @P6 IADD3 R90, PT, PT, R90, -0x7f000001, RZ ;  /* 0x80ffffff5a5a6810 */ /* 0x000fe40007ffe0ff */
[----:B------:R-:W-:Y:S02]  /*5b5e0*/  @P1 IADD3 R83, PT, PT, R83, -0x7f000001, RZ ;  /* 0x80ffffff53531810 */ /* 0x000fe40007ffe0ff */
[----:B------:R-:W-:Y:S01]  /*5b5f0*/  IADD3 R50, PT, PT, R35, R88, RZ ;  /* 0x0000005823327210 */ /* 0x000fe20007ffe0ff */
[----:B------:R-:W-:Y:S01]  /*5b600*/  IMAD.HI.U32 R84, R7, 0x7f000001, R30 ;  /* 0x7f00000107547827 */ /* 0x000fe200078e001e */
[----:B------:R-:W-:Y:S01]  /*5b610*/  ISETP.GE.U32.AND P3, PT, R51, 0x7f000001, PT ;  /* 0x7f0000013300780c */ /* 0x000fe20003f66070 */
[----:B------:R-:W-:Y:S02]  /*5b620*/  IADD3 R48, PT, PT, R83, R90, RZ ;  /* 0x0000005a53307210 */ /* 0x000fe40007ffe0ff */
[----:B------:R-:W-:Y:S01]  /*5b630*/  ISETP.GE.U32.AND P4, PT, R50, 0x7f000001, PT ;  /* 0x7f0000013200780c */ /* 0x000fe20003f86070 */
[----:B------:R-:W-:Y:S01]  /*5b640*/  ISETP.GE.U32.AND P0, PT, R84, 0x7f000001, PT ;  /* 0x7f0000015400780c */ /* 0x000fe20003f06070 */
[----:B------:R-:W-:-:S02]  /*5b650*/  IMAD R81, R32, 0x7effffff, RZ ;  /* 0x7effffff20517824 */ /* 0x000fc400078e02ff */
[----:B------:R-:W-:Y:S01]  /*5b660*/  IMAD.WIDE.U32 R34, R55, R142, RZ ;  /* 0x0000008e37227225 */ /* 0x000fe200078e00ff */
[----:B------:R-:W-:Y:S01]  /*5b670*/  ISETP.GE.U32.AND P5, PT, R48, 0x7f000001, PT ;  /* 0x7f0000013000780c */ /* 0x000fe20003fa6070 */
[----:B------:R-:W-:Y:S01]  /*5b680*/  ISETP.GE.U32.AND P2, PT, R49, 0x7f000001, PT ;  /* 0x7f0000013100780c */ /* 0x000fe20003f46070 */
[----:B------:R-:W-:Y:S01]  /*5b690*/  ISETP.GE.U32.AND P1, PT, R52, 0x7f000001, PT ;  /* 0x7f0000013400780c */ /* 0x000fe20003f26070 */
[----:B------:R-:W-:-:S04]  /*5b6a0*/  IMAD.HI.U32 R81, R81, 0x7f000001, R32 ;  /* 0x7f00000151517827 */ /* 0x000fc800078e0020 */
[----:B------:R-:W-:-:S04]  /*5b6b0*/  IMAD.WIDE.U32 R30, R57, R142, RZ ;  /* 0x0000008e391e7225 */ /* 0x000fc800078e00ff */
[----:B------:R-:W-:-:S04]  /*5b6c0*/  IMAD.WIDE.U32 R32, R53, R142, RZ ;  /* 0x0000008e35207225 */ /* 0x000fc800078e00ff */
[----:B------:R-:W-:-:S04]  /*5b6d0*/  IMAD.WIDE.U32 R142, R61, R142, RZ ;  /* 0x0000008e3d8e7225 */ /* 0x000fc800078e00ff */
[----:B------:R-:W-:Y:S01]  /*5b6e0*/  IMAD R55, R34, 0x7effffff, RZ ;  /* 0x7effffff22377824 */ /* 0x000fe200078e02ff */
[----:B------:R-:W-:Y:S01]  /*5b6f0*/  @P3 IADD3 R51, PT, PT, R51, -0x7f000001, RZ ;  /* 0x80ffffff33333810 */ /* 0x000fe20007ffe0ff */
[----:B------:R-:W-:Y:S02]  /*5b700*/  IMAD R73, R42, 0x7effffff, RZ ;  /* 0x7effffff2a497824 */ /* 0x000fe400078e02ff */
[----:B------:R-:W-:Y:S01]  /*5b710*/  IMAD R53, R30, 0x7effffff, RZ ;  /* 0x7effffff1e357824 */ /* 0x000fe200078e02ff */
[----:B------:R-:W-:Y:S01]  /*5b720*/  @P4 IADD3 R50, PT, PT, R50, -0x7f000001, RZ ;  /* 0x80ffffff32324810 */ /* 0x000fe20007ffe0ff */
[----:B------:R-:W-:Y:S02]  /*5b730*/  IMAD R7, R142, 0x7effffff, RZ ;  /* 0x7effffff8e077824 */ /* 0x000fe400078e02ff */
[----:B------:R-:W-:-:S04]  /*5b740*/  IMAD.HI.U32 R55, R55, 0x7f000001, R34 ;  /* 0x7f00000137377827 */ /* 0x000fc800078e0022 */
[----:B------:R-:W-:Y:S01]  /*5b750*/  IMAD R57, R32, 0x7effffff, RZ ;  /* 0x7effffff20397824 */ /* 0x000fe200078e02ff */
[----:B------:R-:W-:Y:S01]  /*5b760*/  @P0 IADD3 R84, PT, PT, R84, -0x7f000001, RZ ;  /* 0x80ffffff54540810 */ /* 0x000fe20007ffe0ff */
[----:B------:R-:W-:-:S04]  /*5b770*/  IMAD.WIDE.U32 R34, R51, R37, RZ ;  /* 0x0000002533227225 */ /* 0x000fc800078e00ff */
[----:B------:R-:W-:-:S04]  /*5b780*/  IMAD.HI.U32 R73, R73, 0x7f000001, R42 ;  /* 0x7f00000149497827 */ /* 0x000fc800078e002a */
[----:B------:R-:W-:-:S04]  /*5b790*/  IMAD.HI.U32 R53, R53, 0x7f000001, R30 ;  /* 0x7f00000135357827 */ /* 0x000fc800078e001e */
[----:B------:R-:W-:Y:S01]  /*5b7a0*/  IMAD.HI.U32 R30, R7, 0x7f000001, R142 ;  /* 0x7f000001071e7827 */ /* 0x000fe200078e008e */
[----:B------:R-:W-:-:S03]  /*5b7b0*/  @P5 IADD3 R48, PT, PT, R48, -0x7f000001, RZ ;  /* 0x80ffffff30305810 */ /* 0x000fc60007ffe0ff */
[----:B------:R-:W-:-:S04]  /*5b7c0*/  IMAD.WIDE.U32 R42, R50, R106, RZ ;  /* 0x0000006a322a7225 */ /* 0x000fc800078e00ff */
[----:B------:R-:W-:Y:S01]  /*5b7d0*/  IMAD.HI.U32 R57, R57, 0x7f000001, R32 ;  /* 0x7f00000139397827 */ /* 0x000fe200078e0020 */
[----:B------:R-:W-:Y:S02]  /*5b7e0*/  @P2 IADD3 R49, PT, PT, R49, -0x7f000001, RZ ;  /* 0x80ffffff31312810 */ /* 0x000fe40007ffe0ff */
[----:B------:R-:W-:Y:S01]  /*5b7f0*/  @P1 IADD3 R52, PT, PT, R52, -0x7f000001, RZ ;  /* 0x80ffffff34341810 */ /* 0x000fe20007ffe0ff */
[----:B------:R-:W-:Y:S02]  /*5b800*/  IMAD R7, R34, 0x7effffff, RZ ;  /* 0x7effffff22077824 */ /* 0x000fe400078e02ff */
[----:B------:R-:W-:-:S04]  /*5b810*/  IMAD.WIDE.U32 R32, R3, R84, RZ ;  /* 0x0000005403207225 */ /* 0x000fc800078e00ff */
[----:B------:R-:W-:Y:S02]  /*5b820*/  IMAD R31, R42, 0x7effffff, RZ ;  /* 0x7effffff2a1f7824 */ /* 0x000fe400078e02ff */
[----:B------:R-:W-:-:S04]  /*5b830*/  IMAD.WIDE.U32 R82, R48, R39, RZ ;  /* 0x0000002730527225 */ /* 0x000fc800078e00ff */
[----:B------:R-:W-:Y:S01]  /*5b840*/  IMAD.HI.U32 R89, R7, 0x7f000001, R34 ;  /* 0x7f00000107597827 */ /* 0x000fe200078e0022 */
[----:B------:R-:W-:-:S03]  /*5b850*/  IADD3 R52, PT, PT, R52, R49, RZ ;  /* 0x0000003134347210 */ /* 0x000fc60007ffe0ff */
[----:B------:R-:W-:Y:S02]  /*5b860*/  IMAD R7, R32, 0x7effffff, RZ ;  /* 0x7effffff20077824 */ /* 0x000fe400078e02ff */
[----:B------:R-:W-:-:S04]  /*5b870*/  IMAD.HI.U32 R93, R31, 0x7f000001, R42 ;  /* 0x7f0000011f5d7827 */ /* 0x000fc800078e002a */
[----:B------:R-:W-:-:S04]  /*5b880*/  IMAD.WIDE.U32 R34, R51, R39, RZ ;  /* 0x0000002733227225 */ /* 0x000fc800078e00ff */
[----:B------:R-:W-:Y:S02]  /*5b890*/  IMAD R49, R82, 0x7effffff, RZ ;  /* 0x7effffff52317824 */ /* 0x000fe400078e02ff */
[----:B------:R-:W-:-:S04]  /*5b8a0*/  IMAD.WIDE.U32 R42, R51, R106, RZ ;  /* 0x0000006a332a7225 */ /* 0x000fc800078e00ff */
[----:B------:R-:W-:Y:S01]  /*5b8b0*/  IMAD.HI.U32 R84, R7, 0x7f000001, R32 ;  /* 0x7f00000107547827 */ /* 0x000fe200078e0020 */
[----:B------:R-:W-:-:S03]  /*5b8c0*/  ISETP.GE.U32.AND P1, PT, R52, 0x7f000001, PT ;  /* 0x7f0000013400780c */ /* 0x000fc60003f26070 */
[----:B------:R-:W-:Y:S02]  /*5b8d0*/  IMAD R31, R34, 0x7effffff, RZ ;  /* 0x7effffff221f7824 */ /* 0x000fe400078e02ff */
[----:B------:R-:W-:-:S04]  /*5b8e0*/  IMAD.HI.U32 R95, R49, 0x7f000001, R82 ;  /* 0x7f000001315f7827 */ /* 0x000fc800078e0052 */
[----:B------:R-:W-:Y:S02]  /*5b8f0*/  IMAD R7, R42, 0x7effffff, RZ ;  /* 0x7effffff2a077824 */ /* 0x000fe400078e02ff */
[----:B------:R-:W-:-:S04]  /*5b900*/  IMAD.WIDE.U32 R82, R50, R38, RZ ;  /* 0x0000002632527225 */ /* 0x000fc800078e00ff */
[----:B------:R-:W-:Y:S01]  /*5b910*/  IMAD.WIDE.U32 R32, R50, R39, RZ ;  /* 0x0000002732207225 */ /* 0x000fe200078e00ff */
[----:B------:R-:W-:-:S03]  /*5b920*/  ISETP.GE.U32.AND P0, PT, R84, 0x7f000001, PT ;  /* 0x7f0000015400780c */ /* 0x000fc60003f06070 */
        /* <DEDUP_REMOVED lines=8> */
[----:B------:R-:W-:Y:S01]  /*5b9b0*/  IMAD R49, R34, 0x7effffff, RZ ;  /* 0x7effffff22317824 */ /* 0x000fe200078e02ff */
[----:B------:R-:W-:Y:S01]  /*5b9c0*/  @P1 IADD3 R52, PT, PT, R52, -0x7f000001, RZ ;  /* 0x80ffffff34341810 */ /* 0x000fe20007ffe0ff */
[----:B------:R-:W-:-:S04]  /*5b9d0*/  IMAD.WIDE.U32 R42, R48, R38, RZ ;  /* 0x00000026302a7225 */ /* 0x000fc800078e00ff */
[----:B------:R-:W-:Y:S02]  /*5b9e0*/  IMAD R7, R32, 0x7effffff, RZ ;  /* 0x7effffff20077824 */ /* 0x000fe400078e02ff */
        /* <DEDUP_REMOVED lines=10> */
[----:B--2---:R-:W-:-:S04]  /*5ba90*/  IMAD.WIDE.U32 R32, R25, R84, RZ ;  /* 0x0000005419207225 */ /* 0x004fc800078e00ff */
[----:B------:R-:W-:-:S04]  /*5baa0*/  IMAD.WIDE.U32 R42, R48, R106, RZ ;  /* 0x0000006a302a7225 */ /* 0x000fc800078e00ff */
[----:B------:R-:W-:-:S04]  /*5bab0*/  IMAD.HI.U32 R25, R7, 0x7f000001, R34 ;  /* 0x7f00000107197827 */ /* 0x000fc800078e0022 */
[----:B------:R-:W-:-:S04]  /*5bac0*/  IMAD.HI.U32 R82, R37, 0x7f000001, R82 ;  /* 0x7f00000125527827 */ /* 0x000fc800078e0052 */
[----:B------:R-:W-:Y:S02]  /*5bad0*/  IMAD R49, R86, 0x7effffff, RZ ;  /* 0x7effffff56317824 */ /* 0x000fe400078e02ff */
[----:B------:R-:W-:Y:S02]  /*5bae0*/  IMAD R7, R32, 0x7effffff, RZ ;  /* 0x7effffff20077824 */ /* 0x000fe400078e02ff */
[----:B------:R-:W-:Y:S02]  /*5baf0*/  IMAD R37, R42, 0x7effffff, RZ ;  /* 0x7effffff2a257824 */ /* 0x000fe400078e02ff */
[----:B---3--:R-:W-:-:S04]  /*5bb00*/  IMAD.WIDE.U32 R34, R19, R84, RZ ;  /* 0x0000005413227225 */ /* 0x008fc800078e00ff */
[----:B------:R-:W-:-:S04]  /*5bb10*/  IMAD.HI.U32 R86, R49, 0x7f000001, R86 ;  /* 0x7f00000131567827 */ /* 0x000fc800078e0056 */
[----:B------:R-:W-:-:S04]  /*5bb20*/  IMAD.HI.U32 R19, R7, 0x7f000001, R32 ;  /* 0x7f00000107137827 */ /* 0x000fc800078e0020 */
[----:B------:R-:W-:-:S04]  /*5bb30*/  IMAD.HI.U32 R49, R37, 0x7f000001, R42 ;  /* 0x7f00000125317827 */ /* 0x000fc800078e002a */
[----:B----4-:R-:W-:-:S04]  /*5bb40*/  IMAD.WIDE.U32 R32, R11, R84, RZ ;  /* 0x000000540b207225 */ /* 0x010fc800078e00ff */
[----:B------:R-:W-:-:S04]  /*5bb50*/  IMAD.WIDE.U32 R42, R15, R84, RZ ;  /* 0x000000540f2a7225 */ /* 0x000fc800078e00ff */
[----:B------:R-:W-:Y:S02]  /*5bb60*/  IMAD R7, R34, 0x7effffff, RZ ;  /* 0x7effffff22077824 */ /* 0x000fe400078e02ff */
[----:B------:R-:W-:Y:S02]  /*5bb70*/  IMAD R11, R32, 0x7effffff, RZ ;  /* 0x7effffff200b7824 */ /* 0x000fe400078e02ff */
[----:B------:R-:W-:Y:S02]  /*5bb80*/  IMAD R15, R42, 0x7effffff, RZ ;  /* 0x7effffff2a0f7824 */ /* 0x000fe400078e02ff */
[----:B------:R-:W-:Y:S01]  /*5bb90*/  IMAD.HI.U32 R37, R7, 0x7f000001, R34 ;  /* 0x7f00000107257827 */ /* 0x000fe200078e0022 */
[----:B------:R-:W-:-:S03]  /*5bba0*/  ISETP.GE.U32.AND P4, PT, R93, 0x7f000001, PT ;  /* 0x7f0000015d00780c */ /* 0x000fc60003f86070 */
[----:B------:R-:W-:-:S04]  /*5bbb0*/  IMAD.WIDE.U32 R34, R52, R39, RZ ;  /* 0x0000002734227225 */ /* 0x000fc800078e00ff */
[----:B------:R-:W-:-:S04]  /*5bbc0*/  IMAD.HI.U32 R39, R11, 0x7f000001, R32 ;  /* 0x7f0000010b277827 */ /* 0x000fc800078e0020 */
[----:B------:R-:W-:Y:S01]  /*5bbd0*/  IMAD.HI.U32 R42, R15, 0x7f000001, R42 ;  /* 0x7f0000010f2a7827 */ /* 0x000fe200078e002a */
[----:B------:R-:W-:Y:S01]  /*5bbe0*/  ISETP.GE.U32.AND P0, PT, R19, 0x7f000001, PT ;  /* 0x7f0000011300780c */ /* 0x000fe20003f06070 */
[----:B------:R-:W-:Y:S01]  /*5bbf0*/  ISETP.GE.U32.AND P3, PT, R37, 0x7f000001, PT ;  /* 0x7f0000012500780c */ /* 0x000fe20003f66070 */
[----:B------:R-:W-:Y:S02]  /*5bc00*/  ISETP.GE.U32.AND P2, PT, R39, 0x7f000001, PT ;  /* 0x7f0000012700780c */ /* 0x000fe40003f46070 */
[----:B------:R-:W-:Y:S01]  /*5bc10*/  ISETP.GE.U32.AND P1, PT, R42, 0x7f000001, PT ;  /* 0x7f0000012a00780c */ /* 0x000fe20003f26070 */
[----:B------:R-:W-:Y:S01]  /*5bc20*/  ISETP.GE.U32.AND P5, PT, R95, 0x7f000001, PT ;  /* 0x7f0000015f00780c */ /* 0x000fe20003fa6070 */
[----:B------:R-:W-:Y:S01]  /*5bc30*/  ISETP.GE.U32.AND P6, PT, R86, 0x7f000001, PT ;  /* 0x7f0000015600780c */ /* 0x000fe20003fc6070 */
[----:B------:R-:W-:Y:S01]  /*5bc40*/  @P4 IADD3 R93, PT, PT, R93, -0x7f000001, RZ ;  /* 0x80ffffff5d5d4810 */ /* 0x000fe20007ffe0ff */
[----:B------:R-:W-:Y:S01]  /*5bc50*/  ISETP.GE.U32.AND P4, PT, R49, 0x7f000001, PT ;  /* 0x7f0000013100780c */ /* 0x000fe20003f86070 */
        /* <DEDUP_REMOVED lines=8> */
[----:B------:R-:W-:Y:S02]  /*5bce0*/  IADD3 R38, PT, PT, R39, R24, RZ ;  /* 0x0000001827267210 */ /* 0x000fe40007ffe0ff */
[----:B------:R-:W-:Y:S02]  /*5bcf0*/  IADD3 R40, PT, PT, R42, R21, RZ ;  /* 0x000000152a287210 */ /* 0x000fe40007ffe0ff */
[----:B------:R-:W-:Y:S01]  /*5bd00*/  @P4 IADD3 R49, PT, PT, R49, -0x7f000001, RZ ;  /* 0x80ffffff31314810 */ /* 0x000fe20007ffe0ff */
[----:B------:R-:W-:Y:S01]  /*5bd10*/  ISETP.GE.U32.AND P3, PT, R34, 0x7f000001, PT ;  /* 0x7f0000012200780c */ /* 0x000fe20003f66070 */
[----:B------:R-:W-:Y:S01]  /*5bd20*/  @P5 IADD3 R95, PT, PT, R95, -0x7f000001, RZ ;  /* 0x80ffffff5f5f5810 */ /* 0x000fe20007ffe0ff */
[----:B------:R-:W-:Y:S01]  /*5bd30*/  ISETP.GE.U32.AND P4, PT, R26, 0x7f000001, PT ;  /* 0x7f0000011a00780c */ /* 0x000fe20003f86070 */
[----:B------:R-:W-:Y:S01]  /*5bd40*/  @P6 IADD3 R86, PT, PT, R86, -0x7f000001, RZ ;  /* 0x80ffffff56566810 */ /* 0x000fe20007ffe0ff */
[----:B------:R-:W-:Y:S01]  /*5bd50*/  ISETP.GE.U32.AND P5, PT, R38, 0x7f000001, PT ;  /* 0x7f0000012600780c */ /* 0x000fe20003fa6070 */
[----:B------:R-:W-:Y:S01]  /*5bd60*/  ISETP.GE.U32.AND P6, PT, R40, 0x7f000001, PT ;  /* 0x7f0000012800780c */ /* 0x000fe20003fc6070 */
[----:B------:R-:W-:Y:S01]  /*5bd70*/  IMAD.WIDE.U32 R106, R52, R106, RZ ;  /* 0x0000006a346a7225 */ /* 0x000fe200078e00ff */
[----:B------:R0:W-:Y:S03]  /*5bd80*/  STL [R1+0x110], R34 ;  /* 0x0001102201007387 */ /* 0x0001e60000100800 */
[C---:B------:R-:W-:Y:S01]  /*5bd90*/  IMAD.WIDE.U32 R32, R93.reuse, 0x5fffffa, RZ ;  /* 0x05fffffa5d207825 */ /* 0x040fe200078e00ff */
[----:B------:R1:W-:Y:S04]  /*5bda0*/  STL [R1+0x114], R26 ;  /* 0x0001141a01007387 */ /* 0x0003e80000100800 */
[----:B------:R2:W-:Y:S01]  /*5bdb0*/  STL [R1+0x118], R38 ;  /* 0x0001182601007387 */ /* 0x0005e20000100800 */
[----:B------:R-:W-:-:S03]  /*5bdc0*/  IMAD R7, R93, 0x6, RZ ;  /* 0x000000065d077824 */ /* 0x000fc600078e02ff */
[----:B------:R3:W-:Y:S01]  /*5bdd0*/  STL [R1+0x11c], R40 ;  /* 0x00011c2801007387 */ /* 0x0007e20000100800 */
[----:B------:R-:W-:Y:S01]  /*5bde0*/  IMAD R11, R106, 0x7effffff, RZ ;  /* 0x7effffff6a0b7824 */ /* 0x000fe200078e02ff */
[----:B0-----:R-:W-:Y:S02]  /*5bdf0*/  @P3 IADD3 R34, PT, PT, R34, -0x7f000001, RZ ;  /* 0x80ffffff22223810 */ /* 0x001fe40007ffe0ff */
[----:B-1----:R-:W-:Y:S02]  /*5be00*/  @P4 IADD3 R26, PT, PT, R26, -0x7f000001, RZ ;  /* 0x80ffffff1a1a4810 */ /* 0x002fe40007ffe0ff */
[----:B--2---:R-:W-:Y:S02]  /*5be10*/  @P5 IADD3 R38, PT, PT, R38, -0x7f000001, RZ ;  /* 0x80ffffff26265810 */ /* 0x004fe40007ffe0ff */
[----:B---3--:R-:W-:Y:S01]  /*5be20*/  @P6 IADD3 R40, PT, PT, R40, -0x7f000001, RZ ;  /* 0x80ffffff28286810 */ /* 0x008fe20007ffe0ff */
[----:B------:R0:W-:Y:S01]  /*5be30*/  STL [R1+0x110], R34 ;  /* 0x0001102201007387 */ /* 0x0001e20000100800 */
[----:B------:R-:W-:-:S03]  /*5be40*/  IMAD.HI.U32 R94, R7, 0x7f000001, R32 ;  /* 0x7f000001075e7827 */ /* 0x000fc600078e0020 */
[----:B------:R-:W-:Y:S01]  /*5be50*/  STL [R1+0x114], R26 ;  /* 0x0001141a01007387 */ /* 0x000fe20000100800 */
[----:B------:R-:W-:Y:S01]  /*5be60*/  IMAD.HI.U32 R106, R11, 0x7f000001, R106 ;  /* 0x7f0000010b6a7827 */ /* 0x000fe200078e006a */
[----:B------:R-:W-:-:S03]  /*5be70*/  ISETP.GE.U32.AND P0, PT, R88, 0x7f000001, PT ;  /* 0x7f0000015800780c */ /* 0x000fc60003f06070 */
[C---:B------:R-:W-:Y:S01]  /*5be80*/  IMAD.WIDE.U32 R32, R95.reuse, 0x5fffffa, RZ ;  /* 0x05fffffa5f207825 */ /* 0x040fe200078e00ff */
[----:B------:R1:W-:Y:S03]  /*5be90*/  STL [R1+0x118], R38 ;  /* 0x0001182601007387 */ /* 0x0003e60000100800 */
[----:B------:R-:W-:Y:S02]  /*5bea0*/  IMAD R7, R95, 0x6, RZ ;  /* 0x000000065f077824 */ /* 0x000fe400078e02ff */
[C---:B------:R-:W-:Y:S02]  /*5beb0*/  IMAD R11, R49.reuse, 0x6, RZ ;  /* 0x00000006310b7824 */ /* 0x040fe400078e02ff */
[----:B------:R-:W-:Y:S01]  /*5bec0*/  IMAD.WIDE.U32 R42, R49, 0x5fffffa, RZ ;  /* 0x05fffffa312a7825 */ /* 0x000fe200078e00ff */
[----:B------:R2:W-:Y:S04]  /*5bed0*/  STL [R1+0x11c], R40 ;  /* 0x00011c2801007387 */ /* 0x0005e80000100800 */
[----:B------:R-:W3:Y:S01]  /*5bee0*/  LDG.E R49, desc[UR8][R46.64+0x18] ;  /* 0x000018082e317981 */ /* 0x000ee2000c1e1900 */
[----:B------:R-:W-:Y:S01]  /*5bef0*/  IMAD.HI.U32 R100, R7, 0x7f000001, R32 ;  /* 0x7f00000107647827 */ /* 0x000fe200078e0020 */
[----:B------:R-:W-:-:S02]  /*5bf00*/  ISETP.GE.U32.AND P2, PT, R25, 0x7f000001, PT ;  /* 0x7f0000011900780c */ /* 0x000fc40003f46070 */
[----:B------:R-:W4:Y:S04]  /*5bf10*/  LDG.E R7, desc[UR8][R46.64+0x14] ;  /* 0x000014082e077981 */ /* 0x000f28000c1e1900 */
[----:B------:R-:W3:Y:S04]  /*5bf20*/  LD.E R84, desc[UR8][R64.64+0x1384] ;  /* 0x0013840840547980 */ /* 0x000ee8000c101900 */
[----:B------:R-:W3:Y:S01]  /*5bf30*/  LDG.E R24, desc[UR8][R46.64+0x10] ;  /* 0x000010082e187981 */ /* 0x000ee2000c1e1900 */
[----:B------:R-:W-:Y:S01]  /*5bf40*/  ISETP.GE.U32.AND P1, PT, R31, 0x7f000001, PT ;  /* 0x7f0000011f00780c */ /* 0x000fe20003f26070 */
[----:B------:R-:W-:-:S02]  /*5bf50*/  @P0 IADD3 R88, PT, PT, R88, -0x7f000001, RZ ;  /* 0x80ffffff58580810 */ /* 0x000fc40007ffe0ff */
[----:B------:R-:W3:Y:S01]  /*5bf60*/  LD.E R83, desc[UR8][R64.64+0x1380] ;  /* 0x0013800840537980 */ /* 0x000ee2000c101900 */
[----:B------:R-:W-:-:S03]  /*5bf70*/  IMAD R15, R86, 0x6, RZ ;  /* 0x00000006560f7824 */ /* 0x000fc600078e02ff */
[----:B------:R-:W3:Y:S01]  /*5bf80*/  LDG.E R37, desc[UR8][R46.64+0x1c] ;  /* 0x00001c082e257981 */ /* 0x000ee2000c1e1900 */
[----:B------:R-:W-:Y:S01]  /*5bf90*/  IMAD.WIDE.U32 R86, R86, 0x5fffffa, RZ ;  /* 0x05fffffa56567825 */ /* 0x000fe200078e00ff */
[----:B------:R-:W-:Y:S01]  /*5bfa0*/  ISETP.GE.U32.AND P5, PT, R88, 0x7f000001, PT ;  /* 0x7f0000015800780c */ /* 0x000fe20003fa6070 */
[----:B------:R-:W-:Y:S01]  /*5bfb0*/  ISETP.GE.U32.AND P6, PT, R91, 0x7f000001, PT ;  /* 0x7f0000015b00780c */ /* 0x000fe20003fc6070 */
[----:B------:R-:W-:Y:S01]  /*5bfc0*/  @P2 IADD3 R25, PT, PT, R25, -0x7f000001, RZ ;  /* 0x80ffffff19192810 */ /* 0x000fe20007ffe0ff */
[----:B------:R-:W-:Y:S01]  /*5bfd0*/  ISETP.GE.U32.AND P2, PT, R90, 0x7f000001, PT ;  /* 0x7f0000015a00780c */ /* 0x000fe20003f46070 */
[----:B------:R-:W-:Y:S02]  /*5bfe0*/  IMAD.HI.U32 R93, R15, 0x7f000001, R86 ;  /* 0x7f0000010f5d7827 */ /* 0x000fe400078e0056 */
[----:B------:R-:W3:Y:S01]  /*5bff0*/  LD.E R86, desc[UR8][R64.64+0x1388] ;  /* 0x0013880840567980 */ /* 0x000ee2000c101900 */
[----:B------:R-:W-:Y:S01]  /*5c000*/  @P1 IADD3 R31, PT, PT, R31, -0x7f000001, RZ ;  /* 0x80ffffff1f1f1810 */ /* 0x000fe20007ffe0ff */
[----:B------:R-:W-:Y:S01]  /*5c010*/  ISETP.GE.U32.AND P1, PT, R92, 0x7f000001, PT ;  /* 0x7f0000015c00780c */ /* 0x000fe20003f26070 */
[----:B------:R-:W-:Y:S01]  /*5c020*/  ISETP.GE.U32.AND P4, PT, R25, 0x7f000001, PT ;  /* 0x7f0000011900780c */ /* 0x000fe20003f86070 */
[----:B------:R-:W-:Y:S01]  /*5c030*/  ISETP.GE.U32.AND P0, PT, R89, 0x7f000001, PT ;  /* 0x7f0000015900780c */ /* 0x000fe20003f06070 */
[----:B------:R0:W3:Y:S01]  /*5c040*/  LD.E R87, desc[UR8][R64.64+0x138c] ;  /* 0x00138c0840577980 */ /* 0x0000e2000c101900 */
[----:B------:R-:W-:Y:S01]  /*5c050*/  ISETP.GE.U32.AND P3, PT, R31, 0x7f000001, PT ;  /* 0x7f0000011f00780c */ /* 0x000fe20003f66070 */
[----:B------:R-:W-:-:S02]  /*5c060*/  @P5 IADD3 R88, PT, PT, R88, -0x7f000001, RZ ;  /* 0x80ffffff58585810 */ /* 0x000fc40007ffe0ff */
[----:B------:R-:W-:Y:S02]  /*5c070*/  @P6 IADD3 R91, PT, PT, R91, -0x7f000001, RZ ;  /* 0x80ffffff5b5b6810 */ /* 0x000fe40007ffe0ff */
[----:B------:R-:W-:Y:S01]  /*5c080*/  @P2 IADD3 R90, PT, PT, R90, -0x7f000001, RZ ;  /* 0x80ffffff5a5a2810 */ /* 0x000fe20007ffe0ff */
[----:B------:R-:W-:Y:S01]  /*5c090*/  ISETP.GE.U32.AND P2, PT, R98, 0x7f000001, PT ;  /* 0x7f0000016200780c */ /* 0x000fe20003f46070 */
[----:B------:R-:W-:Y:S02]  /*5c0a0*/  IADD3 R15, PT, PT, R88, R91, RZ ;  /* 0x0000005b580f7210 */ /* 0x000fe40007ffe0ff */
[----:B------:R-:W-:Y:S01]  /*5c0b0*/  @P1 IADD3 R92, PT, PT, R92, -0x7f000001, RZ ;  /* 0x80ffffff5c5c1810 */ /* 0x000fe20007ffe0ff */
[----:B------:R-:W-:Y:S01]  /*5c0c0*/  ISETP.GE.U32.AND P1, PT, R106, 0x7f000001, PT ;  /* 0x7f0000016a00780c */ /* 0x000fe20003f26070 */
[----:B------:R-:W-:Y:S01]  /*5c0d0*/  ISETP.GE.U32.AND P6, PT, R35, 0x7f000001, PT ;  /* 0x7f0000012300780c */ /* 0x000fe20003fc6070 */
[----:B------:R-:W-:Y:S01]  /*5c0e0*/  @P4 IADD3 R25, PT, PT, R25, -0x7f000001, RZ ;  /* 0x80ffffff19194810 */ /* 0x000fe20007ffe0ff */
[----:B------:R-:W-:Y:S01]  /*5c0f0*/  ISETP.GE.U32.AND P5, PT, R96, 0x7f000001, PT ;  /* 0x7f0000016000780c */ /* 0x000fe20003fa6070 */
[----:B------:R-:W-:Y:S01]  /*5c100*/  @P0 IADD3 R89, PT, PT, R89, -0x7f000001, RZ ;  /* 0x80ffffff59590810 */ /* 0x000fe20007ffe0ff */
[----:B------:R-:W-:Y:S01]  /*5c110*/  ISETP.GE.U32.AND P4, PT, R15, 0x7f000001, PT ;  /* 0x7f0000010f00780c */ /* 0x000fe20003f86070 */
[----:B------:R-:W-:Y:S01]  /*5c120*/  ISETP.GE.U32.AND P0, PT, R94, 0x7f000001, PT ;  /* 0x7f0000015e00780c */ /* 0x000fe20003f06070 */
[----:B------:R-:W-:Y:S01]  /*5c130*/  @P3 IADD3 R31, PT, PT, R31, -0x7f000001, RZ ;  /* 0x80ffffff1f1f3810 */ /* 0x000fe20007ffe0ff */
[----:B------:R-:W3:Y:S01]  /*5c140*/  LDL R88, [R1+0x110] ;  /* 0x0001100001587983 */ /* 0x000ee20000100800 */
[----:B------:R-:W-:Y:S01]  /*5c150*/  @P2 IADD3 R98, PT, PT, R98, -0x7f000001, RZ ;  /* 0x80ffffff62622810 */ /* 0x000fe20007ffe0ff */
[----:B------:R-:W-:Y:S01]  /*5c160*/  ISETP.GE.U32.AND P2, PT, R41, 0x7f000001, PT ;  /* 0x7f0000012900780c */ /* 0x000fe20003f46070 */
[----:B------:R-:W-:Y:S01]  /*5c170*/  IMAD.HI.U32 R32, R11, 0x7f000001, R42 ;  /* 0x7f0000010b207827 */ /* 0x000fe200078e002a */
[----:B------:R-:W-:-:S02]  /*5c180*/  IADD3 R19, PT, PT, R31, R92, RZ ;  /* 0x0000005c1f137210 */ /* 0x000fc40007ffe0ff */
[----:B------:R-:W-:Y:S02]  /*5c190*/  @P1 IADD3 R106, PT, PT, R106, -0x7f000001, RZ ;  /* 0x80ffffff6a6a1810 */ /* 0x000fe40007ffe0ff */
[----:B------:R-:W-:Y:S01]  /*5c1a0*/  @P6 IADD3 R35, PT, PT, R35, -0x7f000001, RZ ;  /* 0x80ffffff23236810 */ /* 0x000fe20007ffe0ff */
[----:B------:R-:W3:Y:S01]  /*5c1b0*/  LDL R91, [R1+0x114] ;  /* 0x00011400015b7983 */ /* 0x000ee20000100800 */
[----:B------:R-:W-:Y:S01]  /*5c1c0*/  @P5 IADD3 R96, PT, PT, R96, -0x7f000001, RZ ;  /* 0x80ffffff60605810 */ /* 0x000fe20007ffe0ff */
[----:B------:R-:W-:Y:S01]  /*5c1d0*/  ISETP.GE.U32.AND P1, PT, R19, 0x7f000001, PT ;  /* 0x7f0000011300780c */ /* 0x000fe20003f26070 */
[----:B------:R-:W-:Y:S02]  /*5c1e0*/  @P4 IADD3 R15, PT, PT, R15, -0x7f000001, RZ ;  /* 0x80ffffff0f0f4810 */ /* 0x000fe40007ffe0ff */
[----:B------:R-:W-:Y:S01]  /*5c1f0*/  @P0 IADD3 R94, PT, PT, R94, -0x7f000001, RZ ;  /* 0x80ffffff5e5e0810 */ /* 0x000fe20007ffe0ff */
[----:B------:R-:W-:Y:S01]  /*5c200*/  ISETP.GE.U32.AND P0, PT, R23, 0x7f000001, PT ;  /* 0x7f0000011700780c */ /* 0x000fe20003f06070 */
[----:B------:R-:W-:Y:S01]  /*5c210*/  IADD3 R11, PT, PT, R25, R90, RZ ;  /* 0x0000005a190b7210 */ /* 0x000fe20007ffe0ff */
[----:B------:R-:W-:-:S02]  /*5c220*/  IMAD R33, R35, 0x6, RZ ;  /* 0x0000000623217824 */ /* 0x000fc400078e02ff */
[----:B0-----:R-:W-:-:S04]  /*5c230*/  IMAD.WIDE.U32 R34, R35, 0x5fffffa, RZ ;  /* 0x05fffffa23227825 */ /* 0x001fc800078e00ff */
[----:B-1----:R-:W-:Y:S01]  /*5c240*/  IMAD.WIDE.U32 R38, R106, 0x5fffffa, RZ ;  /* 0x05fffffa6a267825 */ /* 0x002fe200078e00ff */
[----:B------:R-:W-:-:S03]  /*5c250*/  IADD3 R25, PT, PT, R15, R96, RZ ;  /* 0x000000600f197210 */ /* 0x000fc60007ffe0ff */
[----:B------:R-:W-:Y:S01]  /*5c260*/  IMAD R21, R106, 0x6, RZ ;  /* 0x000000066a157824 */ /* 0x000fe200078e02ff */
[----:B------:R-:W3:Y:S01]  /*5c270*/  LDL R15, [R1+0x118] ;  /* 0x00011800010f7983 */ /* 0x000ee20000100800 */
[----:B------:R-:W-:Y:S01]  /*5c280*/  @P2 IADD3 R41, PT, PT, R41, -0x7f000001, RZ ;  /* 0x80ffffff29292810 */ /* 0x000fe20007ffe0ff */
[----:B------:R-:W-:Y:S01]  /*5c290*/  ISETP.GE.U32.AND P3, PT, R89, 0x7f000001, PT ;  /* 0x7f0000015900780c */ /* 0x000fe20003f66070 */
[----:B------:R-:W-:-:S04]  /*5c2a0*/  IMAD.HI.U32 R33, R33, 0x7f000001, R34 ;  /* 0x7f00000121217827 */ /* 0x000fc800078e0022 */
[----:B--2---:R-:W-:Y:S01]  /*5c2b0*/  IMAD.HI.U32 R40, R21, 0x7f000001, R38 ;  /* 0x7f00000115287827 */ /* 0x004fe200078e0026 */
[----:B------:R-:W-:-:S03]  /*5c2c0*/  @P1 IADD3 R19, PT, PT, R19, -0x7f000001, RZ ;  /* 0x80ffffff13131810 */ /* 0x000fc60007ffe0ff */
[----:B------:R-:W-:-:S04]  /*5c2d0*/  IMAD.WIDE.U32 R34, R62, R41, RZ ;  /* 0x000000293e227225 */ /* 0x000fc800078e00ff */
[-C--:B------:R-:W-:Y:S01]  /*5c2e0*/  IMAD.WIDE.U32 R38, R10, R41.reuse, RZ ;  /* 0x000000290a267225 */ /* 0x080fe200078e00ff */
[----:B------:R-:W2:Y:S03]  /*5c2f0*/  LDL R62, [R1+0x11c] ;  /* 0x00011c00013e7983 */ /* 0x000ea60000100800 */
[----:B------:R-:W-:Y:S01]  /*5c300*/  IMAD.WIDE.U32 R42, R8, R41, RZ ;  /* 0x00000029082a7225 */ /* 0x000fe200078e00ff */
[----:B------:R-:W-:-:S03]  /*5c310*/  @P0 IADD3 R23, PT, PT, R23, -0x7f000001, RZ ;  /* 0x80ffffff17170810 */ /* 0x000fc60007ffe0ff */
[----:B------:R-:W-:Y:S01]  /*5c320*/  IMAD R10, R38, 0x7effffff, RZ ;  /* 0x7effffff260a7824 */ /* 0x000fe200078e02ff */
[----:B------:R-:W-:Y:S01]  /*5c330*/  IADD3 R31, PT, PT, R19, R98, RZ ;  /* 0x00000062131f7210 */ /* 0x000fe20007ffe0ff */
[----:B------:R-:W-:Y:S02]  /*5c340*/  IMAD R19, R42, 0x7effffff, RZ ;  /* 0x7effffff2a137824 */ /* 0x000fe400078e02ff */
[----:B------:R-:W-:-:S04]  /*5c350*/  IMAD.HI.U32 R38, R10, 0x7f000001, R38 ;  /* 0x7f0000010a267827 */ /* 0x000fc800078e0026 */
[----:B------:R-:W-:Y:S01]  /*5c360*/  IMAD.WIDE.U32 R64, R58, R23, RZ ;  /* 0x000000173a407225 */ /* 0x000fe200078e00ff */
[----:B------:R-:W-:Y:S02]  /*5c370*/  IADD3 R10, PT, PT, R126, R77, RZ ;  /* 0x0000004d7e0a7210 */ /* 0x000fe40007ffe0ff */
[----:B------:R-:W-:Y:S01]  /*5c380*/  @P3 IADD3 R89, PT, PT, R89, -0x7f000001, RZ ;  /* 0x80ffffff59593810 */ /* 0x000fe20007ffe0ff */
[----:B------:R-:W-:Y:S01]  /*5c390*/  IMAD.HI.U32 R19, R19, 0x7f000001, R42 ;  /* 0x7f00000113137827 */ /* 0x000fe200078e002a */
[----:B------:R-:W2:Y:S03]  /*5c3a0*/  LDG.E R77, desc[UR8][R46.64+0x20] ;  /* 0x000020082e4d7981 */ /* 0x000ea6000c1e1900 */
[----:B------:R-:W-:-:S04]  /*5c3b0*/  IMAD.WIDE.U32 R42, R6, R41, RZ ;  /* 0x00000029062a7225 */ /* 0x000fc800078e00ff */
[----:B------:R-:W-:Y:S01]  /*5c3c0*/  IMAD R41, R64, 0x7effffff, RZ ;  /* 0x7effffff40297824 */ /* 0x000fe200078e02ff */
[----:B------:R-:W-:Y:S01]  /*5c3d0*/  IADD3 R21, PT, PT, R89, R94, RZ ;  /* 0x0000005e59157210 */ /* 0x000fe20007ffe0ff */
[----:B------:R-:W-:Y:S01]  /*5c3e0*/  ISETP.GE.U32.AND P6, PT, R32, 0x7f000001, PT ;  /* 0x7f0000012000780c */ /* 0x000fe20003fc6070 */
[----:B------:R-:W-:Y:S01]  /*5c3f0*/  ISETP.GE.U32.AND P5, PT, R11, 0x7f000001, PT ;  /* 0x7f0000010b00780c */ /* 0x000fe20003fa6070 */
[----:B------:R-:W-:Y:S01]  /*5c400*/  IMAD.HI.U32 R89, R41, 0x7f000001, R64 ;  /* 0x7f00000129597827 */ /* 0x000fe200078e0040 */
[----:B------:R-:W-:Y:S01]  /*5c410*/  ISETP.GE.U32.AND P2, PT, R63, 0x7f000001, PT ;  /* 0x7f0000013f00780c */ /* 0x000fe20003f46070 */
[----:B------:R-:W2:Y:S02]  /*5c420*/  LDG.E R65, desc[UR8][R46.64+0x24] ;  /* 0x000024082e417981 */ /* 0x000ea4000c1e1900 */
[----:B------:R-:W-:Y:S02]  /*5c430*/  IMAD R8, R34, 0x7effffff, RZ ;  /* 0x7effffff22087824 */ /* 0x000fe400078e02ff */
[----:B------:R-:W-:-:S02]  /*5c440*/  IMAD R39, R42, 0x7effffff, RZ ;  /* 0x7effffff2a277824 */ /* 0x000fc400078e02ff */
[----:B------:R-:W-:-:S04]  /*5c450*/  IMAD.WIDE.U32 R204, R204, R197, RZ ;  /* 0x000000c5cccc7225 */ /* 0x000fc800078e00ff */
[----:B------:R-:W-:Y:S01]  /*5c460*/  IMAD.HI.U32 R35, R8, 0x7f000001, R34 ;  /* 0x7f00000108237827 */ /* 0x000fe200078e0022 */
[----:B------:R-:W-:-:S03]  /*5c470*/  IADD3 R8, PT, PT, R124, R79, RZ ;  /* 0x0000004f7c087210 */ /* 0x000fc60007ffe0ff */
[----:B------:R-:W-:Y:S01]  /*5c480*/  IMAD.HI.U32 R79, R39, 0x7f000001, R42 ;  /* 0x7f000001274f7827 */ /* 0x000fe200078e002a */
[----:B------:R-:W-:Y:S01]  /*5c490*/  ISETP.GE.U32.AND P1, PT, R67, 0x7f000001, PT ;  /* 0x7f0000014300780c */ /* 0x000fe20003f26070 */
[----:B------:R-:W2:Y:S01]  /*5c4a0*/  LDL.64 R42, [R1+0x100] ;  /* 0x00010000012a7983 */ /* 0x000ea20000100a00 */
[----:B------:R-:W-:Y:S02]  /*5c4b0*/  @P6 IADD3 R32, PT, PT, R32, -0x7f000001, RZ ;  /* 0x80ffffff20206810 */ /* 0x000fe40007ffe0ff */
[----:B------:R-:W-:Y:S01]  /*5c4c0*/  @P5 IADD3 R11, PT, PT, R11, -0x7f000001, RZ ;  /* 0x80ffffff0b0b5810 */ /* 0x000fe20007ffe0ff */
[----:B------:R-:W2:Y:S01]  /*5c4d0*/  LDG.E R39, desc[UR8][R46.64+0x28] ;  /* 0x000028082e277981 */ /* 0x000ea2000c1e1900 */
[----:B------:R-:W-:Y:S01]  /*5c4e0*/  @P2 IADD3 R63, PT, PT, R63, -0x7f000001, RZ ;  /* 0x80ffffff3f3f2810 */ /* 0x000fe20007ffe0ff */
[----:B------:R-:W-:Y:S01]  /*5c4f0*/  ISETP.GE.U32.AND P2, PT, R8, 0x7f000001, PT ;  /* 0x7f0000010800780c */ /* 0x000fe20003f46070 */
[----:B------:R-:W-:Y:S01]  /*5c500*/  ISETP.GE.U32.AND P0, PT, R10, 0x7f000001, PT ;  /* 0x7f0000010a00780c */ /* 0x000fe20003f06070 */
[----:B------:R-:W-:Y:S01]  /*5c510*/  IADD3 R32, PT, PT, R11, R32, RZ ;  /* 0x000000200b207210 */ /* 0x000fe20007ffe0ff */
[----:B------:R-:W-:Y:S01]  /*5c520*/  IMAD R11, R204, 0x7effffff, RZ ;  /* 0x7effffffcc0b7824 */ /* 0x000fe200078e02ff */
[----:B------:R-:W-:Y:S01]  /*5c530*/  IADD3 R26, PT, PT, R210, R74, RZ ;  /* 0x0000004ad21a7210 */ /* 0x000fe20007ffe0ff */
[----:B------:R-:W-:Y:S01]  /*5c540*/  ISETP.GE.U32.AND P5, PT, R44, 0x7f000001, PT ;  /* 0x7f0000012c00780c */ /* 0x000fe20003fa6070 */
[----:B------:R-:W-:Y:S01]  /*5c550*/  ISETP.GE.U32.AND P6, PT, R9, 0x7f000001, PT ;  /* 0x7f0000010900780c */ /* 0x000fe20003fc6070 */
[----:B------:R-:W-:Y:S01]  /*5c560*/  IMAD.HI.U32 R205, R11, 0x7f000001, R204 ;  /* 0x7f0000010bcd7827 */ /* 0x000fe200078e00cc */
[----:B------:R-:W-:Y:S01]  /*5c570*/  IADD3 R11, PT, PT, R138, R75, RZ ;  /* 0x0000004b8a0b7210 */ /* 0x000fe20007ffe0ff */
[----:B------:R-:W-:Y:S01]  /*5c580*/  ISETP.GE.U32.AND P4, PT, R26, 0x7f000001, PT ;  /* 0x7f0000011a00780c */ /* 0x000fe20003f86070 */
[----:B------:R-:W-:Y:S01]  /*5c590*/  @P1 IADD3 R67, PT, PT, R67, -0x7f000001, RZ ;  /* 0x80ffffff43431810 */ /* 0x000fe20007ffe0ff */
[----:B------:R-:W2:Y:S04]  /*5c5a0*/  LDG.E R47, desc[UR8][R46.64+0x2c] ;  /* 0x00002c082e2f7981 */ /* 0x000ea8000c1e1900 */
[----:B------:R-:W2:Y:S01]  /*5c5b0*/  LDL.LU R124, [R1+0x290] ;  /* 0x00029000017c7983 */ /* 0x000ea20000300800 */
[----:B------:R-:W-:Y:S01]  /*5c5c0*/  ISETP.GE.U32.AND P3, PT, R11, 0x7f000001, PT ;  /* 0x7f0000010b00780c */ /* 0x000fe20003f66070 */
[----:B------:R-:W-:-:S02]  /*5c5d0*/  @P2 IADD3 R8, PT, PT, R8, -0x7f000001, RZ ;  /* 0x80ffffff08082810 */ /* 0x000fc40007ffe0ff */
[----:B------:R-:W-:Y:S01]  /*5c5e0*/  @P0 IADD3 R10, PT, PT, R10, -0x7f000001, RZ ;  /* 0x80ffffff0a0a0810 */ /* 0x000fe20007ffe0ff */
[----:B------:R-:W2:Y:S04]  /*5c5f0*/  LDL.LU R126, [R1+0x294] ;  /* 0x00029400017e7983 */ /* 0x000ea80000300800 */
[----:B------:R-:W2:Y:S01]  /*5c600*/  LDL.LU R210, [R1+0x288] ;  /* 0x0002880001d27983 */ /* 0x000ea20000300800 */
[----:B------:R-:W-:Y:S02]  /*5c610*/  @P5 IADD3 R44, PT, PT, R44, -0x7f000001, RZ ;  /* 0x80ffffff2c2c5810 */ /* 0x000fe40007ffe0ff */
[----:B------:R-:W-:Y:S02]  /*5c620*/  IADD3 R6, PT, PT, R8, R63, RZ ;  /* 0x0000003f08067210 */ /* 0x000fe40007ffe0ff */
[----:B------:R-:W-:Y:S01]  /*5c630*/  @P6 IADD3 R9, PT, PT, R9, -0x7f000001, RZ ;  /* 0x80ffffff09096810 */ /* 0x000fe20007ffe0ff */
[----:B------:R-:W-:Y:S01]  /*5c640*/  ISETP.GE.U32.AND P1, PT, R69, 0x7f000001, PT ;  /* 0x7f0000014500780c */ /* 0x000fe20003f26070 */
[----:B------:R-:W-:Y:S01]  /*5c650*/  IADD3 R10, PT, PT, R10, R67, RZ ;  /* 0x000000430a0a7210 */ /* 0x000fe20007ffe0ff */
[----:B------:R-:W-:Y:S01]  /*5c660*/  ISETP.GE.U32.AND P6, PT, R81, 0x7f000001, PT ;  /* 0x7f0000015100780c */ /* 0x000fe20003fc6070 */
[----:B------:R-:W2:Y:S01]  /*5c670*/  LDL.LU R138, [R1+0x28c] ;  /* 0x00028c00018a7983 */ /* 0x000ea20000300800 */
[----:B------:R-:W-:Y:S01]  /*5c680*/  @P3 IADD3 R11, PT, PT, R11, -0x7f000001, RZ ;  /* 0x80ffffff0b0b3810 */ /* 0x000fe20007ffe0ff */
[----:B------:R-:W-:Y:S01]  /*5c690*/  ISETP.GE.U32.AND P3, PT, R6, 0x7f000001, PT ;  /* 0x7f0000010600780c */ /* 0x000fe20003f66070 */
[----:B------:R-:W-:Y:S01]  /*5c6a0*/  @P4 IADD3 R26, PT, PT, R26, -0x7f000001, RZ ;  /* 0x80ffffff1a1a4810 */ /* 0x000fe20007ffe0ff */
[----:B------:R-:W-:Y:S01]  /*5c6b0*/  ISETP.GE.U32.AND P2, PT, R71, 0x7f000001, PT ;  /* 0x7f0000014700780c */ /* 0x000fe20003f46070 */
[----:B------:R-:W-:Y:S01]  /*5c6c0*/  ISETP.GE.U32.AND P4, PT, R10, 0x7f000001, PT ;  /* 0x7f0000010a00780c */ /* 0x000fe20003f86070 */
[----:B------:R-:W-:Y:S01]  /*5c6d0*/  IADD3 R44, PT, PT, R11, R44, RZ ;  /* 0x0000002c0b2c7210 */ /* 0x000fe20007ffe0ff */
[----:B------:R-:W-:Y:S01]  /*5c6e0*/  ISETP.GE.U32.AND P0, PT, R73, 0x7f000001, PT ;  /* 0x7f0000014900780c */ /* 0x000fe20003f06070 */
[----:B------:R-:W-:Y:S01]  /*5c6f0*/  IADD3 R26, PT, PT, R26, R9, RZ ;  /* 0x000000091a1a7210 */ /* 0x000fe20007ffe0ff */
[----:B------:R-:W-:-:S02]  /*5c700*/  IMAD.WIDE.U32 R8, R56, R23, RZ ;  /* 0x0000001738087225 */ /* 0x000fc400078e00ff */
[----:B------:R-:W-:Y:S01]  /*5c710*/  ISETP.GE.U32.AND P5, PT, R44, 0x7f000001, PT ;  /* 0x7f0000012c00780c */ /* 0x000fe20003fa6070 */
[----:B------:R-:W-:Y:S02]  /*5c720*/  @P1 IADD3 R69, PT, PT, R69, -0x7f000001, RZ ;  /* 0x80ffffff45451810 */ /* 0x000fe40007ffe0ff */
[----:B------:R-:W-:Y:S01]  /*5c730*/  @P6 IADD3 R81, PT, PT, R81, -0x7f000001, RZ ;  /* 0x80ffffff51516810 */ /* 0x000fe20007ffe0ff */
[----:B------:R-:W-:Y:S01]  /*5c740*/  IMAD R11, R8, 0x7effffff, RZ ;  /* 0x7effffff080b7824 */ /* 0x000fe200078e02ff */
[----:B------:R-:W-:Y:S01]  /*5c750*/  ISETP.GE.U32.AND P1, PT, R26, 0x7f000001, PT ;  /* 0x7f0000011a00780c */ /* 0x000fe20003f26070 */
[----:B------:R-:W-:Y:S02]  /*5c760*/  @P3 IADD3 R6, PT, PT, R6, -0x7f000001, RZ ;  /* 0x80ffffff06063810 */ /* 0x000fe40007ffe0ff */
[----:B------:R-:W-:Y:S02]  /*5c770*/  @P2 IADD3 R71, PT, PT, R71, -0x7f000001, RZ ;  /* 0x80ffffff47472810 */ /* 0x000fe40007ffe0ff */
[----:B------:R-:W-:Y:S01]  /*5c780*/  @P4 IADD3 R10, PT, PT, R10, -0x7f000001, RZ ;  /* 0x80ffffff0a0a4810 */ /* 0x000fe20007ffe0ff */
[----:B------:R-:W-:Y:S01]  /*5c790*/  IMAD.HI.U32 R63, R11, 0x7f000001, R8 ;  /* 0x7f0000010b3f7827 */ /* 0x000fe200078e0008 */
[----:B------:R-:W-:Y:S01]  /*5c7a0*/  ISETP.GE.U32.AND P2, PT, R45, 0x7f000001, PT ;  /* 0x7f0000012d00780c */ /* 0x000fe20003f46070 */
[----:B------:R-:W-:-:S02]  /*5c7b0*/  IADD3 R8, PT, PT, R6, R81, RZ ;  /* 0x0000005106087210 */ /* 0x000fc40007ffe0ff */
[----:B------:R-:W-:Y:S02]  /*5c7c0*/  @P0 IADD3 R73, PT, PT, R73, -0x7f000001, RZ ;  /* 0x80ffffff49490810 */ /* 0x000fe40007ffe0ff */
[----:B------:R-:W-:Y:S02]  /*5c7d0*/  IADD3 R10, PT, PT, R10, R69, RZ ;  /* 0x000000450a0a7210 */ /* 0x000fe40007ffe0ff */
[----:B------:R-:W-:Y:S01]  /*5c7e0*/  @P5 IADD3 R44, PT, PT, R44, -0x7f000001, RZ ;  /* 0x80ffffff2c2c5810 */ /* 0x000fe20007ffe0ff */
[----:B------:R-:W-:Y:S01]  /*5c7f0*/  ISETP.GE.U32.AND P4, PT, R53, 0x7f000001, PT ;  /* 0x7f0000013500780c */ /* 0x000fe20003f86070 */
[----:B------:R-:W-:Y:S01]  /*5c800*/  ISETP.GE.U32.AND P0, PT, R8, 0x7f000001, PT ;  /* 0x7f0000010800780c */ /* 0x000fe20003f06070 */
[----:B------:R-:W-:Y:S01]  /*5c810*/  ISETP.GE.U32.AND P5, PT, R57, 0x7f000001, PT ;  /* 0x7f0000013900780c */ /* 0x000fe20003fa6070 */
[----:B------:R-:W-:Y:S02]  /*5c820*/  @P1 IADD3 R26, PT, PT, R26, -0x7f000001, RZ ;  /* 0x80ffffff1a1a1810 */ /* 0x000fe40007ffe0ff */
[----:B------:R-:W-:Y:S01]  /*5c830*/  IADD3 R6, PT, PT, R44, R71, RZ ;  /* 0x000000472c067210 */ /* 0x000fe20007ffe0ff */
[----:B------:R-:W-:Y:S01]  /*5c840*/  ISETP.GE.U32.AND P1, PT, R10, 0x7f000001, PT ;  /* 0x7f0000010a00780c */ /* 0x000fe20003f26070 */
[----:B------:R-:W-:Y:S01]  /*5c850*/  ISETP.GE.U32.AND P6, PT, R55, 0x7f000001, PT ;  /* 0x7f0000013700780c */ /* 0x000fe20003fc6070 */
[----:B------:R-:W-:Y:S01]  /*5c860*/  ISETP.GE.U32.AND P3, PT, R30, 0x7f000001, PT ;  /* 0x7f0000011e00780c */ /* 0x000fe20003f66070 */
[----:B------:R-:W-:Y:S01]  /*5c870*/  @P2 IADD3 R45, PT, PT, R45, -0x7f000001, RZ ;  /* 0x80ffffff2d2d2810 */ /* 0x000fe20007ffe0ff */
[----:B------:R-:W-:Y:S01]  /*5c880*/  ISETP.GE.U32.AND P2, PT, R6, 0x7f000001, PT ;  /* 0x7f0000010600780c */ /* 0x000fe20003f46070 */
[----:B------:R-:W-:-:S02]  /*5c890*/  IADD3 R73, PT, PT, R26, R73, RZ ;  /* 0x000000491a497210 */ /* 0x000fc40007ffe0ff */
[----:B------:R-:W-:Y:S02]  /*5c8a0*/  @P4 IADD3 R53, PT, PT, R53, -0x7f000001, RZ ;  /* 0x80ffffff35354810 */ /* 0x000fe40007ffe0ff */
[----:B------:R-:W-:Y:S02]  /*5c8b0*/  @P0 IADD3 R8, PT, PT, R8, -0x7f000001, RZ ;  /* 0x80ffffff08080810 */ /* 0x000fe40007ffe0ff */
[----:B------:R-:W-:Y:S01]  /*5c8c0*/  @P5 IADD3 R57, PT, PT, R57, -0x7f000001, RZ ;  /* 0x80ffffff39395810 */ /* 0x000fe20007ffe0ff */
[----:B------:R-:W-:Y:S01]  /*5c8d0*/  ISETP.GE.U32.AND P4, PT, R73, 0x7f000001, PT ;  /* 0x7f0000014900780c */ /* 0x000fe20003f86070 */
[----:B------:R-:W-:Y:S02]  /*5c8e0*/  @P1 IADD3 R10, PT, PT, R10, -0x7f000001, RZ ;  /* 0x80ffffff0a0a1810 */ /* 0x000fe40007ffe0ff */
[----:B------:R-:W-:Y:S02]  /*5c8f0*/  IADD3 R8, PT, PT, R8, R53, RZ ;  /* 0x0000003508087210 */ /* 0x000fe40007ffe0ff */
[----:B------:R-:W-:-:S02]  /*5c900*/  @P6 IADD3 R55, PT, PT, R55, -0x7f000001, RZ ;  /* 0x80ffffff37376810 */ /* 0x000fc40007ffe0ff */
[----:B------:R-:W-:Y:S02]  /*5c910*/  @P3 IADD3 R30, PT, PT, R30, -0x7f000001, RZ ;  /* 0x80ffffff1e1e3810 */ /* 0x000fe40007ffe0ff */
[----:B------:R-:W-:Y:S02]  /*5c920*/  @P2 IADD3 R6, PT, PT, R6, -0x7f000001, RZ ;  /* 0x80ffffff06062810 */ /* 0x000fe40007ffe0ff */
[----:B------:R-:W-:Y:S01]  /*5c930*/  IADD3 R9, PT, PT, R10, R57, RZ ;  /* 0x000000390a097210 */ /* 0x000fe20007ffe0ff */
[----:B------:R-:W-:Y:S01]  /*5c940*/  ISETP.GE.U32.AND P1, PT, R35, 0x7f000001, PT ;  /* 0x7f0000012300780c */ /* 0x000fe20003f26070 */
[----:B------:R-:W-:Y:S01]  /*5c950*/  ISETP.GE.U32.AND P3, PT, R8, 0x7f000001, PT ;  /* 0x7f0000010800780c */ /* 0x000fe20003f66070 */
[----:B------:R-:W-:Y:S01]  /*5c960*/  ISETP.GE.U32.AND P0, PT, R38, 0x7f000001, PT ;  /* 0x7f0000012600780c */ /* 0x000fe20003f06070 */
[----:B------:R-:W-:Y:S01]  /*5c970*/  IADD3 R6, PT, PT, R6, R55, RZ ;  /* 0x0000003706067210 */ /* 0x000fe20007ffe0ff */
[----:B------:R-:W-:Y:S01]  /*5c980*/  ISETP.GE.U32.AND P2, PT, R19, 0x7f000001, PT ;  /* 0x7f0000011300780c */ /* 0x000fe20003f46070 */
[----:B------:R-:W-:Y:S01]  /*5c990*/  ISETP.GE.U32.AND P6, PT, R9, 0x7f000001, PT ;  /* 0x7f0000010900780c */ /* 0x000fe20003fc6070 */
[----:B------:R-:W-:Y:S01]  /*5c9a0*/  @P4 IADD3 R73, PT, PT, R73, -0x7f000001, RZ ;  /* 0x80ffffff49494810 */ /* 0x000fe20007ffe0ff */
[----:B------:R-:W-:Y:S01]  /*5c9b0*/  IMAD.WIDE.U32 R74, R54, R23, RZ ;  /* 0x00000017364a7225 */ /* 0x000fe200078e00ff */
[----:B------:R-:W-:Y:S01]  /*5c9c0*/  ISETP.GE.U32.AND P5, PT, R6, 0x7f000001, PT ;  /* 0x7f0000010600780c */ /* 0x000fe20003fa6070 */
[----:B------:R-:W-:Y:S01]  /*5c9d0*/  ISETP.GE.U32.AND P4, PT, R59, 0x7f000001, PT ;  /* 0x7f0000013b00780c */ /* 0x000fe20003f86070 */
[----:B------:R-:W-:Y:S01]  /*5c9e0*/  IADD3 R30, PT, PT, R73, R30, RZ ;  /* 0x0000001e491e7210 */ /* 0x000fe20007ffe0ff */
[----:B------:R-:W-:-:S02]  /*5c9f0*/  IMAD R61, R74, 0x7effffff, RZ ;  /* 0x7effffff4a3d7824 */ /* 0x000fc400078e02ff */
[----:B------:R-:W-:Y:S02]  /*5ca00*/  @P1 IADD3 R35, PT, PT, R35, -0x7f000001, RZ ;  /* 0x80ffffff23231810 */ /* 0x000fe40007ffe0ff */
[----:B------:R-:W-:Y:S02]  /*5ca10*/  @P3 IADD3 R8, PT, PT, R8, -0x7f000001, RZ ;  /* 0x80ffffff08083810 */ /* 0x000fe40007ffe0ff */
[----:B------:R-:W-:Y:S01]  /*5ca20*/  @P0 IADD3 R38, PT, PT, R38, -0x7f000001, RZ ;  /* 0x80ffffff26260810 */ /* 0x000fe20007ffe0ff */
[----:B------:R-:W-:Y:S01]  /*5ca30*/  IMAD.HI.U32 R74, R61, 0x7f000001, R74 ;  /* 0x7f0000013d4a7827 */ /* 0x000fe200078e004a */
[----:B------:R-:W-:Y:S02]  /*5ca40*/  @P2 IADD3 R19, PT, PT, R19, -0x7f000001, RZ ;  /* 0x80ffffff13132810 */ /* 0x000fe40007ffe0ff */
[----:B------:R-:W-:Y:S01]  /*5ca50*/  @P6 IADD3 R9, PT, PT, R9, -0x7f000001, RZ ;  /* 0x80ffffff09096810 */ /* 0x000fe20007ffe0ff */
[----:B------:R-:W-:Y:S01]  /*5ca60*/  ISETP.GE.U32.AND P1, PT, R79, 0x7f000001, PT ;  /* 0x7f0000014f00780c */ /* 0x000fe20003f26070 */
[----:B------:R-:W-:Y:S01]  /*5ca70*/  ISETP.GE.U32.AND P2, PT, R30, 0x7f000001, PT ;  /* 0x7f0000011e00780c */ /* 0x000fe20003f46070 */
[----:B------:R-:W-:Y:S01]  /*5ca80*/  IADD3 R8, PT, PT, R8, R35, RZ ;  /* 0x0000002308087210 */ /* 0x000fe20007ffe0ff */
[----:B------:R-:W-:Y:S01]  /*5ca90*/  IMAD.WIDE.U32 R60, R60, R23, RZ ;  /* 0x000000173c3c7225 */ /* 0x000fe200078e00ff */
[----:B------:R-:W-:-:S02]  /*5caa0*/  @P5 IADD3 R6, PT, PT, R6, -0x7f000001, RZ ;  /* 0x80ffffff06065810 */ /* 0x000fc40007ffe0ff */
[----:B------:R-:W-:Y:S01]  /*5cab0*/  IADD3 R9, PT, PT, R9, R38, RZ ;  /* 0x0000002609097210 */ /* 0x000fe20007ffe0ff */
[----:B------:R-:W-:Y:S01]  /*5cac0*/  ISETP.GE.U32.AND P0, PT, R89, 0x7f000001, PT ;  /* 0x7f0000015900780c */ /* 0x000fe20003f06070 */
[----:B------:R-:W-:Y:S01]  /*5cad0*/  IMAD R23, R60, 0x7effffff, RZ ;  /* 0x7effffff3c177824 */ /* 0x000fe200078e02ff */
[----:B------:R-:W-:Y:S01]  /*5cae0*/  ISETP.GE.U32.AND P5, PT, R8, 0x7f000001, PT ;  /* 0x7f0000010800780c */ /* 0x000fe20003fa6070 */
[----:B------:R-:W-:Y:S01]  /*5caf0*/  @P4 IADD3 R59, PT, PT, R59, -0x7f000001, RZ ;  /* 0x80ffffff3b3b4810 */ /* 0x000fe20007ffe0ff */
[----:B------:R-:W-:Y:S01]  /*5cb00*/  ISETP.GE.U32.AND P4, PT, R9, 0x7f000001, PT ;  /* 0x7f0000010900780c */ /* 0x000fe20003f86070 */
[----:B------:R-:W-:-:S04]  /*5cb10*/  IMAD.HI.U32 R61, R23, 0x7f000001, R60 ;  /* 0x7f000001173d7827 */ /* 0x000fc800078e003c */
[----:B------:R-:W-:Y:S01]  /*5cb20*/  IMAD.WIDE.U32 R22, R22, R45, RZ ;  /* 0x0000002d16167225 */ /* 0x000fe200078e00ff */
[----:B------:R-:W-:Y:S02]  /*5cb30*/  @P1 IADD3 R79, PT, PT, R79, -0x7f000001, RZ ;  /* 0x80ffffff4f4f1810 */ /* 0x000fe40007ffe0ff */
[----:B------:R-:W-:Y:S02]  /*5cb40*/  @P2 IADD3 R30, PT, PT, R30, -0x7f000001, RZ ;  /* 0x80ffffff1e1e2810 */ /* 0x000fe40007ffe0ff */
[----:B------:R-:W-:Y:S01]  /*5cb50*/  IADD3 R6, PT, PT, R6, R19, RZ ;  /* 0x0000001306067210 */ /* 0x000fe20007ffe0ff */
[----:B------:R-:W-:Y:S01]  /*5cb60*/  IMAD R11, R22, 0x7effffff, RZ ;  /* 0x7effffff160b7824 */ /* 0x000fe200078e02ff */
[----:B------:R-:W-:Y:S01]  /*5cb70*/  ISETP.GE.U32.AND P6, PT, R74, 0x7f000001, PT ;  /* 0x7f0000014a00780c */ /* 0x000fe20003fc6070 */
[----:B------:R-:W-:Y:S01]  /*5cb80*/  ISETP.GE.U32.AND P3, PT, R63, 0x7f000001, PT ;  /* 0x7f0000013f00780c */ /* 0x000fe20003f66070 */
[----:B------:R-:W-:Y:S01]  /*5cb90*/  IADD3 R30, PT, PT, R30, R79, RZ ;  /* 0x0000004f1e1e7210 */ /* 0x000fe20007ffe0ff */
[----:B------:R-:W-:Y:S01]  /*5cba0*/  IMAD.HI.U32 R11, R11, 0x7f000001, R22 ;  /* 0x7f0000010b0b7827 */ /* 0x000fe200078e0016 */
[----:B------:R-:W-:-:S02]  /*5cbb0*/  @P0 IADD3 R89, PT, PT, R89, -0x7f000001, RZ ;  /* 0x80ffffff59590810 */ /* 0x000fc40007ffe0ff */
[----:B------:R-:W-:Y:S01]  /*5cbc0*/  @P5 IADD3 R8, PT, PT, R8, -0x7f000001, RZ ;  /* 0x80ffffff08085810 */ /* 0x000fe20007ffe0ff */
[----:B------:R-:W-:Y:S01]  /*5cbd0*/  ISETP.GE.U32.AND P2, PT, R6, 0x7f000001, PT ;  /* 0x7f0000010600780c */ /* 0x000fe20003f46070 */
[----:B------:R-:W-:Y:S01]  /*5cbe0*/  IMAD.WIDE.U32 R22, R20, R45, RZ ;  /* 0x0000002d14167225 */ /* 0x000fe200078e00ff */
[----:B------:R-:W-:Y:S01]  /*5cbf0*/  @P4 IADD3 R9, PT, PT, R9, -0x7f000001, RZ ;  /* 0x80ffffff09094810 */ /* 0x000fe20007ffe0ff */
[----:B------:R-:W-:Y:S01]  /*5cc00*/  ISETP.GE.U32.AND P1, PT, R61, 0x7f000001, PT ;  /* 0x7f0000013d00780c */ /* 0x000fe20003f26070 */
[----:B------:R-:W-:Y:S01]  /*5cc10*/  ISETP.GE.U32.AND P0, PT, R30, 0x7f000001, PT ;  /* 0x7f0000011e00780c */ /* 0x000fe20003f06070 */
[----:B------:R-:W-:Y:S01]  /*5cc20*/  IADD3 R8, PT, PT, R8, R89, RZ ;  /* 0x0000005908087210 */ /* 0x000fe20007ffe0ff */
[----:B------:R-:W-:Y:S01]  /*5cc30*/  ISETP.GE.U32.AND P4, PT, R11, 0x7f000001, PT ;  /* 0x7f0000010b00780c */ /* 0x000fe20003f86070 */
[----:B------:R-:W-:Y:S02]  /*5cc40*/  IMAD R10, R22, 0x7effffff, RZ ;  /* 0x7effffff160a7824 */ /* 0x000fe400078e02ff */
[----:B------:R-:W-:Y:S01]  /*5cc50*/  IMAD.WIDE.U32 R54, R14, R45, RZ ;  /* 0x0000002d0e367225 */ /* 0x000fe200078e00ff */
[----:B------:R-:W-:Y:S01]  /*5cc60*/  @P6 IADD3 R74, PT, PT, R74, -0x7f000001, RZ ;  /* 0x80ffffff4a4a6810 */ /* 0x000fe20007ffe0ff */
[----:B------:R-:W-:-:S02]  /*5cc70*/  ISETP.GE.U32.AND P5, PT, R8, 0x7f000001, PT ;  /* 0x7f0000010800780c */ /* 0x000fc40003fa6070 */
[----:B------:R-:W-:-:S04]  /*5cc80*/  IMAD.HI.U32 R53, R10, 0x7f000001, R22 ;  /* 0x7f0000010a357827 */ /* 0x000fc800078e0016 */
[----:B------:R-:W-:Y:S02]  /*5cc90*/  IMAD R23, R54, 0x7effffff, RZ ;  /* 0x7effffff36177824 */ /* 0x000fe400078e02ff */
[----:B------:R-:W-:Y:S01]  /*5cca0*/  IMAD.WIDE.U32 R18, R18, R45, RZ ;  /* 0x0000002d12127225 */ /* 0x000fe200078e00ff */
[----:B------:R-:W-:Y:S02]  /*5ccb0*/  IADD3 R10, PT, PT, R9, R74, RZ ;  /* 0x0000004a090a7210 */ /* 0x000fe40007ffe0ff */
[----:B------:R-:W-:Y:S02]  /*5ccc0*/  @P3 IADD3 R63, PT, PT, R63, -0x7f000001, RZ ;  /* 0x80ffffff3f3f3810 */ /* 0x000fe40007ffe0ff */
[----:B------:R-:W-:Y:S01]  /*5ccd0*/  @P2 IADD3 R6, PT, PT, R6, -0x7f000001, RZ ;  /* 0x80ffffff06062810 */ /* 0x000fe20007ffe0ff */
[----:B------:R-:W-:-:S04]  /*5cce0*/  IMAD.HI.U32 R55, R23, 0x7f000001, R54 ;  /* 0x7f00000117377827 */ /* 0x000fc800078e0036 */
[----:B------:R-:W-:Y:S01]  /*5ccf0*/  IMAD R23, R18, 0x7effffff, RZ ;  /* 0x7effffff12177824 */ /* 0x000fe200078e02ff */
[----:B------:R-:W-:Y:S02]  /*5cd00*/  @P1 IADD3 R61, PT, PT, R61, -0x7f000001, RZ ;  /* 0x80ffffff3d3d1810 */ /* 0x000fe40007ffe0ff */
[----:B------:R-:W-:Y:S02]  /*5cd10*/  @P0 IADD3 R30, PT, PT, R30, -0x7f000001, RZ ;  /* 0x80ffffff1e1e0810 */ /* 0x000fe40007ffe0ff */
[----:B------:R-:W-:Y:S02]  /*5cd20*/  @P4 IADD3 R11, PT, PT, R11, -0x7f000001, RZ ;  /* 0x80ffffff0b0b4810 */ /* 0x000fe40007ffe0ff */
[----:B------:R-:W-:Y:S01]  /*5cd30*/  IADD3 R6, PT, PT, R6, R63, RZ ;  /* 0x0000003f06067210 */ /* 0x000fe20007ffe0ff */
[----:B------:R-:W-:Y:S01]  /*5cd40*/  ISETP.GE.U32.AND P1, PT, R205, 0x7f000001, PT ;  /* 0x7f000001cd00780c */ /* 0x000fe20003f26070 */
[----:B------:R-:W-:Y:S01]  /*5cd50*/  ISETP.GE.U32.AND P0, PT, R53, 0x7f000001, PT ;  /* 0x7f0000013500780c */ /* 0x000fe20003f06070 */
[----:B------:R-:W-:Y:S01]  /*5cd60*/  ISETP.GE.U32.AND P4, PT, R10, 0x7f000001, PT ;  /* 0x7f0000010a00780c */ /* 0x000fe20003f86070 */
[----:B------:R-:W-:Y:S01]  /*5cd70*/  IMAD.HI.U32 R23, R23, 0x7f000001, R18 ;  /* 0x7f00000117177827 */ /* 0x000fe200078e0012 */
[----:B------:R-:W-:-:S02]  /*5cd80*/  IADD3 R30, PT, PT, R30, R61, RZ ;  /* 0x0000003d1e1e7210 */ /* 0x000fc40007ffe0ff */
[----:B------:R-:W-:Y:S01]  /*5cd90*/  @P5 IADD3 R8, PT, PT, R8, -0x7f000001, RZ ;  /* 0x80ffffff08085810 */ /* 0x000fe20007ffe0ff */
[----:B------:R-:W-:Y:S01]  /*5cda0*/  ISETP.GE.U32.AND P2, PT, R55, 0x7f000001, PT ;  /* 0x7f0000013700780c */ /* 0x000fe20003f46070 */
[----:B------:R-:W-:Y:S01]  /*5cdb0*/  ISETP.GE.U32.AND P5, PT, R6, 0x7f000001, PT ;  /* 0x7f0000010600780c */ /* 0x000fe20003fa6070 */
[----:B------:R-:W-:Y:S01]  /*5cdc0*/  ISETP.GE.U32.AND P3, PT, R23, 0x7f000001, PT ;  /* 0x7f0000011700780c */ /* 0x000fe20003f66070 */
[----:B------:R-:W-:Y:S01]  /*5cdd0*/  ISETP.GE.U32.AND P6, PT, R30, 0x7f000001, PT ;  /* 0x7f0000011e00780c */ /* 0x000fe20003fc6070 */
[-C--:B------:R-:W-:Y:S02]  /*5cde0*/  IMAD.WIDE.U32 R68, R68, R59.reuse, RZ ;  /* 0x0000003b44447225 */ /* 0x080fe400078e00ff */
[----:B------:R-:W-:Y:S02]  /*5cdf0*/  @P1 IADD3 R205, PT, PT, R205, -0x7f000001, RZ ;  /* 0x80ffffffcdcd1810 */ /* 0x000fe40007ffe0ff */
[----:B------:R-:W-:Y:S02]  /*5ce00*/  @P0 IADD3 R53, PT, PT, R53, -0x7f000001, RZ ;  /* 0x80ffffff35350810 */ /* 0x000fe40007ffe0ff */
[----:B------:R-:W-:Y:S01]  /*5ce10*/  @P4 IADD3 R10, PT, PT, R10, -0x7f000001, RZ ;  /* 0x80ffffff0a0a4810 */ /* 0x000fe20007ffe0ff */
[----:B------:R-:W-:Y:S01]  /*5ce20*/  ISETP.GE.U32.AND P1, PT, R100, 0x7f000001, PT ;  /* 0x7f0000016400780c */ /* 0x000fe20003f26070 */
[----:B------:R-:W-:Y:S01]  /*5ce30*/  ISETP.GE.U32.AND P0, PT, R21, 0x7f000001, PT ;  /* 0x7f0000011500780c */ /* 0x000fe20003f06070 */
[----:B------:R-:W-:Y:S01]  /*5ce40*/  IMAD.WIDE.U32 R70, R70, R59, RZ ;  /* 0x0000003b46467225 */ /* 0x000fe200078e00ff */
[----:B------:R-:W-:-:S02]  /*5ce50*/  IADD3 R14, PT, PT, R8, R11, RZ ;  /* 0x0000000b080e7210 */ /* 0x000fc40007ffe0ff */
[----:B------:R-:W-:Y:S02]  /*5ce60*/  @P2 IADD3 R55, PT, PT, R55, -0x7f000001, RZ ;  /* 0x80ffffff37372810 */ /* 0x000fe40007ffe0ff */
[----:B------:R-:W-:Y:S02]  /*5ce70*/  @P5 IADD3 R6, PT, PT, R6, -0x7f000001, RZ ;  /* 0x80ffffff06065810 */ /* 0x000fe40007ffe0ff */
[----:B------:R-:W-:Y:S01]  /*5ce80*/  IADD3 R10, PT, PT, R10, R53, RZ ;  /* 0x000000350a0a7210 */ /* 0x000fe20007ffe0ff */
[----:B------:R-:W-:Y:S02]  /*5ce90*/  IMAD R9, R68, 0x7effffff, RZ ;  /* 0x7effffff44097824 */ /* 0x000fe400078e02ff */
[----:B------:R-:W-:-:S04]  /*5cea0*/  IMAD.WIDE.U32 R66, R66, R59, RZ ;  /* 0x0000003b42427225 */ /* 0x000fc800078e00ff */
[----:B------:R-:W-:Y:S01]  /*5ceb0*/  IMAD R35, R70, 0x7effffff, RZ ;  /* 0x7effffff46237824 */ /* 0x000fe200078e02ff */
[----:B------:R-:W-:Y:S02]  /*5cec0*/  @P3 IADD3 R23, PT, PT, R23, -0x7f000001, RZ ;  /* 0x80ffffff17173810 */ /* 0x000fe40007ffe0ff */
[----:B------:R-:W-:Y:S01]  /*5ced0*/  @P6 IADD3 R30, PT, PT, R30, -0x7f000001, RZ ;  /* 0x80ffffff1e1e6810 */ /* 0x000fe20007ffe0ff */
[----:B------:R-:W-:Y:S01]  /*5cee0*/  ISETP.GE.U32.AND P3, PT, R14, 0x7f000001, PT ;  /* 0x7f0000010e00780c */ /* 0x000fe20003f66070 */
[----:B------:R-:W-:Y:S01]  /*5cef0*/  IMAD.HI.U32 R69, R9, 0x7f000001, R68 ;  /* 0x7f00000109457827 */ /* 0x000fe200078e0044 */
[----:B------:R-:W-:Y:S01]  /*5cf00*/  IADD3 R6, PT, PT, R6, R55, RZ ;  /* 0x0000003706067210 */ /* 0x000fe20007ffe0ff */
[----:B------:R-:W-:Y:S02]  /*5cf10*/  ISETP.GE.U32.AND P6, PT, R10, 0x7f000001, PT ;  /* 0x7f0000010a00780c */ /* 0x000fe40003fc6070 */
[----:B------:R-:W-:Y:S02]  /*5cf20*/  IMAD R41, R66, 0x7effffff, RZ ;  /* 0x7effffff42297824 */ /* 0x000fe400078e02ff */
[----:B------:R-:W-:-:S04]  /*5cf30*/  IMAD.HI.U32 R35, R35, 0x7f000001, R70 ;  /* 0x7f00000123237827 */ /* 0x000fc800078e0046 */
[----:B------:R-:W-:Y:S01]  /*5cf40*/  IMAD.WIDE.U32 R72, R72, R59, RZ ;  /* 0x0000003b48487225 */ /* 0x000fe200078e00ff */
[----:B------:R-:W-:Y:S02]  /*5cf50*/  @P1 IADD3 R100, PT, PT, R100, -0x7f000001, RZ ;  /* 0x80ffffff64641810 */ /* 0x000fe40007ffe0ff */
[----:B------:R-:W-:Y:S01]  /*5cf60*/  @P0 IADD3 R21, PT, PT, R21, -0x7f000001, RZ ;  /* 0x80ffffff15150810 */ /* 0x000fe20007ffe0ff */
[----:B------:R-:W-:Y:S01]  /*5cf70*/  IMAD.HI.U32 R41, R41, 0x7f000001, R66 ;  /* 0x7f00000129297827 */ /* 0x000fe200078e0042 */
[----:B------:R-:W-:Y:S01]  /*5cf80*/  ISETP.GE.U32.AND P0, PT, R69, 0x7f000001, PT ;  /* 0x7f0000014500780c */ /* 0x000fe20003f06070 */
[----:B------:R-:W-:Y:S01]  /*5cf90*/  ISETP.GE.U32.AND P1, PT, R6, 0x7f000001, PT ;  /* 0x7f0000010600780c */ /* 0x000fe20003f26070 */
[----:B------:R-:W-:Y:S01]  /*5cfa0*/  ISETP.GE.U32.AND P2, PT, R35, 0x7f000001, PT ;  /* 0x7f0000012300780c */ /* 0x000fe20003f46070 */
[----:B------:R-:W-:Y:S01]  /*5cfb0*/  IMAD R19, R72, 0x7effffff, RZ ;  /* 0x7effffff48137824 */ /* 0x000fe200078e02ff */
[----:B------:R-:W-:Y:S01]  /*5cfc0*/  IADD3 R30, PT, PT, R30, R23, RZ ;  /* 0x000000171e1e7210 */ /* 0x000fe20007ffe0ff */
[----:B------:R-:W-:Y:S01]  /*5cfd0*/  ISETP.GE.U32.AND P5, PT, R41, 0x7f000001, PT ;  /* 0x7f0000012900780c */ /* 0x000fe20003fa6070 */
[----:B------:R-:W-:Y:S01]  /*5cfe0*/  @P3 IADD3 R14, PT, PT, R14, -0x7f000001, RZ ;  /* 0x80ffffff0e0e3810 */ /* 0x000fe20007ffe0ff */
[----:B------:R-:W-:Y:S01]  /*5cff0*/  IMAD.HI.U32 R19, R19, 0x7f000001, R72 ;  /* 0x7f00000113137827 */ /* 0x000fe200078e0048 */
[----:B------:R-:W-:Y:S01]  /*5d000*/  @P6 IADD3 R10, PT, PT, R10, -0x7f000001, RZ ;  /* 0x80ffffff0a0a6810 */ /* 0x000fe20007ffe0ff */
[----:B------:R-:W-:Y:S01]  /*5d010*/  ISETP.GE.U32.AND P3, PT, R30, 0x7f000001, PT ;  /* 0x7f0000011e00780c */ /* 0x000fe20003f66070 */
[----:B------:R-:W-:-:S02]  /*5d020*/  ISETP.GE.U32.AND P6, PT, R33, 0x7f000001, PT ;  /* 0x7f0000012100780c */ /* 0x000fc40003fc6070 */
[----:B------:R-:W-:Y:S01]  /*5d030*/  ISETP.GE.U32.AND P4, PT, R19, 0x7f000001, PT ;  /* 0x7f0000011300780c */ /* 0x000fe20003f86070 */
[----:B------:R-:W-:Y:S02]  /*5d040*/  @P0 IADD3 R69, PT, PT, R69, -0x7f000001, RZ ;  /* 0x80ffffff45450810 */ /* 0x000fe40007ffe0ff */
[----:B------:R-:W-:Y:S01]  /*5d050*/  @P1 IADD3 R6, PT, PT, R6, -0x7f000001, RZ ;  /* 0x80ffffff06061810 */ /* 0x000fe20007ffe0ff */
[----:B------:R-:W-:Y:S01]  /*5d060*/  ISETP.GE.U32.AND P1, PT, R32, 0x7f000001, PT ;  /* 0x7f0000012000780c */ /* 0x000fe20003f26070 */
[----:B------:R-:W-:Y:S01]  /*5d070*/  @P2 IADD3 R35, PT, PT, R35, -0x7f000001, RZ ;  /* 0x80ffffff23232810 */ /* 0x000fe20007ffe0ff */
[----:B------:R-:W-:Y:S01]  /*5d080*/  IMAD.WIDE.U32 R8, R0, R205, RZ ;  /* 0x000000cd00087225 */ /* 0x000fe200078e00ff */
[----:B------:R-:W-:Y:S01]  /*5d090*/  ISETP.GE.U32.AND P2, PT, R82, 0x7f000001, PT ;  /* 0x7f0000015200780c */ /* 0x000fe20003f46070 */
[----:B------:R-:W-:Y:S02]  /*5d0a0*/  @P5 IADD3 R41, PT, PT, R41, -0x7f000001, RZ ;  /* 0x80ffffff29295810 */ /* 0x000fe40007ffe0ff */
[----:B------:R-:W-:Y:S01]  /*5d0b0*/  IADD3 R6, PT, PT, R6, R69, RZ ;  /* 0x0000004506067210 */ /* 0x000fe20007ffe0ff */
[----:B------:R-:W-:Y:S01]  /*5d0c0*/  IMAD R11, R8, 0x7effffff, RZ ;  /* 0x7effffff080b7824 */ /* 0x000fe200078e02ff */
[----:B------:R-:W-:Y:S01]  /*5d0d0*/  @P3 IADD3 R30, PT, PT, R30, -0x7f000001, RZ ;  /* 0x80ffffff1e1e3810 */ /* 0x000fe20007ffe0ff */
[----:B------:R-:W-:Y:S01]  /*5d0e0*/  ISETP.GE.U32.AND P0, PT, R40, 0x7f000001, PT ;  /* 0x7f0000012800780c */ /* 0x000fe20003f06070 */
[----:B------:R-:W-:Y:S01]  /*5d0f0*/  ISETP.GE.U32.AND P3, PT, R25, 0x7f000001, PT ;  /* 0x7f0000011900780c */ /* 0x000fe20003f66070 */
[----:B------:R-:W-:-:S02]  /*5d100*/  @P6 IADD3 R33, PT, PT, R33, -0x7f000001, RZ ;  /* 0x80ffffff21216810 */ /* 0x000fc40007ffe0ff */
[----:B------:R-:W-:Y:S01]  /*5d110*/  IADD3 R10, PT, PT, R10, R41, RZ ;  /* 0x000000290a0a7210 */ /* 0x000fe20007ffe0ff */
[----:B------:R-:W-:Y:S01]  /*5d120*/  ISETP.GE.U32.AND P6, PT, R6, 0x7f000001, PT ;  /* 0x7f0000010600780c */ /* 0x000fe20003fc6070 */
[----:B------:R-:W-:Y:S01]  /*5d130*/  IMAD.HI.U32 R20, R11, 0x7f000001, R8 ;  /* 0x7f0000010b147827 */ /* 0x000fe200078e0008 */
[----:B------:R-:W-:Y:S02]  /*5d140*/  IADD3 R9, PT, PT, R14, R35, RZ ;  /* 0x000000230e097210 */ /* 0x000fe40007ffe0ff */
[----:B------:R-:W-:Y:S02]  /*5d150*/  @P4 IADD3 R19, PT, PT, R19, -0x7f000001, RZ ;  /* 0x80ffffff13134810 */ /* 0x000fe40007ffe0ff */
[----:B------:R-:W-:Y:S01]  /*5d160*/  @P1 IADD3 R32, PT, PT, R32, -0x7f000001, RZ ;  /* 0x80ffffff20201810 */ /* 0x000fe20007ffe0ff */
[----:B------:R-:W-:Y:S01]  /*5d170*/  ISETP.GE.U32.AND P1, PT, R10, 0x7f000001, PT ;  /* 0x7f0000010a00780c */ /* 0x000fe20003f26070 */
[----:B------:R-:W-:Y:S01]  /*5d180*/  ISETP.GE.U32.AND P4, PT, R20, 0x7f000001, PT ;  /* 0x7f0000011400780c */ /* 0x000fe20003f86070 */
[----:B------:R-:W-:Y:S01]  /*5d190*/  @P2 IADD3 R82, PT, PT, R82, -0x7f000001, RZ ;  /* 0x80ffffff52522810 */ /* 0x000fe20007ffe0ff */
[----:B------:R-:W-:Y:S01]  /*5d1a0*/  ISETP.GE.U32.AND P5, PT, R31, 0x7f000001, PT ;  /* 0x7f0000011f00780c */ /* 0x000fe20003fa6070 */
[----:B------:R-:W-:Y:S01]  /*5d1b0*/  IADD3 R30, PT, PT, R30, R19, RZ ;  /* 0x000000131e1e7210 */ /* 0x000fe20007ffe0ff */
[----:B------:R-:W-:Y:S01]  /*5d1c0*/  ISETP.GE.U32.AND P2, PT, R9, 0x7f000001, PT ;  /* 0x7f0000010900780c */ /* 0x000fe20003f46070 */
[----:B------:R-:W-:-:S02]  /*5d1d0*/  @P0 IADD3 R40, PT, PT, R40, -0x7f000001, RZ ;  /* 0x80ffffff28280810 */ /* 0x000fc40007ffe0ff */
[----:B------:R-:W-:Y:S02]  /*5d1e0*/  @P3 IADD3 R25, PT, PT, R25, -0x7f000001, RZ ;  /* 0x80ffffff19193810 */ /* 0x000fe40007ffe0ff */
[----:B------:R-:W-:Y:S01]  /*5d1f0*/  @P6 IADD3 R6, PT, PT, R6, -0x7f000001, RZ ;  /* 0x80ffffff06066810 */ /* 0x000fe20007ffe0ff */
[----:B------:R-:W-:Y:S01]  /*5d200*/  ISETP.GE.U32.AND P0, PT, R30, 0x7f000001, PT ;  /* 0x7f0000011e00780c */ /* 0x000fe20003f06070 */
[----:B------:R-:W-:Y:S02]  /*5d210*/  IADD3 R18, PT, PT, R21, R100, RZ ;  /* 0x0000006415127210 */ /* 0x000fe40007ffe0ff */
[----:B------:R-:W-:Y:S02]  /*5d220*/  IADD3 R40, PT, PT, R25, R40, RZ ;  /* 0x0000002819287210 */ /* 0x000fe40007ffe0ff */
[----:B------:R-:W-:Y:S02]  /*5d230*/  @P1 IADD3 R10, PT, PT, R10, -0x7f000001, RZ ;  /* 0x80ffffff0a0a1810 */ /* 0x000fe40007ffe0ff */
[----:B---3--:R-:W-:-:S02]  /*5d240*/  IADD3 R25, PT, PT, R6, R49, RZ ;  /* 0x0000003106197210 */ /* 0x008fc40007ffe0ff */
[----:B------:R-:W-:Y:S02]  /*5d250*/  @P4 IADD3 R20, PT, PT, R20, -0x7f000001, RZ ;  /* 0x80ffffff14144810 */ /* 0x000fe40007ffe0ff */
[----:B------:R-:W-:Y:S01]  /*5d260*/  @P5 IADD3 R31, PT, PT, R31, -0x7f000001, RZ ;  /* 0x80ffffff1f1f5810 */ /* 0x000fe20007ffe0ff */
[----:B------:R-:W-:Y:S01]  /*5d270*/  ISETP.GE.U32.AND P5, PT, R93, 0x7f000001, PT ;  /* 0x7f0000015d00780c */ /* 0x000fe20003fa6070 */
[----:B------:R-:W-:Y:S01]  /*5d280*/  @P2 IADD3 R9, PT, PT, R9, -0x7f000001, RZ ;  /* 0x80ffffff09092810 */ /* 0x000fe20007ffe0ff */
[----:B------:R-:W-:Y:S01]  /*5d290*/  ISETP.GE.U32.AND P3, PT, R18, 0x7f000001, PT ;  /* 0x7f0000011200780c */ /* 0x000fe20003f66070 */
[----:B----4-:R-:W-:Y:S01]  /*5d2a0*/  IADD3 R23, PT, PT, R10, R7, RZ ;  /* 0x000000070a177210 */ /* 0x010fe20007ffe0ff */
[----:B------:R-:W-:Y:S01]  /*5d2b0*/  ISETP.GE.U32.AND P4, PT, R25, 0x7f000001, PT ;  /* 0x7f0000011900780c */ /* 0x000fe20003f86070 */
[----:B------:R-:W-:Y:S01]  /*5d2c0*/  IMAD.WIDE.U32 R10, R84, R20, RZ ;  /* 0x00000014540a7225 */ /* 0x000fe200078e00ff */
[----:B------:R-:W-:Y:S02]  /*5d2d0*/  IADD3 R14, PT, PT, R9, R24, RZ ;  /* 0x00000018090e7210 */ /* 0x000fe40007ffe0ff */
[----:B------:R-:W-:Y:S01]  /*5d2e0*/  @P0 IADD3 R30, PT, PT, R30, -0x7f000001, RZ ;  /* 0x80ffffff1e1e0810 */ /* 0x000fe20007ffe0ff */
[----:B------:R-:W-:Y:S01]  /*5d2f0*/  ISETP.GE.U32.AND P1, PT, R23, 0x7f000001, PT ;  /* 0x7f0000011700780c */ /* 0x000fe20003f26070 */
[----:B------:R-:W-:Y:S01]  /*5d300*/  IMAD R21, R10, 0x7effffff, RZ ;  /* 0x7effffff0a157824 */ /* 0x000fe200078e02ff */
[----:B------:R-:W-:Y:S01]  /*5d310*/  IADD3 R82, PT, PT, R31, R82, RZ ;  /* 0x000000521f527210 */ /* 0x000fe20007ffe0ff */
[----:B------:R-:W-:Y:S01]  /*5d320*/  IMAD.WIDE.U32 R8, R83, R20, RZ ;  /* 0x0000001453087225 */ /* 0x000fe200078e00ff */
[----:B------:R-:W-:Y:S01]  /*5d330*/  ISETP.GE.U32.AND P0, PT, R14, 0x7f000001, PT ;  /* 0x7f0000010e00780c */ /* 0x000fe20003f06070 */
[----:B------:R-:W-:-:S02]  /*5d340*/  IADD3 R31, PT, PT, R30, R37, RZ ;  /* 0x000000251e1f7210 */ /* 0x000fc40007ffe0ff */
[----:B------:R-:W-:-:S04]  /*5d350*/  IMAD.HI.U32 R10, R21, 0x7f000001, R10 ;  /* 0x7f000001150a7827 */ /* 0x000fc800078e000a */
[----:B------:R-:W-:Y:S01]  /*5d360*/  IMAD R19, R8, 0x7effffff, RZ ;  /* 0x7effffff08137824 */ /* 0x000fe200078e02ff */
[----:B------:R-:W-:Y:S02]  /*5d370*/  @P5 IADD3 R93, PT, PT, R93, -0x7f000001, RZ ;  /* 0x80ffffff5d5d5810 */ /* 0x000fe40007ffe0ff */
[----:B------:R-:W-:Y:S01]  /*5d380*/  @P3 IADD3 R18, PT, PT, R18, -0x7f000001, RZ ;  /* 0x80ffffff12123810 */ /* 0x000fe20007ffe0ff */
[----:B------:R-:W-:Y:S01]  /*5d390*/  ISETP.GE.U32.AND P2, PT, R31, 0x7f000001, PT ;  /* 0x7f0000011f00780c */ /* 0x000fe20003f46070 */
[----:B------:R-:W-:Y:S01]  /*5d3a0*/  @P4 IADD3 R25, PT, PT, R25, -0x7f000001, RZ ;  /* 0x80ffffff19194810 */ /* 0x000fe20007ffe0ff */
[----:B------:R-:W-:Y:S01]  /*5d3b0*/  IMAD.HI.U32 R19, R19, 0x7f000001, R8 ;  /* 0x7f00000113137827 */ /* 0x000fe200078e0008 */
[----:B------:R-:W-:-:S03]  /*5d3c0*/  ISETP.GE.U32.AND P4, PT, R10, 0x7f000001, PT ;  /* 0x7f0000010a00780c */ /* 0x000fc60003f86070 */
[----:B------:R-:W-:Y:S01]  /*5d3d0*/  IMAD.WIDE.U32 R8, R86, R20, RZ ;  /* 0x0000001456087225 */ /* 0x000fe200078e00ff */
[----:B------:R-:W-:Y:S02]  /*5d3e0*/  IADD3 R32, PT, PT, R32, R33, RZ ;  /* 0x0000002120207210 */ /* 0x000fe40007ffe0ff */
[----:B------:R-:W-:Y:S02]  /*5d3f0*/  IADD3 R6, PT, PT, R18, R93, RZ ;  /* 0x0000005d12067210 */ /* 0x000fe40007ffe0ff */
[----:B------:R-:W-:Y:S01]  /*5d400*/  @P1 IADD3 R23, PT, PT, R23, -0x7f000001, RZ ;  /* 0x80ffffff17171810 */ /* 0x000fe20007ffe0ff */
[----:B------:R-:W-:Y:S01]  /*5d410*/  IMAD R11, R8, 0x7effffff, RZ ;  /* 0x7effffff080b7824 */ /* 0x000fe200078e02ff */
[----:B------:R-:W-:Y:S01]  /*5d420*/  ISETP.GE.U32.AND P3, PT, R19, 0x7f000001, PT ;  /* 0x7f0000011300780c */ /* 0x000fe20003f66070 */
[----:B------:R-:W-:Y:S01]  /*5d430*/  @P0 IADD3 R14, PT, PT, R14, -0x7f000001, RZ ;  /* 0x80ffffff0e0e0810 */ /* 0x000fe20007ffe0ff */
[----:B------:R-:W-:Y:S01]  /*5d440*/  ISETP.GE.U32.AND P0, PT, R32, 0x7f000001, PT ;  /* 0x7f0000012000780c */ /* 0x000fe20003f06070 */
[----:B------:R-:W-:Y:S01]  /*5d450*/  ISETP.GE.U32.AND P6, PT, R6, 0x7f000001, PT ;  /* 0x7f0000010600780c */ /* 0x000fe20003fc6070 */
[----:B------:R-:W-:Y:S01]  /*5d460*/  IMAD.HI.U32 R26, R11, 0x7f000001, R8 ;  /* 0x7f0000010b1a7827 */ /* 0x000fe200078e0008 */
[----:B------:R-:W-:-:S02]  /*5d470*/  IADD3 R23, PT, PT, R50, R23, RZ ;  /* 0x0000001732177210 */ /* 0x000fc40007ffe0ff */
[----:B------:R-:W-:Y:S02]  /*5d480*/  @P2 IADD3 R31, PT, PT, R31, -0x7f000001, RZ ;  /* 0x80ffffff1f1f2810 */ /* 0x000fe40007ffe0ff */
[----:B------:R-:W-:Y:S02]  /*5d490*/  @P4 IADD3 R10, PT, PT, R10, -0x7f000001, RZ ;  /* 0x80ffffff0a0a4810 */ /* 0x000fe40007ffe0ff */
[----:B------:R-:W-:Y:S01]  /*5d4a0*/  IADD3 R51, PT, PT, R51, R14, RZ ;  /* 0x0000000e33337210 */ /* 0x000fe20007ffe0ff */
[----:B------:R-:W-:Y:S01]  /*5d4b0*/  ISETP.GE.U32.AND P2, PT, R26, 0x7f000001, PT ;  /* 0x7f0000011a00780c */ /* 0x000fe20003f46070 */
[----:B------:R-:W-:Y:S01]  /*5d4c0*/  ISETP.GE.U32.AND P4, PT, R23, 0x7f000001, PT ;  /* 0x7f0000011700780c */ /* 0x000fe20003f86070 */
[----:B------:R-:W-:Y:S01]  /*5d4d0*/  IADD3 R25, PT, PT, R48, R25, RZ ;  /* 0x0000001930197210 */ /* 0x000fe20007ffe0ff */
[----:B------:R-:W-:Y:S01]  /*5d4e0*/  IMAD.WIDE.U32 R8, R87, R20, RZ ;  /* 0x0000001457087225 */ /* 0x000fe200078e00ff */
[----:B------:R-:W-:Y:S01]  /*5d4f0*/  ISETP.GE.U32.AND P1, PT, R40, 0x7f000001, PT ;  /* 0x7f0000012800780c */ /* 0x000fe20003f26070 */
[----:B------:R-:W-:-:S02]  /*5d500*/  IADD3 R31, PT, PT, R52, R31, RZ ;  /* 0x0000001f341f7210 */ /* 0x000fc40007ffe0ff */
[----:B------:R-:W-:Y:S01]  /*5d510*/  @P3 IADD3 R19, PT, PT, R19, -0x7f000001, RZ ;  /* 0x80ffffff13133810 */ /* 0x000fe20007ffe0ff */
[----:B------:R-:W-:Y:S01]  /*5d520*/  ISETP.GE.U32.AND P3, PT, R51, 0x7f000001, PT ;  /* 0x7f0000013300780c */ /* 0x000fe20003f66070 */
[----:B------:R-:W-:Y:S01]  /*5d530*/  IMAD R11, R8, 0x7effffff, RZ ;  /* 0x7effffff080b7824 */ /* 0x000fe200078e02ff */
[----:B------:R-:W-:Y:S01]  /*5d540*/  ISETP.GE.U32.AND P5, PT, R25, 0x7f000001, PT ;  /* 0x7f0000011900780c */ /* 0x000fe20003fa6070 */
[----:B------:R-:W-:Y:S02]  /*5d550*/  @P6 IADD3 R6, PT, PT, R6, -0x7f000001, RZ ;  /* 0x80ffffff06066810 */ /* 0x000fe40007ffe0ff */
[----:B------:R-:W-:Y:S01]  /*5d560*/  @P0 IADD3 R32, PT, PT, R32, -0x7f000001, RZ ;  /* 0x80ffffff20200810 */ /* 0x000fe20007ffe0ff */
[----:B------:R-:W-:Y:S01]  /*5d570*/  ISETP.GE.U32.AND P6, PT, R82, 0x7f000001, PT ;  /* 0x7f0000015200780c */ /* 0x000fe20003fc6070 */
[----:B------:R-:W-:Y:S01]  /*5d580*/  ISETP.GE.U32.AND P0, PT, R31, 0x7f000001, PT ;  /* 0x7f0000011f00780c */ /* 0x000fe20003f06070 */
[----:B------:R-:W-:Y:S01]  /*5d590*/  IMAD.HI.U32 R11, R11, 0x7f000001, R8 ;  /* 0x7f0000010b0b7827 */ /* 0x000fe200078e0008 */
[----:B------:R-:W-:-:S02]  /*5d5a0*/  IADD3 R18, PT, PT, R19, R88, RZ ;  /* 0x0000005813127210 */ /* 0x000fc40007ffe0ff */
[----:B------:R-:W-:Y:S02]  /*5d5b0*/  @P2 IADD3 R26, PT, PT, R26, -0x7f000001, RZ ;  /* 0x80ffffff1a1a2810 */ /* 0x000fe40007ffe0ff */
[----:B------:R-:W-:Y:S02]  /*5d5c0*/  @P4 IADD3 R23, PT, PT, R23, -0x7f000001, RZ ;  /* 0x80ffffff17174810 */ /* 0x000fe40007ffe0ff */
[----:B------:R-:W-:Y:S01]  /*5d5d0*/  @P1 IADD3 R40, PT, PT, R40, -0x7f000001, RZ ;  /* 0x80ffffff28281810 */ /* 0x000fe20007ffe0ff */
[----:B------:R-:W-:Y:S01]  /*5d5e0*/  ISETP.GE.U32.AND P2, PT, R11, 0x7f000001, PT ;  /* 0x7f0000010b00780c */ /* 0x000fe20003f46070 */
[----:B------:R-:W-:Y:S01]  /*5d5f0*/  ISETP.GE.U32.AND P1, PT, R18, 0x7f000001, PT ;  /* 0x7f0000011200780c */ /* 0x000fe20003f26070 */
[----:B------:R-:W-:Y:S02]  /*5d600*/  @P3 IADD3 R51, PT, PT, R51, -0x7f000001, RZ ;  /* 0x80ffffff33333810 */ /* 0x000fe40007ffe0ff */
[----:B------:R-:W-:Y:S02]  /*5d610*/  IADD3 R8, PT, PT, R32, R23, RZ ;  /* 0x0000001720087210 */ /* 0x000fe40007ffe0ff */
[----:B------:R-:W-:-:S02]  /*5d620*/  @P5 IADD3 R25, PT, PT, R25, -0x7f000001, RZ ;  /* 0x80ffffff19195810 */ /* 0x000fc40007ffe0ff */
[----:B------:R-:W-:Y:S02]  /*5d630*/  @P6 IADD3 R82, PT, PT, R82, -0x7f000001, RZ ;  /* 0x80ffffff52526810 */ /* 0x000fe40007ffe0ff */
[----:B------:R-:W-:Y:S02]  /*5d640*/  @P0 IADD3 R31, PT, PT, R31, -0x7f000001, RZ ;  /* 0x80ffffff1f1f0810 */ /* 0x000fe40007ffe0ff */
[----:B------:R-:W-:Y:S02]  /*5d650*/  IADD3 R20, PT, PT, R10, R91, RZ ;  /* 0x0000005b0a147210 */ /* 0x000fe40007ffe0ff */
[----:B------:R-:W-:Y:S01]  /*5d660*/  IADD3 R6, PT, PT, R6, R51, RZ ;  /* 0x0000003306067210 */ /* 0x000fe20007ffe0ff */
[----:B------:R-:W-:Y:S01]  /*5d670*/  ISETP.GE.U32.AND P4, PT, R8, 0x7f000001, PT ;  /* 0x7f0000010800780c */ /* 0x000fe20003f86070 */
[----:B------:R-:W-:Y:S02]  /*5d680*/  IADD3 R9, PT, PT, R40, R25, RZ ;  /* 0x0000001928097210 */ /* 0x000fe40007ffe0ff */
[----:B------:R-:W-:-:S02]  /*5d690*/  IADD3 R26, PT, PT, R26, R15, RZ ;  /* 0x0000000f1a1a7210 */ /* 0x000fc40007ffe0ff */
[----:B------:R-:W-:Y:S02]  /*5d6a0*/  IADD3 R10, PT, PT, R82, R31, RZ ;  /* 0x0000001f520a7210 */ /* 0x000fe40007ffe0ff */
[----:B------:R-:W-:Y:S01]  /*5d6b0*/  @P2 IADD3 R11, PT, PT, R11, -0x7f000001, RZ ;  /* 0x80ffffff0b0b2810 */ /* 0x000fe20007ffe0ff */
[----:B------:R-:W-:Y:S01]  /*5d6c0*/  ISETP.GE.U32.AND P6, PT, R20, 0x7f000001, PT ;  /* 0x7f0000011400780c */ /* 0x000fe20003fc6070 */
[----:B------:R-:W-:Y:S01]  /*5d6d0*/  ISETP.GE.U32.AND P0, PT, R6, 0x7f000001, PT ;  /* 0x7f0000010600780c */ /* 0x000fe20003f06070 */
[----:B------:R0:W-:Y:S01]  /*5d6e0*/  STL [R1+0x110], R18 ;  /* 0x0001101201007387 */ /* 0x0001e20000100800 */
[----:B------:R-:W-:Y:S01]  /*5d6f0*/  ISETP.GE.U32.AND P2, PT, R9, 0x7f000001, PT ;  /* 0x7f0000010900780c */ /* 0x000fe20003f46070 */
[----:B------:R-:W-:Y:S01]  /*5d700*/  ISETP.GE.U32.AND P5, PT, R26, 0x7f000001, PT ;  /* 0x7f0000011a00780c */ /* 0x000fe20003fa6070 */
[----:B--2---:R-:W-:Y:S02]  /*5d710*/  IADD3 R34, PT, PT, R11, R62, RZ ;  /* 0x0000003e0b227210 */ /* 0x004fe40007ffe0ff */
[----:B0-----:R-:W-:Y:S01]  /*5d720*/  @P1 IADD3 R18, PT, PT, R18, -0x7f000001, RZ ;  /* 0x80ffffff12121810 */ /* 0x001fe20007ffe0ff */
[----:B------:R-:W-:Y:S01]  /*5d730*/  ISETP.GE.U32.AND P1, PT, R10, 0x7f000001, PT ;  /* 0x7f0000010a00780c */ /* 0x000fe20003f26070 */
[----:B------:R-:W-:Y:S01]  /*5d740*/  @P4 IADD3 R8, PT, PT, R8, -0x7f000001, RZ ;  /* 0x80ffffff08084810 */ /* 0x000fe20007ffe0ff */
[----:B------:R-:W-:Y:S01]  /*5d750*/  ISETP.GE.U32.AND P3, PT, R34, 0x7f000001, PT ;  /* 0x7f0000012200780c */ /* 0x000fe20003f66070 */
[----:B------:R0:W-:Y:S03]  /*5d760*/  STL [R1+0x114], R20 ;  /* 0x0001141401007387 */ /* 0x0001e60000100800 */
[----:B------:R-:W-:Y:S01]  /*5d770*/  @P0 IADD3 R6, PT, PT, R6, -0x7f000001, RZ ;  /* 0x80ffffff06060810 */ /* 0x000fe20007ffe0ff */
[----:B------:R1:W-:Y:S01]  /*5d780*/  STL [R1+0x118], R26 ;  /* 0x0001181a01007387 */ /* 0x0003e20000100800 */
[----:B------:R-:W-:Y:S01]  /*5d790*/  IMAD.WIDE.U32 R14, R77, R8, RZ ;  /* 0x000000084d0e7225 */ /* 0x000fe200078e00ff */
[----:B------:R-:W-:-:S02]  /*5d7a0*/  @P2 IADD3 R9, PT, PT, R9, -0x7f000001, RZ ;  /* 0x80ffffff09092810 */ /* 0x000fc40007ffe0ff */
[----:B------:R-:W-:Y:S01]  /*5d7b0*/  STL [R1+0x110], R18 ;  /* 0x0001101201007387 */ /* 0x000fe20000100800 */
[----:B0-----:R-:W-:Y:S02]  /*5d7c0*/  @P6 IADD3 R20, PT, PT, R20, -0x7f000001, RZ ;  /* 0x80ffffff14146810 */ /* 0x001fe40007ffe0ff */
[----:B------:R-:W-:Y:S02]  /*5d7d0*/  @P1 IADD3 R10, PT, PT, R10, -0x7f000001, RZ ;  /* 0x80ffffff0a0a1810 */ /* 0x000fe40007ffe0ff */
[----:B-1----:R-:W-:Y:S01]  /*5d7e0*/  @P5 IADD3 R26, PT, PT, R26, -0x7f000001, RZ ;  /* 0x80ffffff1a1a5810 */ /* 0x002fe20007ffe0ff */
[----:B------:R-:W-:Y:S01]  /*5d7f0*/  IMAD R11, R14, 0x7effffff, RZ ;  /* 0x7effffff0e0b7824 */ /* 0x000fe200078e02ff */
[----:B------:R0:W-:Y:S01]  /*5d800*/  STL [R1+0x114], R20 ;  /* 0x0001141401007387 */ /* 0x0001e20000100800 */
[----:B------:R-:W-:-:S03]  /*5d810*/  IMAD.WIDE.U32 R22, R77, R9, RZ ;  /* 0x000000094d167225 */ /* 0x000fc600078e00ff */
[----:B------:R-:W-:Y:S01]  /*5d820*/  STL [R1+0x118], R26 ;  /* 0x0001181a01007387 */ /* 0x000fe20000100800 */
[----:B------:R-:W-:-:S03]  /*5d830*/  IMAD.WIDE.U32 R32, R65, R10, RZ ;  /* 0x0000000a41207225 */ /* 0x000fc600078e00ff */
[----:B------:R1:W-:Y:S01]  /*5d840*/  STL [R1+0x11c], R34 ;  /* 0x00011c2201007387 */ /* 0x0003e20000100800 */
[----:B------:R-:W-:-:S04]  /*5d850*/  IMAD.HI.U32 R19, R11, 0x7f000001, R14 ;  /* 0x7f0000010b137827 */ /* 0x000fc800078e000e */
[----:B0-----:R-:W-:-:S04]  /*5d860*/  IMAD.WIDE.U32 R20, R77, R6, RZ ;  /* 0x000000064d147225 */ /* 0x001fc800078e00ff */
[----:B------:R-:W-:-:S04]  /*5d870*/  IMAD.WIDE.U32 R30, R77, R10, RZ ;  /* 0x0000000a4d1e7225 */ /* 0x000fc800078e00ff */
[----:B------:R-:W-:Y:S02]  /*5d880*/  IMAD R11, R20, 0x7effffff, RZ ;  /* 0x7effffff140b7824 */ /* 0x000fe400078e02ff */
[----:B------:R-:W-:Y:S01]  /*5d890*/  IMAD R14, R22, 0x7effffff, RZ ;  /* 0x7effffff160e7824 */ /* 0x000fe200078e02ff */
[----:B-1----:R-:W-:Y:S01]  /*5d8a0*/  @P3 IADD3 R34, PT, PT, R34, -0x7f000001, RZ ;  /* 0x80ffffff22223810 */ /* 0x002fe20007ffe0ff */
[----:B------:R-:W-:Y:S02]  /*5d8b0*/  IMAD R18, R32, 0x7effffff, RZ ;  /* 0x7effffff20127824 */ /* 0x000fe400078e02ff */
[----:B------:R-:W-:Y:S01]  /*5d8c0*/  IMAD.HI.U32 R26, R11, 0x7f000001, R20 ;  /* 0x7f0000010b1a7827 */ /* 0x000fe200078e0014 */
[----:B------:R-:W-:-:S03]  /*5d8d0*/  ISETP.GE.U32.AND P1, PT, R19, 0x7f000001, PT ;  /* 0x7f0000011300780c */ /* 0x000fc60003f26070 */
[----:B------:R-:W-:Y:S01]  /*5d8e0*/  IMAD R15, R30, 0x7effffff, RZ ;  /* 0x7effffff1e0f7824 */ /* 0x000fe200078e02ff */
[----:B------:R0:W-:Y:S01]  /*5d8f0*/  STL [R1+0x11c], R34 ;  /* 0x00011c2201007387 */ /* 0x0001e20000100800 */
[----:B------:R-:W-:-:S04]  /*5d900*/  IMAD.HI.U32 R14, R14, 0x7f000001, R22 ;  /* 0x7f0000010e0e7827 */ /* 0x000fc800078e0016 */
[----:B------:R-:W-:-:S04]  /*5d910*/  IMAD.WIDE.U32 R20, R65, R6, RZ ;  /* 0x0000000641147225 */ /* 0x000fc800078e00ff */
[----:B------:R-:W-:-:S04]  /*5d920*/  IMAD.HI.U32 R25, R15, 0x7f000001, R30 ;  /* 0x7f0000010f197827 */ /* 0x000fc800078e001e */
[----:B------:R-:W-:Y:S01]  /*5d930*/  IMAD R11, R20, 0x7effffff, RZ ;  /* 0x7effffff140b7824 */ /* 0x000fe200078e02ff */
[----:B------:R-:W-:Y:S01]  /*5d940*/  ISETP.GE.U32.AND P0, PT, R26, 0x7f000001, PT ;  /* 0x7f0000011a00780c */ /* 0x000fe20003f06070 */
[----:B------:R-:W-:Y:S01]  /*5d950*/  ISETP.GE.U32.AND P3, PT, R14, 0x7f000001, PT ;  /* 0x7f0000010e00780c */ /* 0x000fe20003f66070 */
[----:B0-----:R-:W-:-:S04]  /*5d960*/  IMAD.HI.U32 R34, R18, 0x7f000001, R32 ;  /* 0x7f00000112227827 */ /* 0x001fc800078e0020 */
[----:B------:R-:W-:Y:S01]  /*5d970*/  IMAD.HI.U32 R18, R11, 0x7f000001, R20 ;  /* 0x7f0000010b127827 */ /* 0x000fe200078e0014 */
[----:B------:R-:W-:Y:S01]  /*5d980*/  ISETP.GE.U32.AND P6, PT, R25, 0x7f000001, PT ;  /* 0x7f0000011900780c */ /* 0x000fe20003fc6070 */
[----:B------:R-:W-:Y:S01]  /*5d990*/  @P1 IADD3 R19, PT, PT, R19, -0x7f000001, RZ ;  /* 0x80ffffff13131810 */ /* 0x000fe20007ffe0ff */
[----:B------:R-:W2:Y:S01]  /*5d9a0*/  LD.E R40, desc[UR8][R42.64+0x1390] ;  /* 0x001390082a287980 */ /* 0x000ea2000c101900 */
[----:B------:R-:W-:Y:S01]  /*5d9b0*/  ISETP.GE.U32.AND P2, PT, R34, 0x7f000001, PT ;  /* 0x7f0000012200780c */ /* 0x000fe20003f46070 */
[----:B------:R-:W-:Y:S01]  /*5d9c0*/  IMAD.WIDE.U32 R22, R65, R8, RZ ;  /* 0x0000000841167225 */ /* 0x000fe200078e00ff */
[----:B------:R-:W-:-:S03]  /*5d9d0*/  ISETP.GE.U32.AND P1, PT, R18, 0x7f000001, PT ;  /* 0x7f0000011200780c */ /* 0x000fc60003f26070 */
[----:B------:R-:W-:-:S04]  /*5d9e0*/  IMAD.WIDE.U32 R30, R65, R9, RZ ;  /* 0x00000009411e7225 */ /* 0x000fc800078e00ff */
[----:B------:R-:W-:Y:S02]  /*5d9f0*/  IMAD R15, R22, 0x7effffff, RZ ;  /* 0x7effffff160f7824 */ /* 0x000fe400078e02ff */
[----:B------:R-:W-:Y:S01]  /*5da00*/  IMAD.WIDE.U32 R32, R39, R10, RZ ;  /* 0x0000000a27207225 */ /* 0x000fe200078e00ff */
[----:B------:R-:W3:Y:S03]  /*5da10*/  LD.E R44, desc[UR8][R42.64+0x1394] ;  /* 0x001394082a2c7980 */ /* 0x000ee6000c101900 */
[----:B------:R-:W-:-:S04]  /*5da20*/  IMAD.HI.U32 R35, R15, 0x7f000001, R22 ;  /* 0x7f0000010f237827 */ /* 0x000fc800078e0016 */
[----:B------:R-:W-:Y:S01]  /*5da30*/  IMAD R11, R30, 0x7effffff, RZ ;  /* 0x7effffff1e0b7824 */ /* 0x000fe200078e02ff */
[----:B------:R-:W-:Y:S01]  /*5da40*/  @P3 IADD3 R14, PT, PT, R14, -0x7f000001, RZ ;  /* 0x80ffffff0e0e3810 */ /* 0x000fe20007ffe0ff */
[----:B------:R-:W-:Y:S01]  /*5da50*/  IMAD R23, R32, 0x7effffff, RZ ;  /* 0x7effffff20177824 */ /* 0x000fe200078e02ff */
[----:B------:R-:W-:Y:S01]  /*5da60*/  ISETP.GE.U32.AND P3, PT, R19, 0x7f000001, PT ;  /* 0x7f0000011300780c */ /* 0x000fe20003f66070 */
[----:B------:R-:W4:Y:S01]  /*5da70*/  LD.E R45, desc[UR8][R42.64+0x1398] ;  /* 0x001398082a2d7980 */ /* 0x000f22000c101900 */
[----:B------:R-:W-:Y:S01]  /*5da80*/  @P2 IADD3 R34, PT, PT, R34, -0x7f000001, RZ ;  /* 0x80ffffff22222810 */ /* 0x000fe20007ffe0ff */
[----:B------:R-:W-:Y:S01]  /*5da90*/  IMAD.HI.U32 R30, R11, 0x7f000001, R30 ;  /* 0x7f0000010b1e7827 */ /* 0x000fe200078e001e */
[----:B------:R-:W-:-:S03]  /*5daa0*/  @P6 IADD3 R25, PT, PT, R25, -0x7f000001, RZ ;  /* 0x80ffffff19196810 */ /* 0x000fc60007ffe0ff */
[----:B------:R-:W-:-:S04]  /*5dab0*/  IMAD.HI.U32 R33, R23, 0x7f000001, R32 ;  /* 0x7f00000117217827 */ /* 0x000fc800078e0020 */
[----:B------:R-:W-:Y:S01]  /*5dac0*/  IMAD.WIDE.U32 R20, R34, 0x5fffffa, RZ ;  /* 0x05fffffa22147825 */ /* 0x000fe200078e00ff */
[----:B------:R-:W-:-:S03]  /*5dad0*/  @P0 IADD3 R26, PT, PT, R26, -0x7f000001, RZ ;  /* 0x80ffffff1a1a0810 */ /* 0x000fc60007ffe0ff */
[----:B------:R-:W-:Y:S01]  /*5dae0*/  IMAD R15, R34, 0x6, RZ ;  /* 0x00000006220f7824 */ /* 0x000fe200078e02ff */
[----:B------:R-:W-:Y:S01]  /*5daf0*/  @P1 IADD3 R18, PT, PT, R18, -0x7f000001, RZ ;  /* 0x80ffffff12121810 */ /* 0x000fe20007ffe0ff */
[----:B------:R-:W-:Y:S01]  /*5db00*/  ISETP.GE.U32.AND P2, PT, R35, 0x7f000001, PT ;  /* 0x7f0000012300780c */ /* 0x000fe20003f46070 */
[----:B------:R-:W-:Y:S01]  /*5db10*/  ISETP.GE.U32.AND P4, PT, R14, 0x7f000001, PT ;  /* 0x7f0000010e00780c */ /* 0x000fe20003f86070 */
[----:B------:R-:W-:Y:S01]  /*5db20*/  ISETP.GE.U32.AND P5, PT, R30, 0x7f000001, PT ;  /* 0x7f0000011e00780c */ /* 0x000fe20003fa6070 */
[----:B------:R-:W-:Y:S01]  /*5db30*/  ISETP.GE.U32.AND P1, PT, R25, 0x7f000001, PT ;  /* 0x7f0000011900780c */ /* 0x000fe20003f26070 */
[----:B------:R-:W-:Y:S01]  /*5db40*/  ISETP.GE.U32.AND P6, PT, R33, 0x7f000001, PT ;  /* 0x7f0000012100780c */ /* 0x000fe20003fc6070 */
[----:B------:R-:W-:Y:S01]  /*5db50*/  IMAD.HI.U32 R31, R15, 0x7f000001, R20 ;  /* 0x7f0000010f1f7827 */ /* 0x000fe200078e0014 */
[----:B------:R-:W-:-:S03]  /*5db60*/  ISETP.GE.U32.AND P0, PT, R26, 0x7f000001, PT ;  /* 0x7f0000011a00780c */ /* 0x000fc60003f06070 */
[-C--:B------:R-:W-:Y:S01]  /*5db70*/  IMAD.WIDE.U32 R20, R39, R9.reuse, RZ ;  /* 0x0000000927147225 */ /* 0x080fe200078e00ff */
[----:B------:R-:W-:Y:S01]  /*5db80*/  @P3 IADD3 R19, PT, PT, R19, -0x7f000001, RZ ;  /* 0x80ffffff13133810 */ /* 0x000fe20007ffe0ff */
[----:B------:R0:W2:Y:S02]  /*5db90*/  LD.E R42, desc[UR8][R42.64+0x139c] ;  /* 0x00139c082a2a7980 */ /* 0x0000a4000c101900 */
[----:B------:R-:W-:Y:S01]  /*5dba0*/  IMAD R11, R20, 0x7effffff, RZ ;  /* 0x7effffff140b7824 */ /* 0x000fe200078e02ff */
[----:B------:R-:W-:Y:S01]  /*5dbb0*/  IADD3 R22, PT, PT, R19, R18, RZ ;  /* 0x0000001213167210 */ /* 0x000fe20007ffe0ff */
[----:B------:R-:W-:-:S04]  /*5dbc0*/  IMAD.WIDE.U32 R18, R47, R9, RZ ;  /* 0x000000092f127225 */ /* 0x000fc800078e00ff */
[----:B------:R-:W-:Y:S01]  /*5dbd0*/  IMAD.HI.U32 R32, R11, 0x7f000001, R20 ;  /* 0x7f0000010b207827 */ /* 0x000fe200078e0014 */
[----:B------:R-:W-:Y:S02]  /*5dbe0*/  @P2 IADD3 R35, PT, PT, R35, -0x7f000001, RZ ;  /* 0x80ffffff23232810 */ /* 0x000fe40007ffe0ff */
[----:B------:R-:W-:Y:S02]  /*5dbf0*/  @P4 IADD3 R14, PT, PT, R14, -0x7f000001, RZ ;  /* 0x80ffffff0e0e4810 */ /* 0x000fe40007ffe0ff */
[----:B------:R-:W-:Y:S02]  /*5dc00*/  @P5 IADD3 R30, PT, PT, R30, -0x7f000001, RZ ;  /* 0x80ffffff1e1e5810 */ /* 0x000fe40007ffe0ff */
[----:B------:R-:W-:Y:S02]  /*5dc10*/  @P1 IADD3 R25, PT, PT, R25, -0x7f000001, RZ ;  /* 0x80ffffff19191810 */ /* 0x000fe40007ffe0ff */
[----:B------:R-:W-:Y:S01]  /*5dc20*/  @P6 IADD3 R33, PT, PT, R33, -0x7f000001, RZ ;  /* 0x80ffffff21216810 */ /* 0x000fe20007ffe0ff */
[----:B------:R-:W-:Y:S01]  /*5dc30*/  ISETP.GE.U32.AND P2, PT, R31, 0x7f000001, PT ;  /* 0x7f0000011f00780c */ /* 0x000fe20003f46070 */
[----:B------:R-:W-:Y:S01]  /*5dc40*/  IMAD R11, R18, 0x7effffff, RZ ;  /* 0x7effffff120b7824 */ /* 0x000fe200078e02ff */
[----:B------:R-:W-:Y:S01]  /*5dc50*/  @P0 IADD3 R26, PT, PT, R26, -0x7f000001, RZ ;  /* 0x80ffffff1a1a0810 */ /* 0x000fe20007ffe0ff */
[----:B------:R-:W-:Y:S01]  /*5dc60*/  ISETP.GE.U32.AND P0, PT, R32, 0x7f000001, PT ;  /* 0x7f0000012000780c */ /* 0x000fe20003f06070 */
[----:B------:R-:W-:-:S02]  /*5dc70*/  IADD3 R23, PT, PT, R14, R35, RZ ;  /* 0x000000230e177210 */ /* 0x000fc40007ffe0ff */
[----:B------:R-:W-:Y:S01]  /*5dc80*/  IADD3 R25, PT, PT, R25, R30, RZ ;  /* 0x0000001e19197210 */ /* 0x000fe20007ffe0ff */
[----:B------:R-:W-:-:S04]  /*5dc90*/  IMAD.WIDE.U32 R14, R33, 0x5fffffa, RZ ;  /* 0x05fffffa210e7825 */ /* 0x000fc800078e00ff */
[----:B------:R-:W-:-:S04]  /*5dca0*/  IMAD.HI.U32 R30, R11, 0x7f000001, R18 ;  /* 0x7f0000010b1e7827 */ /* 0x000fc800078e0012 */
[----:B------:R-:W-:Y:S02]  /*5dcb0*/  IMAD R9, R33, 0x6, RZ ;  /* 0x0000000621097824 */ /* 0x000fe400078e02ff */
[----:B------:R-:W-:-:S04]  /*5dcc0*/  IMAD.WIDE.U32 R20, R47, R10, RZ ;  /* 0x0000000a2f147225 */ /* 0x000fc800078e00ff */
[----:B------:R-:W-:Y:S01]  /*5dcd0*/  IMAD.HI.U32 R35, R9, 0x7f000001, R14 ;  /* 0x7f00000109237827 */ /* 0x000fe200078e000e */
[----:B------:R-:W-:Y:S01]  /*5dce0*/  ISETP.GE.U32.AND P1, PT, R22, 0x7f000001, PT ;  /* 0x7f0000011600780c */ /* 0x000fe20003f26070 */
[----:B------:R-:W-:Y:S02]  /*5dcf0*/  ISETP.GE.U32.AND P3, PT, R30, 0x7f000001, PT ;  /* 0x7f0000011e00780c */ /* 0x000fe40003f66070 */
[----:B------:R-:W-:Y:S01]  /*5dd00*/  IMAD.WIDE.U32 R14, R39, R6, RZ ;  /* 0x00000006270e7225 */ /* 0x000fe200078e00ff */
[----:B------:R-:W-:-:S03]  /*5dd10*/  @P2 IADD3 R31, PT, PT, R31, -0x7f000001, RZ ;  /* 0x80ffffff1f1f2810 */ /* 0x000fc60007ffe0ff */
[----:B------:R-:W-:Y:S02]  /*5dd20*/  IMAD R33, R20, 0x7effffff, RZ ;  /* 0x7effffff14217824 */ /* 0x000fe400078e02ff */
[----:B------:R-:W-:-:S04]  /*5dd30*/  IMAD.WIDE.U32 R18, R39, R8, RZ ;  /* 0x0000000827127225 */ /* 0x000fc800078e00ff */
[----:B------:R-:W-:Y:S01]  /*5dd40*/  IMAD R9, R14, 0x7effffff, RZ ;  /* 0x7effffff0e097824 */ /* 0x000fe200078e02ff */
[----:B------:R-:W-:Y:S01]  /*5dd50*/  @P0 IADD3 R32, PT, PT, R32, -0x7f000001, RZ ;  /* 0x80ffffff20200810 */ /* 0x000fe20007ffe0ff */
[----:B------:R-:W-:Y:S01]  /*5dd60*/  ISETP.GE.U32.AND P2, PT, R35, 0x7f000001, PT ;  /* 0x7f0000012300780c */ /* 0x000fe20003f46070 */
[----:B------:R-:W-:Y:S01]  /*5dd70*/  IADD3 R26, PT, PT, R26, R31, RZ ;  /* 0x0000001f1a1a7210 */ /* 0x000fe20007ffe0ff */
[----:B------:R-:W-:-:S04]  /*5dd80*/  IMAD.HI.U32 R20, R33, 0x7f000001, R20 ;  /* 0x7f00000121147827 */ /* 0x000fc800078e0014 */
[----:B------:R-:W-:-:S04]  /*5dd90*/  IMAD.WIDE.U32 R10, R47, R8, RZ ;  /* 0x000000082f0a7225 */ /* 0x000fc800078e00ff */
[----:B------:R-:W-:Y:S02]  /*5dda0*/  IMAD R31, R18, 0x7effffff, RZ ;  /* 0x7effffff121f7824 */ /* 0x000fe400078e02ff */
[----:B------:R-:W-:-:S04]  /*5ddb0*/  IMAD.HI.U32 R14, R9, 0x7f000001, R14 ;  /* 0x7f000001090e7827 */ /* 0x000fc800078e000e */
[----:B------:R-:W-:-:S04]  /*5ddc0*/  IMAD.WIDE.U32 R8, R32, 0x5fffffa, RZ ;  /* 0x05fffffa20087825 */ /* 0x000fc800078e00ff */
[----:B------:R-:W-:Y:S01]  /*5ddd0*/  IMAD R15, R32, 0x6, RZ ;  /* 0x00000006200f7824 */ /* 0x000fe200078e02ff */
[----:B------:R-:W-:Y:S01]  /*5dde0*/  @P3 IADD3 R30, PT, PT, R30, -0x7f000001, RZ ;  /* 0x80ffffff1e1e3810 */ /* 0x000fe20007ffe0ff */
[----:B------:R-:W-:Y:S01]  /*5ddf0*/  IMAD.HI.U32 R18, R31, 0x7f000001, R18 ;  /* 0x7f0000011f127827 */ /* 0x000fe200078e0012 */
[----:B------:R-:W-:Y:S01]  /*5de00*/  ISETP.GE.U32.AND P4, PT, R20, 0x7f000001, PT ;  /* 0x7f0000011400780c */ /* 0x000fe20003f86070 */
[----:B------:R-:W-:Y:S02]  /*5de10*/  @P1 IADD3 R22, PT, PT, R22, -0x7f000001, RZ ;  /* 0x80ffffff16161810 */ /* 0x000fe40007ffe0ff */
[----:B------:R-:W-:Y:S01]  /*5de20*/  IMAD R19, R10, 0x7effffff, RZ ;  /* 0x7effffff0a137824 */ /* 0x000fe200078e02ff */
[----:B------:R-:W-:Y:S01]  /*5de30*/  ISETP.GE.U32.AND P1, PT, R23, 0x7f000001, PT ;  /* 0x7f0000011700780c */ /* 0x000fe20003f26070 */
[----:B------:R-:W-:-:S04]  /*5de40*/  IMAD.HI.U32 R31, R15, 0x7f000001, R8 ;  /* 0x7f0000010f1f7827 */ /* 0x000fc800078e0008 */
[----:B------:R-:W-:Y:S01]  /*5de50*/  IMAD.WIDE.U32 R8, R30, 0x5fffffa, RZ ;  /* 0x05fffffa1e087825 */ /* 0x000fe200078e00ff */
[----:B------:R-:W-:-:S03]  /*5de60*/  @P2 IADD3 R35, PT, PT, R35, -0x7f000001, RZ ;  /* 0x80ffffff23232810 */ /* 0x000fc60007ffe0ff */
[----:B------:R-:W-:Y:S01]  /*5de70*/  IMAD.HI.U32 R19, R19, 0x7f000001, R10 ;  /* 0x7f00000113137827 */ /* 0x000fe200078e000a */
[----:B------:R-:W-:-:S03]  /*5de80*/  ISETP.GE.U32.AND P0, PT, R14, 0x7f000001, PT ;  /* 0x7f0000010e00780c */ /* 0x000fc60003f06070 */
[----:B------:R-:W-:Y:S01]  /*5de90*/  IMAD R11, R30, 0x6, RZ ;  /* 0x000000061e0b7824 */ /* 0x000fe200078e02ff */
[----:B------:R-:W-:-:S03]  /*5dea0*/  IADD3 R22, PT, PT, R22, R35, RZ ;  /* 0x0000002316167210 */ /* 0x000fc60007ffe0ff */
[----:B------:R-:W-:Y:S01]  /*5deb0*/  IMAD.HI.U32 R21, R11, 0x7f000001, R8 ;  /* 0x7f0000010b157827 */ /* 0x000fe200078e0008 */
[----:B------:R-:W-:Y:S01]  /*5dec0*/  @P4 IADD3 R20, PT, PT, R20, -0x7f000001, RZ ;  /* 0x80ffffff14144810 */ /* 0x000fe20007ffe0ff */
[----:B------:R-:W-:Y:S01]  /*5ded0*/  ISETP.GE.U32.AND P5, PT, R19, 0x7f000001, PT ;  /* 0x7f0000011300780c */ /* 0x000fe20003fa6070 */
[----:B------:R-:W-:Y:S01]  /*5dee0*/  @P1 IADD3 R23, PT, PT, R23, -0x7f000001, RZ ;  /* 0x80ffffff17171810 */ /* 0x000fe20007ffe0ff */
[----:B------:R-:W-:Y:S01]  /*5def0*/  ISETP.GE.U32.AND P3, PT, R22, 0x7f000001, PT ;  /* 0x7f0000011600780c */ /* 0x000fe20003f66070 */
[----:B------:R-:W-:Y:S01]  /*5df00*/  ISETP.GE.U32.AND P4, PT, R21, 0x7f000001, PT ;  /* 0x7f0000011500780c */ /* 0x000fe20003f86070 */
[----:B------:R-:W-:Y:S01]  /*5df10*/  ISETP.GE.U32.AND P1, PT, R25, 0x7f000001, PT ;  /* 0x7f0000011900780c */ /* 0x000fe20003f26070 */
[----:B------:R-:W-:Y:S01]  /*5df20*/  ISETP.GE.U32.AND P6, PT, R18, 0x7f000001, PT ;  /* 0x7f0000011200780c */ /* 0x000fe20003fc6070 */
[----:B------:R-:W-:Y:S01]  /*5df30*/  IMAD.WIDE.U32 R10, R20, 0x5fffffa, RZ ;  /* 0x05fffffa140a7825 */ /* 0x000fe200078e00ff */
[----:B------:R-:W-:-:S03]  /*5df40*/  @P0 IADD3 R14, PT, PT, R14, -0x7f000001, RZ ;  /* 0x80ffffff0e0e0810 */ /* 0x000fc60007ffe0ff */
[----:B------:R-:W-:Y:S01]  /*5df50*/  IMAD R15, R20, 0x6, RZ ;  /* 0x00000006140f7824 */ /* 0x000fe200078e02ff */
[----:B------:R-:W-:Y:S01]  /*5df60*/  ISETP.GE.U32.AND P2, PT, R31, 0x7f000001, PT ;  /* 0x7f0000011f00780c */ /* 0x000fe20003f46070 */
[----:B------:R-:W-:-:S04]  /*5df70*/  IMAD.WIDE.U32 R8, R47, R6, RZ ;  /* 0x000000062f087225 */ /* 0x000fc800078e00ff */
[----:B------:R-:W-:Y:S01]  /*5df80*/  IMAD.HI.U32 R20, R15, 0x7f000001, R10 ;  /* 0x7f0000010f147827 */ /* 0x000fe200078e000a */
[----:B------:R-:W-:Y:S01]  /*5df90*/  IADD3 R23, PT, PT, R23, R14, RZ ;  /* 0x0000000e17177210 */ /* 0x000fe20007ffe0ff */
[----:B------:R-:W-:Y:S01]  /*5dfa0*/  ISETP.GE.U32.AND P0, PT, R26, 0x7f000001, PT ;  /* 0x7f0000011a00780c */ /* 0x000fe20003f06070 */
[----:B------:R-:W-:Y:S02]  /*5dfb0*/  @P5 IADD3 R19, PT, PT, R19, -0x7f000001, RZ ;  /* 0x80ffffff13135810 */ /* 0x000fe40007ffe0ff */
[----:B------:R-:W-:Y:S02]  /*5dfc0*/  @P3 IADD3 R22, PT, PT, R22, -0x7f000001, RZ ;  /* 0x80ffffff16163810 */ /* 0x000fe40007ffe0ff */
[----:B------:R-:W-:Y:S02]  /*5dfd0*/  @P4 IADD3 R21, PT, PT, R21, -0x7f000001, RZ ;  /* 0x80ffffff15154810 */ /* 0x000fe40007ffe0ff */
[----:B------:R-:W-:Y:S01]  /*5dfe0*/  @P1 IADD3 R25, PT, PT, R25, -0x7f000001, RZ ;  /* 0x80ffffff19191810 */ /* 0x000fe20007ffe0ff */
[----:B------:R-:W-:Y:S01]  /*5dff0*/  IMAD R15, R8, 0x7effffff, RZ ;  /* 0x7effffff080f7824 */ /* 0x000fe200078e02ff */
[----:B------:R-:W-:Y:S01]  /*5e000*/  @P6 IADD3 R18, PT, PT, R18, -0x7f000001, RZ ;  /* 0x80ffffff12126810 */ /* 0x000fe20007ffe0ff */
[----:B------:R-:W-:Y:S01]  /*5e010*/  ISETP.GE.U32.AND P5, PT, R20, 0x7f000001, PT ;  /* 0x7f0000011400780c */ /* 0x000fe20003fa6070 */
[----:B------:R-:W-:Y:S01]  /*5e020*/  ISETP.GE.U32.AND P1, PT, R23, 0x7f000001, PT ;  /* 0x7f0000011700780c */ /* 0x000fe20003f26070 */
[----:B------:R-:W-:Y:S01]  /*5e030*/  IADD3 R21, PT, PT, R22, R21, RZ ;  /* 0x0000001516157210 */ /* 0x000fe20007ffe0ff */
[----:B------:R-:W-:Y:S01]  /*5e040*/  IMAD.HI.U32 R6, R15, 0x7f000001, R8 ;  /* 0x7f0000010f067827 */ /* 0x000fe200078e0008 */
[----:B------:R-:W-:-:S03]  /*5e050*/  IADD3 R25, PT, PT, R25, R18, RZ ;  /* 0x0000001219197210 */ /* 0x000fc60007ffe0ff */
[----:B------:R-:W-:Y:S01]  /*5e060*/  IMAD.WIDE.U32 R10, R19, 0x5fffffa, RZ ;  /* 0x05fffffa130a7825 */ /* 0x000fe200078e00ff */
[----:B------:R-:W-:Y:S02]  /*5e070*/  @P2 IADD3 R31, PT, PT, R31, -0x7f000001, RZ ;  /* 0x80ffffff1f1f2810 */ /* 0x000fe40007ffe0ff */
[----:B------:R-:W-:Y:S01]  /*5e080*/  @P0 IADD3 R26, PT, PT, R26, -0x7f000001, RZ ;  /* 0x80ffffff1a1a0810 */ /* 0x000fe20007ffe0ff */
[----:B------:R-:W-:Y:S01]  /*5e090*/  ISETP.GE.U32.AND P4, PT, R21, 0x7f000001, PT ;  /* 0x7f0000011500780c */ /* 0x000fe20003f86070 */
[----:B------:R-:W-:Y:S01]  /*5e0a0*/  ISETP.GE.U32.AND P2, PT, R6, 0x7f000001, PT ;  /* 0x7f0000010600780c */ /* 0x000fe20003f46070 */
[----:B------:R-:W-:Y:S01]  /*5e0b0*/  IMAD R19, R19, 0x6, RZ ;  /* 0x0000000613137824 */ /* 0x000fe200078e02ff */
[----:B------:R-:W-:Y:S01]  /*5e0c0*/  ISETP.GE.U32.AND P0, PT, R25, 0x7f000001, PT ;  /* 0x7f0000011900780c */ /* 0x000fe20003f06070 */
[----:B------:R-:W-:Y:S02]  /*5e0d0*/  IADD3 R26, PT, PT, R26, R31, RZ ;  /* 0x0000001f1a1a7210 */ /* 0x000fe40007ffe0ff */
[----:B------:R-:W-:-:S02]  /*5e0e0*/  @P5 IADD3 R20, PT, PT, R20, -0x7f000001, RZ ;  /* 0x80ffffff14145810 */ /* 0x000fc40007ffe0ff */
[----:B------:R-:W-:Y:S01]  /*5e0f0*/  @P1 IADD3 R23, PT, PT, R23, -0x7f000001, RZ ;  /* 0x80ffffff17171810 */ /* 0x000fe20007ffe0ff */
[----:B------:R-:W-:Y:S01]  /*5e100*/  IMAD.HI.U32 R19, R19, 0x7f000001, R10 ;  /* 0x7f00000113137827 */ /* 0x000fe200078e000a */
[----:B------:R-:W2:Y:S01]  /*5e110*/  LDL R47, [R1+0x110] ;  /* 0x00011000012f7983 */ /* 0x000ea20000100800 */
[----:B------:R-:W-:Y:S01]  /*5e120*/  ISETP.GE.U32.AND P1, PT, R26, 0x7f000001, PT ;  /* 0x7f0000011a00780c */ /* 0x000fe20003f26070 */
[----:B------:R-:W-:Y:S02]  /*5e130*/  IADD3 R23, PT, PT, R23, R20, RZ ;  /* 0x0000001417177210 */ /* 0x000fe40007ffe0ff */
[----:B------:R-:W-:Y:S01]  /*5e140*/  ISETP.GE.U32.AND P3, PT, R19, 0x7f000001, PT ;  /* 0x7f0000011300780c */ /* 0x000fe20003f66070 */
[----:B------:R-:W-:Y:S02]  /*5e150*/  @P4 IADD3 R21, PT, PT, R21, -0x7f000001, RZ ;  /* 0x80ffffff15154810 */ /* 0x000fe40007ffe0ff */
[----:B------:R-:W-:Y:S01]  /*5e160*/  @P2 IADD3 R6, PT, PT, R6, -0x7f000001, RZ ;  /* 0x80ffffff06062810 */ /* 0x000fe20007ffe0ff */
[----:B------:R-:W-:Y:S01]  /*5e170*/  ISETP.GE.U32.AND P2, PT, R23, 0x7f000001, PT ;  /* 0x7f0000011700780c */ /* 0x000fe20003f46070 */
[----:B------:R-:W-:Y:S01]  /*5e180*/  @P0 IADD3 R25, PT, PT, R25, -0x7f000001, RZ ;  /* 0x80ffffff19190810 */ /* 0x000fe20007ffe0ff */
[----:B------:R-:W-:-:S03]  /*5e190*/  IMAD.WIDE.U32 R8, R21, R85, RZ ;  /* 0x0000005515087225 */ /* 0x000fc600078e00ff */
[----:B------:R-:W-:Y:S01]  /*5e1a0*/  IADD3 R39, PT, PT, R25, R6, RZ ;  /* 0x0000000619277210 */ /* 0x000fe20007ffe0ff */
[----:B------:R-:W-:Y:S01]  /*5e1b0*/  IMAD R11, R8, 0x7effffff, RZ ;  /* 0x7effffff080b7824 */ /* 0x000fe200078e02ff */
[----:B------:R-:W-:Y:S02]  /*5e1c0*/  @P1 IADD3 R26, PT, PT, R26, -0x7f000001, RZ ;  /* 0x80ffffff1a1a1810 */ /* 0x000fe40007ffe0ff */
[----:B------:R-:W-:Y:S01]  /*5e1d0*/  @P3 IADD3 R19, PT, PT, R19, -0x7f000001, RZ ;  /* 0x80ffffff13133810 */ /* 0x000fe20007ffe0ff */
[----:B------:R-:W-:Y:S01]  /*5e1e0*/  ISETP.GE.U32.AND P0, PT, R39, 0x7f000001, PT ;  /* 0x7f0000012700780c */ /* 0x000fe20003f06070 */
[----:B------:R-:W-:Y:S02]  /*5e1f0*/  IMAD.HI.U32 R9, R11, 0x7f000001, R8 ;  /* 0x7f0000010b097827 */ /* 0x000fe400078e0008 */
[----:B------:R-:W-:Y:S02]  /*5e200*/  @P2 IADD3 R23, PT, PT, R23, -0x7f000001, RZ ;  /* 0x80ffffff17172810 */ /* 0x000fe40007ffe0ff */
[----:B------:R-:W-:Y:S01]  /*5e210*/  IMAD.WIDE.U32 R10, R21, R78, RZ ;  /* 0x0000004e150a7225 */ /* 0x000fe200078e00ff */
[----:B------:R-:W-:-:S03]  /*5e220*/  IADD3 R33, PT, PT, R26, R19, RZ ;  /* 0x000000131a217210 */ /* 0x000fc60007ffe0ff */
[----:B------:R-:W-:-:S04]  /*5e230*/  IMAD.WIDE.U32 R14, R21, R80, RZ ;  /* 0x00000050150e7225 */ /* 0x000fc800078e00ff */
[----:B------:R-:W-:-:S04]  /*5e240*/  IMAD.WIDE.U32 R18, R21, R76, RZ ;  /* 0x0000004c15127225 */ /* 0x000fc800078e00ff */
[----:B------:R-:W-:Y:S02]  /*5e250*/  IMAD R25, R10, 0x7effffff, RZ ;  /* 0x7effffff0a197824 */ /* 0x000fe400078e02ff */
[----:B------:R-:W-:Y:S01]  /*5e260*/  IMAD.WIDE.U32 R20, R23, R80, RZ ;  /* 0x0000005017147225 */ /* 0x000fe200078e00ff */
[----:B------:R-:W-:-:S03]  /*5e270*/  ISETP.GE.U32.AND P1, PT, R33, 0x7f000001, PT ;  /* 0x7f0000012100780c */ /* 0x000fc60003f26070 */
[----:B------:R-:W-:Y:S02]  /*5e280*/  IMAD R31, R14, 0x7effffff, RZ ;  /* 0x7effffff0e1f7824 */ /* 0x000fe400078e02ff */
[----:B------:R-:W-:-:S04]  /*5e290*/  IMAD.HI.U32 R11, R25, 0x7f000001, R10 ;  /* 0x7f000001190b7827 */ /* 0x000fc800078e000a */
[----:B------:R-:W-:Y:S02]  /*5e2a0*/  IMAD R35, R18, 0x7effffff, RZ ;  /* 0x7effffff12237824 */ /* 0x000fe400078e02ff */
[----:B------:R-:W-:Y:S01]  /*5e2b0*/  IMAD R25, R20, 0x7effffff, RZ ;  /* 0x7effffff14197824 */ /* 0x000fe200078e02ff */
[----:B------:R-:W-:Y:S01]  /*5e2c0*/  @P0 IADD3 R39, PT, PT, R39, -0x7f000001, RZ ;  /* 0x80ffffff27270810 */ /* 0x000fe20007ffe0ff */
[----:B------:R-:W-:-:S04]  /*5e2d0*/  IMAD.HI.U32 R51, R31, 0x7f000001, R14 ;  /* 0x7f0000011f337827 */ /* 0x000fc800078e000e */
[----:B------:R-:W-:-:S04]  /*5e2e0*/  IMAD.HI.U32 R10, R35, 0x7f000001, R18 ;  /* 0x7f000001230a7827 */ /* 0x000fc800078e0012 */
[----:B------:R-:W-:-:S04]  /*5e2f0*/  IMAD.HI.U32 R26, R25, 0x7f000001, R20 ;  /* 0x7f000001191a7827 */ /* 0x000fc800078e0014 */
[----:B------:R-:W-:-:S04]  /*5e300*/  IMAD.WIDE.U32 R14, R23, R85, RZ ;  /* 0x00000055170e7225 */ /* 0x000fc800078e00ff */
[----:B------:R-:W-:-:S04]  /*5e310*/  IMAD.WIDE.U32 R18, R23, R78, RZ ;  /* 0x0000004e17127225 */ /* 0x000fc800078e00ff */
[----:B------:R-:W-:-:S04]  /*5e320*/  IMAD.WIDE.U32 R20, R23, R76, RZ ;  /* 0x0000004c17147225 */ /* 0x000fc800078e00ff */
[----:B------:R-:W-:-:S04]  /*5e330*/  IMAD.WIDE.U32 R22, R39, R78, RZ ;  /* 0x0000004e27167225 */ /* 0x000fc800078e00ff */
[----:B------:R-:W-:Y:S02]  /*5e340*/  IMAD R25, R14, 0x7effffff, RZ ;  /* 0x7effffff0e197824 */ /* 0x000fe400078e02ff */
[----:B------:R-:W-:Y:S01]  /*5e350*/  IMAD R31, R18, 0x7effffff, RZ ;  /* 0x7effffff121f7824 */ /* 0x000fe200078e02ff */
[----:B------:R-:W-:Y:S01]  /*5e360*/  @P1 IADD3 R33, PT, PT, R33, -0x7f000001, RZ ;  /* 0x80ffffff21211810 */ /* 0x000fe20007ffe0ff */
[----:B------:R-:W-:Y:S01]  /*5e370*/  IMAD R41, R22, 0x7effffff, RZ ;  /* 0x7effffff16297824 */ /* 0x000fe200078e02ff */
[----:B------:R-:W-:Y:S01]  /*5e380*/  ISETP.GE.U32.AND P0, PT, R10, 0x7f000001, PT ;  /* 0x7f0000010a00780c */ /* 0x000fe20003f06070 */
[----:B------:R-:W-:-:S04]  /*5e390*/  IMAD.HI.U32 R14, R25, 0x7f000001, R14 ;  /* 0x7f000001190e7827 */ /* 0x000fc800078e000e */
[----:B------:R-:W-:-:S04]  /*5e3a0*/  IMAD.HI.U32 R15, R31, 0x7f000001, R18 ;  /* 0x7f0000011f0f7827 */ /* 0x000fc800078e0012 */
[----:B------:R-:W-:Y:S02]  /*5e3b0*/  IMAD R35, R20, 0x7effffff, RZ ;  /* 0x7effffff14237824 */ /* 0x000fe400078e02ff */
[----:B------:R-:W-:-:S04]  /*5e3c0*/  IMAD.HI.U32 R19, R41, 0x7f000001, R22 ;  /* 0x7f00000129137827 */ /* 0x000fc800078e0016 */
[----:B------:R-:W-:-:S04]  /*5e3d0*/  IMAD.WIDE.U32 R22, R33, R78, RZ ;  /* 0x0000004e21167225 */ /* 0x000fc800078e00ff */
[----:B------:R-:W-:Y:S01]  /*5e3e0*/  IMAD.HI.U32 R18, R35, 0x7f000001, R20 ;  /* 0x7f00000123127827 */ /* 0x000fe200078e0014 */
[----:B------:R-:W-:-:S03]  /*5e3f0*/  ISETP.GE.U32.AND P3, PT, R26, 0x7f000001, PT ;  /* 0x7f0000011a00780c */ /* 0x000fc60003f66070 */
[----:B------:R-:W-:-:S04]  /*5e400*/  IMAD.WIDE.U32 R30, R33, R80, RZ ;  /* 0x00000050211e7225 */ /* 0x000fc800078e00ff */
[----:B------:R-:W-:-:S04]  /*5e410*/  IMAD.WIDE.U32 R20, R33, R85, RZ ;  /* 0x0000005521147225 */ /* 0x000fc800078e00ff */
[----:B------:R-:W-:Y:S02]  /*5e420*/  IMAD R35, R22, 0x7effffff, RZ ;  /* 0x7effffff16237824 */ /* 0x000fe400078e02ff */
[----:B------:R-:W-:Y:S02]  /*5e430*/  IMAD R41, R30, 0x7effffff, RZ ;  /* 0x7effffff1e297824 */ /* 0x000fe400078e02ff */
[----:B------:R-:W-:Y:S02]  /*5e440*/  IMAD R25, R20, 0x7effffff, RZ ;  /* 0x7effffff14197824 */ /* 0x000fe400078e02ff */
[----:B------:R-:W-:Y:S01]  /*5e450*/  IMAD.HI.U32 R38, R35, 0x7f000001, R22 ;  /* 0x7f00000123267827 */ /* 0x000fe200078e0016 */
[----:B------:R-:W-:-:S03]  /*5e460*/  @P0 IADD3 R10, PT, PT, R10, -0x7f000001, RZ ;  /* 0x80ffffff0a0a0810 */ /* 0x000fc60007ffe0ff */
[----:B------:R-:W-:-:S04]  /*5e470*/  IMAD.WIDE.U32 R22, R39, R80, RZ ;  /* 0x0000005027167225 */ /* 0x000fc800078e00ff */
[----:B------:R-:W-:-:S04]  /*5e480*/  IMAD.WIDE.U32 R34, R39, R76, RZ ;  /* 0x0000004c27227225 */ /* 0x000fc800078e00ff */
[----:B------:R-:W-:-:S04]  /*5e490*/  IMAD.WIDE.U32 R32, R33, R76, RZ ;  /* 0x0000004c21207225 */ /* 0x000fc800078e00ff */
[----:B------:R-:W-:-:S04]  /*5e4a0*/  IMAD.HI.U32 R6, R41, 0x7f000001, R30 ;  /* 0x7f00000129067827 */ /* 0x000fc800078e001e */
[----:B------:R-:W-:-:S04]  /*5e4b0*/  IMAD.HI.U32 R46, R25, 0x7f000001, R20 ;  /* 0x7f000001192e7827 */ /* 0x000fc800078e0014 */
[----:B------:R-:W-:Y:S02]  /*5e4c0*/  IMAD R41, R22, 0x7effffff, RZ ;  /* 0x7effffff16297824 */ /* 0x000fe400078e02ff */
[----:B------:R-:W-:-:S04]  /*5e4d0*/  IMAD.WIDE.U32 R20, R10, 0x5fffffa, RZ ;  /* 0x05fffffa0a147825 */ /* 0x000fc800078e00ff */
[----:B0-----:R-:W-:Y:S02]  /*5e4e0*/  IMAD R43, R34, 0x7effffff, RZ ;  /* 0x7effffff222b7824 */ /* 0x001fe400078e02ff */
[----:B------:R-:W-:Y:S02]  /*5e4f0*/  IMAD R25, R10, 0x6, RZ ;  /* 0x000000060a197824 */ /* 0x000fe400078e02ff */
[----:B------:R-:W-:Y:S01]  /*5e500*/  IMAD R31, R32, 0x7effffff, RZ ;  /* 0x7effffff201f7824 */ /* 0x000fe200078e02ff */
[----:B------:R-:W-:Y:S01]  /*5e510*/  @P3 IADD3 R26, PT, PT, R26, -0x7f000001, RZ ;  /* 0x80ffffff1a1a3810 */ /* 0x000fe20007ffe0ff */
[----:B------:R-:W-:-:S04]  /*5e520*/  IMAD.HI.U32 R22, R41, 0x7f000001, R22 ;  /* 0x7f00000129167827 */ /* 0x000fc800078e0016 */
[----:B------:R-:W-:-:S04]  /*5e530*/  IMAD.HI.U32 R23, R43, 0x7f000001, R34 ;  /* 0x7f0000012b177827 */ /* 0x000fc800078e0022 */
[----:B------:R-:W-:-:S04]  /*5e540*/  IMAD.HI.U32 R35, R25, 0x7f000001, R20 ;  /* 0x7f00000119237827 */ /* 0x000fc800078e0014 */
[----:B------:R-:W-:Y:S01]  /*5e550*/  IMAD.HI.U32 R8, R31, 0x7f000001, R32 ;  /* 0x7f0000011f087827 */ /* 0x000fe200078e0020 */
[----:B------:R-:W4:Y:S01]  /*5e560*/  LDL R25, [R1+0x114] ;  /* 0x0001140001197983 */ /* 0x000f220000100800 */
[----:B------:R-:W-:Y:S02]  /*5e570*/  ISETP.GE.U32.AND P2, PT, R18, 0x7f000001, PT ;  /* 0x7f0000011200780c */ /* 0x000fe40003f46070 */
[----:B------:R-:W-:-:S04]  /*5e580*/  IMAD.WIDE.U32 R30, R26, 0x5fffffa, RZ ;  /* 0x05fffffa1a1e7825 */ /* 0x000fc800078e00ff */
[----:B------:R-:W-:Y:S01]  /*5e590*/  IMAD R33, R26, 0x6, RZ ;  /* 0x000000061a217824 */ /* 0x000fe200078e02ff */
[----:B------:R-:W4:Y:S04]  /*5e5a0*/  LDL R10, [R1+0x118] ;  /* 0x00011800010a7983 */ /* 0x000f280000100800 */
[----:B------:R-:W4:Y:S01]  /*5e5b0*/  LDL R26, [R1+0x11c] ;  /* 0x00011c00011a7983 */ /* 0x000f220000100800 */
[----:B------:R-:W-:Y:S01]  /*5e5c0*/  ISETP.GE.U32.AND P1, PT, R38, 0x7f000001, PT ;  /* 0x7f0000012600780c */ /* 0x000fe20003f26070 */
[----:B------:R-:W-:Y:S01]  /*5e5d0*/  ISETP.GE.U32.AND P5, PT, R6, 0x7f000001, PT ;  /* 0x7f0000010600780c */ /* 0x000fe20003fa6070 */
[----:B------:R-:W-:Y:S01]  /*5e5e0*/  ISETP.GE.U32.AND P0, PT, R8, 0x7f000001, PT ;  /* 0x7f0000010800780c */ /* 0x000fe20003f06070 */
[----:B------:R-:W-:Y:S01]  /*5e5f0*/  ISETP.GE.U32.AND P3, PT, R46, 0x7f000001, PT ;  /* 0x7f0000012e00780c */ /* 0x000fe20003f66070 */
[----:B------:R-:W-:Y:S01]  /*5e600*/  @P2 IADD3 R18, PT, PT, R18, -0x7f000001, RZ ;  /* 0x80ffffff12122810 */ /* 0x000fe20007ffe0ff */
[----:B------:R-:W-:-:S04]  /*5e610*/  IMAD.HI.U32 R48, R33, 0x7f000001, R30 ;  /* 0x7f00000121307827 */ /* 0x000fc800078e001e */
[----:B------:R-:W-:-:S04]  /*5e620*/  IMAD.WIDE.U32 R20, R18, 0x5fffffa, RZ ;  /* 0x05fffffa12147825 */ /* 0x000fc800078e00ff */
[----:B------:R-:W-:Y:S01]  /*5e630*/  IMAD R31, R18, 0x6, RZ ;  /* 0x00000006121f7824 */ /* 0x000fe200078e02ff */
[----:B------:R-:W-:Y:S02]  /*5e640*/  @P1 IADD3 R38, PT, PT, R38, -0x7f000001, RZ ;  /* 0x80ffffff26261810 */ /* 0x000fe40007ffe0ff */
[----:B------:R-:W-:Y:S01]  /*5e650*/  @P5 IADD3 R6, PT, PT, R6, -0x7f000001, RZ ;  /* 0x80ffffff06065810 */ /* 0x000fe20007ffe0ff */
[----:B------:R-:W-:Y:S01]  /*5e660*/  ISETP.GE.U32.AND P1, PT, R11, 0x7f000001, PT ;  /* 0x7f0000010b00780c */ /* 0x000fe20003f26070 */
[----:B------:R-:W-:Y:S01]  /*5e670*/  @P0 IADD3 R8, PT, PT, R8, -0x7f000001, RZ ;  /* 0x80ffffff08080810 */ /* 0x000fe20007ffe0ff */
[----:B------:R-:W-:Y:S02]  /*5e680*/  IMAD.HI.U32 R18, R31, 0x7f000001, R20 ;  /* 0x7f0000011f127827 */ /* 0x000fe400078e0014 */
[----:B------:R-:W4:Y:S01]  /*5e690*/  LDL.64 R30, [R1+0x100] ;  /* 0x00010000011e7983 */ /* 0x000f220000100a00 */
[----:B------:R-:W-:Y:S01]  /*5e6a0*/  ISETP.GE.U32.AND P4, PT, R38, 0x7f000001, PT ;  /* 0x7f0000012600780c */ /* 0x000fe20003f86070 */
[----:B------:R-:W-:Y:S01]  /*5e6b0*/  ISETP.GE.U32.AND P5, PT, R6, 0x7f000001, PT ;  /* 0x7f0000010600780c */ /* 0x000fe20003fa6070 */
[----:B------:R-:W-:Y:S01]  /*5e6c0*/  @P3 IADD3 R46, PT, PT, R46, -0x7f000001, RZ ;  /* 0x80ffffff2e2e3810 */ /* 0x000fe20007ffe0ff */
[----:B------:R-:W-:Y:S01]  /*5e6d0*/  ISETP.GE.U32.AND P3, PT, R8, 0x7f000001, PT ;  /* 0x7f0000010800780c */ /* 0x000fe20003f66070 */
[----:B------:R-:W-:Y:S01]  /*5e6e0*/  ISETP.GE.U32.AND P2, PT, R51, 0x7f000001, PT ;  /* 0x7f0000013300780c */ /* 0x000fe20003f46070 */
[----:B------:R-:W-:-:S03]  /*5e6f0*/  ISETP.GE.U32.AND P6, PT, R9, 0x7f000001, PT ;  /* 0x7f0000010900780c */ /* 0x000fc60003fc6070 */
[----:B------:R-:W-:Y:S01]  /*5e700*/  @P1 IADD3 R11, PT, PT, R11, -0x7f000001, RZ ;  /* 0x80ffffff0b0b1810 */ /* 0x000fe20007ffe0ff */
[----:B------:R-:W-:Y:S01]  /*5e710*/  ISETP.GE.U32.AND P1, PT, R19, 0x7f000001, PT ;  /* 0x7f0000011300780c */ /* 0x000fe20003f26070 */
[----:B------:R-:W-:-:S03]  /*5e720*/  ISETP.GE.U32.AND P0, PT, R46, 0x7f000001, PT ;  /* 0x7f0000012e00780c */ /* 0x000fc60003f06070 */
[----:B------:R-:W-:Y:S02]  /*5e730*/  @P4 IADD3 R38, PT, PT, R38, -0x7f000001, RZ ;  /* 0x80ffffff26264810 */ /* 0x000fe40007ffe0ff */
[----:B------:R-:W-:Y:S01]  /*5e740*/  @P5 IADD3 R6, PT, PT, R6, -0x7f000001, RZ ;  /* 0x80ffffff06065810 */ /* 0x000fe20007ffe0ff */
[----:B------:R-:W-:Y:S01]  /*5e750*/  ISETP.GE.U32.AND P4, PT, R35, 0x7f000001, PT ;  /* 0x7f0000012300780c */ /* 0x000fe20003f86070 */
[----:B------:R-:W-:Y:S01]  /*5e760*/  ISETP.GE.U32.AND P5, PT, R15, 0x7f000001, PT ;  /* 0x7f0000010f00780c */ /* 0x000fe20003fa6070 */
[----:B------:R-:W-:Y:S01]  /*5e770*/  @P3 IADD3 R8, PT, PT, R8, -0x7f000001, RZ ;  /* 0x80ffffff08083810 */ /* 0x000fe20007ffe0ff */
[----:B------:R-:W-:Y:S01]  /*5e780*/  ISETP.GE.U32.AND P3, PT, R22, 0x7f000001, PT ;  /* 0x7f0000011600780c */ /* 0x000fe20003f66070 */
[----:B------:R-:W-:Y:S02]  /*5e790*/  @P2 IADD3 R51, PT, PT, R51, -0x7f000001, RZ ;  /* 0x80ffffff33332810 */ /* 0x000fe40007ffe0ff */
[----:B------:R-:W-:Y:S01]  /*5e7a0*/  @P6 IADD3 R9, PT, PT, R9, -0x7f000001, RZ ;  /* 0x80ffffff09096810 */ /* 0x000fe20007ffe0ff */
[----:B------:R-:W-:Y:S01]  /*5e7b0*/  ISETP.GE.U32.AND P2, PT, R23, 0x7f000001, PT ;  /* 0x7f0000011700780c */ /* 0x000fe20003f46070 */
[----:B------:R-:W-:-:S02]  /*5e7c0*/  @P1 IADD3 R19, PT, PT, R19, -0x7f000001, RZ ;  /* 0x80ffffff13131810 */ /* 0x000fc40007ffe0ff */
[----:B------:R-:W-:Y:S02]  /*5e7d0*/  IADD3 R41, PT, PT, R38, R9, RZ ;  /* 0x0000000926297210 */ /* 0x000fe40007ffe0ff */
[----:B------:R-:W-:Y:S02]  /*5e7e0*/  @P0 IADD3 R46, PT, PT, R46, -0x7f000001, RZ ;  /* 0x80ffffff2e2e0810 */ /* 0x000fe40007ffe0ff */
[----:B------:R-:W-:Y:S02]  /*5e7f0*/  IADD3 R38, PT, PT, R8, R51, RZ ;  /* 0x0000003308267210 */ /* 0x000fe40007ffe0ff */
[----:B------:R-:W-:Y:S02]  /*5e800*/  @P4 IADD3 R35, PT, PT, R35, -0x7f000001, RZ ;  /* 0x80ffffff23234810 */ /* 0x000fe40007ffe0ff */
[----:B------:R-:W-:Y:S02]  /*5e810*/  IADD3 R11, PT, PT, R6, R11, RZ ;  /* 0x0000000b060b7210 */ /* 0x000fe40007ffe0ff */
[----:B------:R-:W-:Y:S01]  /*5e820*/  @P5 IADD3 R15, PT, PT, R15, -0x7f000001, RZ ;  /* 0x80ffffff0f0f5810 */ /* 0x000fe20007ffe0ff */
[----:B------:R-:W-:Y:S01]  /*5e830*/  ISETP.GE.U32.AND P0, PT, R48, 0x7f000001, PT ;  /* 0x7f0000013000780c */ /* 0x000fe20003f06070 */
[----:B------:R-:W-:Y:S01]  /*5e840*/  ISETP.GE.U32.AND P5, PT, R18, 0x7f000001, PT ;  /* 0x7f0000011200780c */ /* 0x000fe20003fa6070 */
[----:B------:R-:W-:Y:S01]  /*5e850*/  ISETP.GE.U32.AND P1, PT, R41, 0x7f000001, PT ;  /* 0x7f0000012900780c */ /* 0x000fe20003f26070 */
[----:B------:R-:W-:Y:S01]  /*5e860*/  @P3 IADD3 R22, PT, PT, R22, -0x7f000001, RZ ;  /* 0x80ffffff16163810 */ /* 0x000fe20007ffe0ff */
[----:B------:R-:W-:-:S04]  /*5e870*/  IMAD.WIDE.U32 R20, R19, 0x5fffffa, RZ ;  /* 0x05fffffa13147825 */ /* 0x000fc800078e00ff */
[----:B------:R-:W-:Y:S01]  /*5e880*/  IMAD.WIDE.U32 R32, R39, R85, RZ ;  /* 0x0000005527207225 */ /* 0x000fe200078e00ff */
[----:B------:R-:W-:Y:S01]  /*5e890*/  @P2 IADD3 R23, PT, PT, R23, -0x7f000001, RZ ;  /* 0x80ffffff17172810 */ /* 0x000fe20007ffe0ff */
[----:B------:R-:W-:Y:S01]  /*5e8a0*/  ISETP.GE.U32.AND P3, PT, R38, 0x7f000001, PT ;  /* 0x7f0000012600780c */ /* 0x000fe20003f66070 */
[----:B------:R-:W-:Y:S01]  /*5e8b0*/  ISETP.GE.U32.AND P6, PT, R14, 0x7f000001, PT ;  /* 0x7f0000010e00780c */ /* 0x000fe20003fc6070 */
[----:B------:R-:W-:Y:S01]  /*5e8c0*/  IADD3 R39, PT, PT, R46, R35, RZ ;  /* 0x000000232e277210 */ /* 0x000fe20007ffe0ff */
[----:B------:R-:W-:Y:S01]  /*5e8d0*/  IMAD R8, R19, 0x6, RZ ;  /* 0x0000000613087824 */ /* 0x000fe200078e02ff */
[----:B------:R-:W-:Y:S01]  /*5e8e0*/  ISETP.GE.U32.AND P2, PT, R11, 0x7f000001, PT ;  /* 0x7f0000010b00780c */ /* 0x000fe20003f46070 */
[----:B------:R-:W-:-:S04]  /*5e8f0*/  IMAD.WIDE.U32 R34, R22, 0x5fffffa, RZ ;  /* 0x05fffffa16227825 */ /* 0x000fc800078e00ff */
[----:B------:R-:W-:Y:S01]  /*5e900*/  IMAD.HI.U32 R20, R8, 0x7f000001, R20 ;  /* 0x7f00000108147827 */ /* 0x000fe200078e0014 */
[----:B------:R-:W-:-:S03]  /*5e910*/  ISETP.GE.U32.AND P4, PT, R39, 0x7f000001, PT ;  /* 0x7f0000012700780c */ /* 0x000fc60003f86070 */
[----:B------:R-:W-:Y:S01]  /*5e920*/  IMAD R9, R22, 0x6, RZ ;  /* 0x0000000616097824 */ /* 0x000fe200078e02ff */
[----:B------:R-:W-:Y:S02]  /*5e930*/  @P0 IADD3 R48, PT, PT, R48, -0x7f000001, RZ ;  /* 0x80ffffff30300810 */ /* 0x000fe40007ffe0ff */
[----:B------:R-:W-:Y:S01]  /*5e940*/  @P5 IADD3 R18, PT, PT, R18, -0x7f000001, RZ ;  /* 0x80ffffff12125810 */ /* 0x000fe20007ffe0ff */
[----:B------:R-:W-:Y:S01]  /*5e950*/  ISETP.GE.U32.AND P0, PT, R20, 0x7f000001, PT ;  /* 0x7f0000011400780c */ /* 0x000fe20003f06070 */
[----:B------:R-:W-:Y:S01]  /*5e960*/  @P1 IADD3 R41, PT, PT, R41, -0x7f000001, RZ ;  /* 0x80ffffff29291810 */ /* 0x000fe20007ffe0ff */
[----:B------:R-:W-:-:S04]  /*5e970*/  IMAD.HI.U32 R35, R9, 0x7f000001, R34 ;  /* 0x7f00000109237827 */ /* 0x000fc800078e0022 */
[----:B------:R-:W-:Y:S01]  /*5e980*/  IMAD.WIDE.U32 R8, R23, 0x5fffffa, RZ ;  /* 0x05fffffa17087825 */ /* 0x000fe200078e00ff */
[----:B------:R-:W-:-:S03]  /*5e990*/  @P3 IADD3 R38, PT, PT, R38, -0x7f000001, RZ ;  /* 0x80ffffff26263810 */ /* 0x000fc60007ffe0ff */
[----:B------:R-:W-:Y:S01]  /*5e9a0*/  IMAD R6, R32, 0x7effffff, RZ ;  /* 0x7effffff20067824 */ /* 0x000fe200078e02ff */
[----:B------:R-:W-:Y:S02]  /*5e9b0*/  @P6 IADD3 R14, PT, PT, R14, -0x7f000001, RZ ;  /* 0x80ffffff0e0e6810 */ /* 0x000fe40007ffe0ff */
[----:B------:R-:W-:Y:S01]  /*5e9c0*/  @P2 IADD3 R11, PT, PT, R11, -0x7f000001, RZ ;  /* 0x80ffffff0b0b2810 */ /* 0x000fe20007ffe0ff */
[----:B------:R-:W-:Y:S01]  /*5e9d0*/  IMAD R19, R23, 0x6, RZ ;  /* 0x0000000617137824 */ /* 0x000fe200078e02ff */
[----:B------:R-:W-:Y:S01]  /*5e9e0*/  IADD3 R18, PT, PT, R41, R18, RZ ;  /* 0x0000001229127210 */ /* 0x000fe20007ffe0ff */
[----:B------:R-:W-:Y:S01]  /*5e9f0*/  IMAD.HI.U32 R6, R6, 0x7f000001, R32 ;  /* 0x7f00000106067827 */ /* 0x000fe200078e0020 */
[----:B------:R-:W-:Y:S02]  /*5ea00*/  IADD3 R15, PT, PT, R38, R15, RZ ;  /* 0x0000000f260f7210 */ /* 0x000fe40007ffe0ff */
[----:B------:R-:W-:Y:S01]  /*5ea10*/  @P4 IADD3 R39, PT, PT, R39, -0x7f000001, RZ ;  /* 0x80ffffff27274810 */ /* 0x000fe20007ffe0ff */
[----:B------:R-:W-:Y:S01]  /*5ea20*/  IMAD.HI.U32 R8, R19, 0x7f000001, R8 ;  /* 0x7f00000113087827 */ /* 0x000fe200078e0008 */
[----:B------:R-:W-:Y:S01]  /*5ea30*/  IADD3 R11, PT, PT, R11, R14, RZ ;  /* 0x0000000e0b0b7210 */ /* 0x000fe20007ffe0ff */
[----:B------:R-:W-:Y:S01]  /*5ea40*/  ISETP.GE.U32.AND P2, PT, R35, 0x7f000001, PT ;  /* 0x7f0000012300780c */ /* 0x000fe20003f46070 */
[----:B------:R-:W-:Y:S01]  /*5ea50*/  ISETP.GE.U32.AND P6, PT, R18, 0x7f000001, PT ;  /* 0x7f0000011200780c */ /* 0x000fe20003fc6070 */
[----:B------:R-:W-:Y:S01]  /*5ea60*/  ISETP.GE.U32.AND P1, PT, R6, 0x7f000001, PT ;  /* 0x7f0000010600780c */ /* 0x000fe20003f26070 */
[----:B------:R-:W-:Y:S01]  /*5ea70*/  @P0 IADD3 R20, PT, PT, R20, -0x7f000001, RZ ;  /* 0x80ffffff14140810 */ /* 0x000fe20007ffe0ff */
[----:B------:R-:W-:Y:S01]  /*5ea80*/  ISETP.GE.U32.AND P4, PT, R15, 0x7f000001, PT ;  /* 0x7f0000010f00780c */ /* 0x000fe20003f86070 */
[----:B------:R-:W-:Y:S01]  /*5ea90*/  IADD3 R39, PT, PT, R39, R48, RZ ;  /* 0x0000003027277210 */ /* 0x000fe20007ffe0ff */
[----:B------:R-:W-:Y:S01]  /*5eaa0*/  ISETP.GE.U32.AND P3, PT, R8, 0x7f000001, PT ;  /* 0x7f0000010800780c */ /* 0x000fe20003f66070 */
[----:B------:R-:W-:-:S03]  /*5eab0*/  ISETP.GE.U32.AND P0, PT, R11, 0x7f000001, PT ;  /* 0x7f0000010b00780c */ /* 0x000fc60003f06070 */
[----:B------:R-:W-:-:S03]  /*5eac0*/  ISETP.GE.U32.AND P5, PT, R39, 0x7f000001, PT ;  /* 0x7f0000012700780c */ /* 0x000fc60003fa6070 */
[----:B------:R-:W-:Y:S02]  /*5ead0*/  @P2 IADD3 R35, PT, PT, R35, -0x7f000001, RZ ;  /* 0x80ffffff23232810 */ /* 0x000fe40007ffe0ff */
[----:B------:R-:W-:Y:S02]  /*5eae0*/  @P6 IADD3 R18, PT, PT, R18, -0x7f000001, RZ ;  /* 0x80ffffff12126810 */ /* 0x000fe40007ffe0ff */
[----:B------:R-:W-:Y:S02]  /*5eaf0*/  @P1 IADD3 R6, PT, PT, R6, -0x7f000001, RZ ;  /* 0x80ffffff06061810 */ /* 0x000fe40007ffe0ff */
[----:B------:R-:W-:Y:S02]  /*5eb00*/  @P4 IADD3 R15, PT, PT, R15, -0x7f000001, RZ ;  /* 0x80ffffff0f0f4810 */ /* 0x000fe40007ffe0ff */
[----:B------:R-:W-:Y:S02]  /*5eb10*/  @P3 IADD3 R8, PT, PT, R8, -0x7f000001, RZ ;  /* 0x80ffffff08083810 */ /* 0x000fe40007ffe0ff */
[----:B------:R-:W-:-:S02]  /*5eb20*/  @P0 IADD3 R11, PT, PT, R11, -0x7f000001, RZ ;  /* 0x80ffffff0b0b0810 */ /* 0x000fc40007ffe0ff */
[----:B------:R-:W-:Y:S02]  /*5eb30*/  IADD3 R9, PT, PT, R18, R35, RZ ;  /* 0x0000002312097210 */ /* 0x000fe40007ffe0ff */
[----:B------:R-:W-:Y:S02]  /*5eb40*/  IADD3 R15, PT, PT, R15, R6, RZ ;  /* 0x000000060f0f7210 */ /* 0x000fe40007ffe0ff */
[----:B------:R-:W-:Y:S02]  /*5eb50*/  @P5 IADD3 R39, PT, PT, R39, -0x7f000001, RZ ;  /* 0x80ffffff27275810 */ /* 0x000fe40007ffe0ff */
[----:B------:R-:W-:Y:S01]  /*5eb60*/  IADD3 R11, PT, PT, R11, R8, RZ ;  /* 0x000000080b0b7210 */ /* 0x000fe20007ffe0ff */
[----:B------:R-:W-:Y:S01]  /*5eb70*/  ISETP.GE.U32.AND P5, PT, R9, 0x7f000001, PT ;  /* 0x7f0000010900780c */ /* 0x000fe20003fa6070 */
[----:B------:R-:W-:Y:S01]  /*5eb80*/  IADD3 R201, PT, PT, R201, R24, RZ ;  /* 0x00000018c9c97210 */ /* 0x000fe20007ffe0ff */
[----:B------:R-:W-:Y:S01]  /*5eb90*/  ISETP.GE.U32.AND P1, PT, R15, 0x7f000001, PT ;  /* 0x7f0000010f00780c */ /* 0x000fe20003f26070 */
[----:B------:R-:W-:Y:S01]  /*5eba0*/  IADD3 R20, PT, PT, R39, R20, RZ ;  /* 0x0000001427147210 */ /* 0x000fe20007ffe0ff */
[----:B------:R-:W-:Y:S01]  /*5ebb0*/  ISETP.GE.U32.AND P2, PT, R11, 0x7f000001, PT ;  /* 0x7f0000010b00780c */ /* 0x000fe20003f46070 */
[C---:B------:R-:W-:Y:S01]  /*5ebc0*/  ISETP.GE.U32.AND P6, PT, R7.reuse, 0x7f000001, PT ;  /* 0x7f0000010700780c */ /* 0x040fe20003fc6070 */
[----:B------:R-:W-:Y:S01]  /*5ebd0*/  IADD3 R6, PT, PT, R7, -0x7f000001, RZ ;  /* 0x80ffffff07067810 */ /* 0x000fe20007ffe0ff */
[----:B------:R-:W-:Y:S01]  /*5ebe0*/  ISETP.GE.U32.AND P3, PT, R201, 0x7f000001, PT ;  /* 0x7f000001c900780c */ /* 0x000fe20003f66070 */
[----:B------:R-:W-:Y:S01]  /*5ebf0*/  ISETP.GE.U32.AND P0, PT, R20, 0x7f000001, PT ;  /* 0x7f0000011400780c */ /* 0x000fe20003f06070 */
[----:B------:R-:W-:-:S02]  /*5ec00*/  IADD3 R14, PT, PT, R37, -0x7f000001, RZ ;  /* 0x80ffffff250e7810 */ /* 0x000fc40007ffe0ff */
[----:B------:R-:W-:Y:S01]  /*5ec10*/  SEL R6, R6, R7, P6 ;  /* 0x0000000706067207 */ /* 0x000fe20003000000 */
[----:B------:R-:W-:Y:S01]  /*5ec20*/  ISETP.GE.U32.AND P6, PT, R37, 0x7f000001, PT ;  /* 0x7f0000012500780c */ /* 0x000fe20003fc6070 */
[----:B------:R-:W-:Y:S02]  /*5ec30*/  @P5 IADD3 R9, PT, PT, R9, -0x7f000001, RZ ;  /* 0x80ffffff09095810 */ /* 0x000fe40007ffe0ff */
[----:B------:R-:W-:Y:S02]  /*5ec40*/  @P1 IADD3 R15, PT, PT, R15, -0x7f000001, RZ ;  /* 0x80ffffff0f0f1810 */ /* 0x000fe40007ffe0ff */
[----:B------:R-:W-:Y:S01]  /*5ec50*/  SEL R14, R14, R37, P6 ;  /* 0x000000250e0e7207 */ /* 0x000fe20003000000 */
[----:B------:R-:W-:Y:S01]  /*5ec60*/  @P2 IADD3 R11, PT, PT, R11, -0x7f000001, RZ ;  /* 0x80ffffff0b0b2810 */ /* 0x000fe20007ffe0ff */
[C---:B------:R-:W-:Y:S01]  /*5ec70*/  ISETP.GE.U32.AND P4, PT, R49.reuse, 0x7f000001, PT ;  /* 0x7f0000013100780c */ /* 0x040fe20003f86070 */
[----:B------:R-:W-:Y:S01]  /*5ec80*/  IADD3 R8, PT, PT, R49, -0x7f000001, RZ ;  /* 0x80ffffff31087810 */ /* 0x000fe20007ffe0ff */
[----:B------:R-:W-:Y:S01]  /*5ec90*/  ISETP.GE.U32.AND P2, PT, R9, R6, PT ;  /* 0x000000060900720c */ /* 0x000fe20003f46070 */
[----:B------:R-:W-:Y:S01]  /*5eca0*/  @P3 IADD3 R201, PT, PT, R201, -0x7f000001, RZ ;  /* 0x80ffffffc9c93810 */ /* 0x000fe20007ffe0ff */
[----:B------:R-:W-:Y:S01]  /*5ecb0*/  ISETP.GE.U32.AND P3, PT, R15, R14, PT ;  /* 0x0000000e0f00720c */ /* 0x000fe20003f66070 */
[----:B------:R-:W-:Y:S01]  /*5ecc0*/  @P0 IADD3 R20, PT, PT, R20, -0x7f000001, RZ ;  /* 0x80ffffff14140810 */ /* 0x000fe20007ffe0ff */
[----:B------:R-:W-:Y:S01]  /*5ecd0*/  SEL R8, R8, R49, P4 ;  /* 0x0000003108087207 */ /* 0x000fe20002000000 */
[----:B------:R-:W-:-:S02]  /*5ece0*/  IADD3 R6, PT, PT, -R6, R9, RZ ;  /* 0x0000000906067210 */ /* 0x000fc40007ffe1ff */
[----:B------:R-:W-:Y:S01]  /*5ecf0*/  IADD3 R22, PT, PT, -R14, R15, RZ ;  /* 0x0000000f0e167210 */ /* 0x000fe20007ffe1ff */
[----:B------:R-:W-:Y:S01]  /*5ed00*/  ISETP.GE.U32.AND P0, PT, R20, R201, PT ;  /* 0x000000c91400720c */ /* 0x000fe20003f06070 */
[----:B------:R-:W-:-:S04]  /*5ed10*/  ISETP.GE.U32.AND P1, PT, R11, R8, PT ;  /* 0x000000080b00720c */ /* 0x000fc80003f26070 */
[----:B------:R-:W-:Y:S02]  /*5ed20*/  @!P2 IADD3 R6, PT, PT, R6, 0x7f000001, RZ ;  /* 0x7f0000010606a810 */ /* 0x000fe40007ffe0ff */
[----:B------:R-:W-:Y:S02]  /*5ed30*/  @!P3 IADD3 R22, PT, PT, R22, 0x7f000001, RZ ;  /* 0x7f0000011616b810 */ /* 0x000fe40007ffe0ff */
[----:B------:R-:W-:Y:S02]  /*5ed40*/  IADD3 R11, PT, PT, -R8, R11, RZ ;  /* 0x0000000b080b7210 */ /* 0x000fe40007ffe1ff */
[----:B------:R-:W-:Y:S01]  /*5ed50*/  IADD3 R201, PT, PT, -R201, R20, RZ ;  /* 0x00000014c9c97210 */ /* 0x000fe20007ffe1ff */
[----:B--2---:R-:W-:-:S04]  /*5ed60*/  IMAD.WIDE.U32 R14, R40, R6, RZ ;  /* 0x00000006280e7225 */ /* 0x004fc800078e00ff */
[----:B---3--:R-:W-:-:S04]  /*5ed70*/  IMAD.WIDE.U32 R20, R44, R22, RZ ;  /* 0x000000162c147225 */ /* 0x008fc800078e00ff */
[----:B------:R-:W-:Y:S01]  /*5ed80*/  IMAD R23, R14, 0x7effffff, RZ ;  /* 0x7effffff0e177824 */ /* 0x000fe200078e02ff */
[----:B------:R-:W-:Y:S02]  /*5ed90*/  @!P1 IADD3 R11, PT, PT, R11, 0x7f000001, RZ ;  /* 0x7f0000010b0b9810 */ /* 0x000fe40007ffe0ff */
[----:B------:R-:W-:Y:S01]  /*5eda0*/  @!P0 IADD3 R201, PT, PT, R201, 0x7f000001, RZ ;  /* 0x7f000001c9c98810 */ /* 0x000fe20007ffe0ff */
[----:B------:R-:W-:Y:S02]  /*5edb0*/  IMAD R35, R20, 0x7effffff, RZ ;  /* 0x7effffff14237824 */ /* 0x000fe400078e02ff */
[----:B------:R-:W-:-:S04]  /*5edc0*/  IMAD.HI.U32 R32, R23, 0x7f000001, R14 ;  /* 0x7f00000117207827 */ /* 0x000fc800078e000e */
[----:B------:R-:W-:-:S04]  /*5edd0*/  IMAD.WIDE.U32 R18, R40, R11, RZ ;  /* 0x0000000b28127225 */ /* 0x000fc800078e00ff */
[----:B------:R-:W-:-:S04]  /*5ede0*/  IMAD.WIDE.U32 R8, R40, R201, RZ ;  /* 0x000000c928087225 */ /* 0x000fc800078e00ff */
[----:B------:R-:W-:-:S04]  /*5edf0*/  IMAD.WIDE.U32 R14, R40, R22, RZ ;  /* 0x00000016280e7225 */ /* 0x000fc800078e00ff */
[----:B------:R-:W-:Y:S01]  /*5ee00*/  IMAD.HI.U32 R40, R35, 0x7f000001, R20 ;  /* 0x7f00000123287827 */ /* 0x000fe200078e0014 */
[----:B------:R-:W-:-:S03]  /*5ee10*/  ISETP.GE.U32.AND P0, PT, R32, 0x7f000001, PT ;  /* 0x7f0000012000780c */ /* 0x000fc60003f06070 */
[----:B------:R-:W-:Y:S01]  /*5ee20*/  IMAD R23, R8, 0x7effffff, RZ ;  /* 0x7effffff08177824 */ /* 0x000fe200078e02ff */
[----:B------:R-:W-:-:S03]  /*5ee30*/  ISETP.GE.U32.AND P1, PT, R40, 0x7f000001, PT ;  /* 0x7f0000012800780c */ /* 0x000fc60003f26070 */
[----:B------:R-:W-:-:S04]  /*5ee40*/  IMAD.HI.U32 R34, R23, 0x7f000001, R8 ;  /* 0x7f00000117227827 */ /* 0x000fc800078e0008 */
[----:B------:R-:W-:Y:S02]  /*5ee50*/  IMAD R21, R14, 0x7effffff, RZ ;  /* 0x7effffff0e157824 */ /* 0x000fe400078e02ff */
[----:B------:R-:W-:-:S04]  /*5ee60*/  IMAD.WIDE.U32 R8, R44, R201, RZ ;  /* 0x000000c92c087225 */ /* 0x000fc800078e00ff */
[----:B------:R-:W-:Y:S02]  /*5ee70*/  IMAD R33, R18, 0x7effffff, RZ ;  /* 0x7effffff12217824 */ /* 0x000fe400078e02ff */
[----:B------:R-:W-:-:S04]  /*5ee80*/  IMAD.HI.U32 R20, R21, 0x7f000001, R14 ;  /* 0x7f00000115147827 */ /* 0x000fc800078e000e */
[----:B------:R-:W-:Y:S02]  /*5ee90*/  IMAD R21, R8, 0x7effffff, RZ ;  /* 0x7effffff08157824 */ /* 0x000fe400078e02ff */
[----:B------:R-:W-:-:S04]  /*5eea0*/  IMAD.HI.U32 R33, R33, 0x7f000001, R18 ;  /* 0x7f00000121217827 */ /* 0x000fc800078e0012 */
[----:B------:R-:W-:Y:S01]  /*5eeb0*/  IMAD.WIDE.U32 R14, R44, R11, RZ ;  /* 0x0000000b2c0e7225 */ /* 0x000fe200078e00ff */
[----:B------:R-:W-:Y:S01]  /*5eec0*/  @P0 IADD3 R32, PT, PT, R32, -0x7f000001, RZ ;  /* 0x80ffffff20200810 */ /* 0x000fe20007ffe0ff */
[----:B------:R-:W-:Y:S02]  /*5eed0*/  ISETP.GE.U32.AND P4, PT, R34, 0x7f000001, PT ;  /* 0x7f0000012200780c */ /* 0x000fe40003f86070 */
[----:B------:R-:W-:-:S04]  /*5eee0*/  IMAD.HI.U32 R35, R21, 0x7f000001, R8 ;  /* 0x7f00000115237827 */ /* 0x000fc800078e0008 */
[----:B------:R-:W-:Y:S01]  /*5eef0*/  IMAD R9, R14, 0x7effffff, RZ ;  /* 0x7effffff0e097824 */ /* 0x000fe200078e02ff */
[----:B------:R-:W-:Y:S01]  /*5ef00*/  @P1 IADD3 R40, PT, PT, R40, -0x7f000001, RZ ;  /* 0x80ffffff28281810 */ /* 0x000fe20007ffe0ff */
[----:B------:R-:W-:Y:S01]  /*5ef10*/  ISETP.GE.U32.AND P2, PT, R33, 0x7f000001, PT ;  /* 0x7f0000012100780c */ /* 0x000fe20003f46070 */
[----:B------:R-:W-:Y:S01]  /*5ef20*/  ISETP.GE.U32.AND P3, PT, R20, 0x7f000001, PT ;  /* 0x7f0000011400780c */ /* 0x000fe20003f66070 */
[----:B------:R-:W-:Y:S01]  /*5ef30*/  ISETP.GE.U32.AND P1, PT, R32, 0x7f000001, PT ;  /* 0x7f0000012000780c */ /* 0x000fe20003f26070 */
[----:B------:R-:W-:-:S04]  /*5ef40*/  IMAD.WIDE.U32 R18, R44, R6, RZ ;  /* 0x000000062c127225 */ /* 0x000fc800078e00ff */
[----:B------:R-:W-:-:S04]  /*5ef50*/  IMAD.HI.U32 R39, R9, 0x7f000001, R14 ;  /* 0x7f00000109277827 */ /* 0x000fc800078e000e */
[----:B------:R-:W-:-:S04]  /*5ef60*/  IMAD.WIDE.U32 R8, R40, 0x5fffffa, RZ ;  /* 0x05fffffa28087825 */ /* 0x000fc800078e00ff */
[----:B------:R-:W-:Y:S02]  /*5ef70*/  IMAD R23, R18, 0x7effffff, RZ ;  /* 0x7effffff12177824 */ /* 0x000fe400078e02ff */
[----:B------:R-:W-:Y:S01]  /*5ef80*/  IMAD R15, R40, 0x6, RZ ;  /* 0x00000006280f7824 */ /* 0x000fe200078e02ff */
[----:B------:R-:W-:Y:S01]  /*5ef90*/  ISETP.GE.U32.AND P0, PT, R35, 0x7f000001, PT ;  /* 0x7f0000012300780c */ /* 0x000fe20003f06070 */
[----:B------:R-:W-:Y:S01]  /*5efa0*/  @P4 IADD3 R34, PT, PT, R34, -0x7f000001, RZ ;  /* 0x80ffffff22224810 */ /* 0x000fe20007ffe0ff */
[----:B------:R-:W-:-:S04]  /*5efb0*/  IMAD.HI.U32 R38, R23, 0x7f000001, R18 ;  /* 0x7f00000117267827 */ /* 0x000fc800078e0012 */
[----:B------:R-:W-:-:S04]  /*5efc0*/  IMAD.HI.U32 R15, R15, 0x7f000001, R8 ;  /* 0x7f0000010f0f7827 */ /* 0x000fc800078e0008 */
[----:B----4-:R-:W-:Y:S01]  /*5efd0*/  IMAD.WIDE.U32 R18, R45, R22, RZ ;  /* 0x000000162d127225 */ /* 0x010fe200078e00ff */
[----:B------:R-:W-:Y:S02]  /*5efe0*/  @P2 IADD3 R33, PT, PT, R33, -0x7f000001, RZ ;  /* 0x80ffffff21212810 */ /* 0x000fe40007ffe0ff */
[----:B------:R-:W-:Y:S02]  /*5eff0*/  @P3 IADD3 R20, PT, PT, R20, -0x7f000001, RZ ;  /* 0x80ffffff14143810 */ /* 0x000fe40007ffe0ff */
[----:B------:R-:W-:Y:S01]  /*5f000*/  @P1 IADD3 R32, PT, PT, R32, -0x7f000001, RZ ;  /* 0x80ffffff20201810 */ /* 0x000fe20007ffe0ff */
[----:B------:R-:W-:Y:S01]  /*5f010*/  IMAD R21, R18, 0x7effffff, RZ ;  /* 0x7effffff12157824 */ /* 0x000fe200078e02ff */
[----:B------:R-:W-:Y:S01]  /*5f020*/  ISETP.GE.U32.AND P3, PT, R34, 0x7f000001, PT ;  /* 0x7f0000012200780c */ /* 0x000fe20003f66070 */
[----:B------:R-:W-:Y:S01]  /*5f030*/  ISETP.GE.U32.AND P1, PT, R15, 0x7f000001, PT ;  /* 0x7f0000010f00780c */ /* 0x000fe20003f26070 */
[----:B------:R-:W-:Y:S01]  /*5f040*/  ISETP.GE.U32.AND P2, PT, R38, 0x7f000001, PT ;  /* 0x7f0000012600780c */ /* 0x000fe20003f46070 */
[----:B------:R-:W-:Y:S01]  /*5f050*/  ISETP.GE.U32.AND P6, PT, R33, 0x7f000001, PT ;  /* 0x7f0000012100780c */ /* 0x000fe20003fc6070 */
[----:B------:R-:W-:Y:S01]  /*5f060*/  ISETP.GE.U32.AND P5, PT, R39, 0x7f000001, PT ;  /* 0x7f0000012700780c */ /* 0x000fe20003fa6070 */
[----:B------:R-:W-:Y:S01]  /*5f070*/  ISETP.GE.U32.AND P4, PT, R20, 0x7f000001, PT ;  /* 0x7f0000011400780c */ /* 0x000fe20003f86070 */
[----:B------:R-:W-:Y:S01]  /*5f080*/  IMAD.HI.U32 R43, R21, 0x7f000001, R18 ;  /* 0x7f000001152b7827 */ /* 0x000fe200078e0012 */
[----:B------:R-:W-:-:S03]  /*5f090*/  @P0 IADD3 R35, PT, PT, R35, -0x7f000001, RZ ;  /* 0x80ffffff23230810 */ /* 0x000fc60007ffe0ff */
[----:B------:R-:W-:Y:S01]  /*5f0a0*/  IMAD.WIDE.U32 R18, R45, R11, RZ ;  /* 0x0000000b2d127225 */ /* 0x000fe200078e00ff */
[----:B------:R-:W-:-:S03]  /*5f0b0*/  ISETP.GE.U32.AND P0, PT, R43, 0x7f000001, PT ;  /* 0x7f0000012b00780c */ /* 0x000fc60003f06070 */
[----:B------:R-:W-:Y:S01]  /*5f0c0*/  IMAD R41, R18, 0x7effffff, RZ ;  /* 0x7effffff12297824 */ /* 0x000fe200078e02ff */
[----:B------:R-:W-:Y:S02]  /*5f0d0*/  @P3 IADD3 R34, PT, PT, R34, -0x7f000001, RZ ;  /* 0x80ffffff22223810 */ /* 0x000fe40007ffe0ff */
[----:B------:R-:W-:Y:S02]  /*5f0e0*/  @P1 IADD3 R15, PT, PT, R15, -0x7f000001, RZ ;  /* 0x80ffffff0f0f1810 */ /* 0x000fe40007ffe0ff */
[----:B------:R-:W-:Y:S02]  /*5f0f0*/  @P2 IADD3 R38, PT, PT, R38, -0x7f000001, RZ ;  /* 0x80ffffff26262810 */ /* 0x000fe40007ffe0ff */
[----:B------:R-:W-:Y:S01]  /*5f100*/  @P6 IADD3 R33, PT, PT, R33, -0x7f000001, RZ ;  /* 0x80ffffff21216810 */ /* 0x000fe20007ffe0ff */
[----:B------:R-:W-:Y:S01]  /*5f110*/  IMAD.WIDE.U32 R8, R45, R201, RZ ;  /* 0x000000c92d087225 */ /* 0x000fe200078e00ff */
[----:B------:R-:W-:Y:S02]  /*5f120*/  @P5 IADD3 R39, PT, PT, R39, -0x7f000001, RZ ;  /* 0x80ffffff27275810 */ /* 0x000fe40007ffe0ff */
[----:B------:R-:W-:-:S02]  /*5f130*/  @P4 IADD3 R20, PT, PT, R20, -0x7f000001, RZ ;  /* 0x80ffffff14144810 */ /* 0x000fc40007ffe0ff */
[----:B------:R-:W-:Y:S01]  /*5f140*/  IADD3 R34, PT, PT, R34, R15, RZ ;  /* 0x0000000f22227210 */ /* 0x000fe20007ffe0ff */
[----:B------:R-:W-:Y:S01]  /*5f150*/  IMAD.HI.U32 R40, R41, 0x7f000001, R18 ;  /* 0x7f00000129287827 */ /* 0x000fe200078e0012 */
[----:B------:R-:W-:-:S03]  /*5f160*/  IADD3 R23, PT, PT, R32, R35, RZ ;  /* 0x0000002320177210 */ /* 0x000fc60007ffe0ff */
[----:B------:R-:W-:-:S04]  /*5f170*/  IMAD.WIDE.U32 R14, R45, R6, RZ ;  /* 0x000000062d0e7225 */ /* 0x000fc800078e00ff */
[----:B------:R-:W-:Y:S01]  /*5f180*/  IMAD R35, R8, 0x7effffff, RZ ;  /* 0x7effffff08237824 */ /* 0x000fe200078e02ff */
[----:B------:R-:W-:Y:S02]  /*5f190*/  IADD3 R32, PT, PT, R33, R38, RZ ;  /* 0x0000002621207210 */ /* 0x000fe40007ffe0ff */
[----:B------:R-:W-:Y:S02]  /*5f1a0*/  IADD3 R33, PT, PT, R20, R39, RZ ;  /* 0x0000002714217210 */ /* 0x000fe40007ffe0ff */
[----:B------:R-:W-:Y:S01]  /*5f1b0*/  @P0 IADD3 R43, PT, PT, R43, -0x7f000001, RZ ;  /* 0x80ffffff2b2b0810 */ /* 0x000fe20007ffe0ff */
[----:B------:R-:W-:Y:S01]  /*5f1c0*/  IMAD R39, R14, 0x7effffff, RZ ;  /* 0x7effffff0e277824 */ /* 0x000fe200078e02ff */
[----:B------:R-:W-:Y:S01]  /*5f1d0*/  ISETP.GE.U32.AND P0, PT, R40, 0x7f000001, PT ;  /* 0x7f0000012800780c */ /* 0x000fe20003f06070 */
[----:B------:R-:W-:-:S04]  /*5f1e0*/  IMAD.HI.U32 R41, R35, 0x7f000001, R8 ;  /* 0x7f00000123297827 */ /* 0x000fc800078e0008 */
[----:B------:R-:W-:-:S04]  /*5f1f0*/  IMAD.WIDE.U32 R8, R42, R6, RZ ;  /* 0x000000062a087225 */ /* 0x000fc800078e00ff */
[----:B------:R-:W-:-:S04]  /*5f200*/  IMAD.HI.U32 R38, R39, 0x7f000001, R14 ;  /* 0x7f00000127267827 */ /* 0x000fc800078e000e */
[----:B------:R-:W-:-:S04]  /*5f210*/  IMAD.WIDE.U32 R14, R42, R11, RZ ;  /* 0x0000000b2a0e7225 */ /* 0x000fc800078e00ff */
[----:B------:R-:W-:Y:S02]  /*5f220*/  IMAD R11, R8, 0x7effffff, RZ ;  /* 0x7effffff080b7824 */ /* 0x000fe400078e02ff */
[----:B------:R-:W-:-:S04]  /*5f230*/  IMAD.WIDE.U32 R20, R43, 0x5fffffa, RZ ;  /* 0x05fffffa2b147825 */ /* 0x000fc800078e00ff */
[----:B------:R-:W-:Y:S01]  /*5f240*/  IMAD R43, R43, 0x6, RZ ;  /* 0x000000062b2b7824 */ /* 0x000fe200078e02ff */
[----:B------:R-:W-:Y:S01]  /*5f250*/  ISETP.GE.U32.AND P4, PT, R41, 0x7f000001, PT ;  /* 0x7f0000012900780c */ /* 0x000fe20003f86070 */
[----:B------:R-:W-:-:S04]  /*5f260*/  IMAD.HI.U32 R6, R11, 0x7f000001, R8 ;  /* 0x7f0000010b067827 */ /* 0x000fc800078e0008 */
[----:B------:R-:W-:-:S04]  /*5f270*/  IMAD.WIDE.U32 R18, R42, R22, RZ ;  /* 0x000000162a127225 */ /* 0x000fc800078e00ff */
[----:B------:R-:W-:Y:S01]  /*5f280*/  IMAD.HI.U32 R20, R43, 0x7f000001, R20 ;  /* 0x7f0000012b147827 */ /* 0x000fe200078e0014 */
[----:B------:R-:W-:-:S03]  /*5f290*/  @P0 IADD3 R40, PT, PT, R40, -0x7f000001, RZ ;  /* 0x80ffffff28280810 */ /* 0x000fc60007ffe0ff */
[----:B------:R-:W-:Y:S02]  /*5f2a0*/  IMAD R21, R14, 0x7effffff, RZ ;  /* 0x7effffff0e157824 */ /* 0x000fe400078e02ff */
[----:B------:R-:W-:Y:S01]  /*5f2b0*/  IMAD R35, R18, 0x7effffff, RZ ;  /* 0x7effffff12237824 */ /* 0x000fe200078e02ff */
[----:B------:R-:W-:Y:S01]  /*5f2c0*/  ISETP.GE.U32.AND P5, PT, R38, 0x7f000001, PT ;  /* 0x7f0000012600780c */ /* 0x000fe20003fa6070 */
[----:B------:R-:W-:Y:S01]  /*5f2d0*/  ISETP.GE.U32.AND P1, PT, R6, 0x7f000001, PT ;  /* 0x7f0000010600780c */ /* 0x000fe20003f26070 */
[----:B------:R-:W-:Y:S01]  /*5f2e0*/  ISETP.GE.U32.AND P2, PT, R32, 0x7f000001, PT ;  /* 0x7f0000012000780c */ /* 0x000fe20003f46070 */
[----:B------:R-:W-:Y:S01]  /*5f2f0*/  ISETP.GE.U32.AND P3, PT, R33, 0x7f000001, PT ;  /* 0x7f0000012100780c */ /* 0x000fe20003f66070 */
[----:B------:R-:W-:-:S04]  /*5f300*/  IMAD.WIDE.U32 R8, R40, 0x5fffffa, RZ ;  /* 0x05fffffa28087825 */ /* 0x000fc800078e00ff */
[----:B------:R-:W-:-:S04]  /*5f310*/  IMAD.HI.U32 R43, R21, 0x7f000001, R14 ;  /* 0x7f000001152b7827 */ /* 0x000fc800078e000e */
[----:B------:R-:W-:-:S04]  /*5f320*/  IMAD.HI.U32 R18, R35, 0x7f000001, R18 ;  /* 0x7f00000123127827 */ /* 0x000fc800078e0012 */
[----:B------:R-:W-:Y:S01]  /*5f330*/  IMAD R11, R40, 0x6, RZ ;  /* 0x00000006280b7824 */ /* 0x000fe200078e02ff */
[----:B------:R-:W-:Y:S01]  /*5f340*/  @P4 IADD3 R41, PT, PT, R41, -0x7f000001, RZ ;  /* 0x80ffffff29294810 */ /* 0x000fe20007ffe0ff */
[----:B------:R-:W-:Y:S01]  /*5f350*/  ISETP.GE.U32.AND P0, PT, R43, 0x7f000001, PT ;  /* 0x7f0000012b00780c */ /* 0x000fe20003f06070 */
[----:B------:R-:W-:Y:S01]  /*5f360*/  ISETP.GE.U32.AND P4, PT, R18, 0x7f000001, PT ;  /* 0x7f0000011200780c */ /* 0x000fe20003f86070 */
[----:B------:R-:W-:-:S04]  /*5f370*/  IMAD.HI.U32 R39, R11, 0x7f000001, R8 ;  /* 0x7f0000010b277827 */ /* 0x000fc800078e0008 */
[----:B------:R-:W-:Y:S01]  /*5f380*/  IMAD.WIDE.U32 R14, R42, R201, RZ ;  /* 0x000000c92a0e7225 */ /* 0x000fe200078e00ff */
[----:B------:R-:W-:Y:S02]  /*5f390*/  @P5 IADD3 R38, PT, PT, R38, -0x7f000001, RZ ;  /* 0x80ffffff26265810 */ /* 0x000fe40007ffe0ff */
[----:B------:R-:W-:Y:S02]  /*5f3a0*/  @P1 IADD3 R6, PT, PT, R6, -0x7f000001, RZ ;  /* 0x80ffffff06061810 */ /* 0x000fe40007ffe0ff */
[----:B------:R-:W-:Y:S02]  /*5f3b0*/  @P2 IADD3 R32, PT, PT, R32, -0x7f000001, RZ ;  /* 0x80ffffff20202810 */ /* 0x000fe40007ffe0ff */
[----:B------:R-:W-:Y:S01]  /*5f3c0*/  @P3 IADD3 R33, PT, PT, R33, -0x7f000001, RZ ;  /* 0x80ffffff21213810 */ /* 0x000fe20007ffe0ff */
[----:B------:R-:W-:Y:S01]  /*5f3d0*/  ISETP.GE.U32.AND P5, PT, R39, 0x7f000001, PT ;  /* 0x7f0000012700780c */ /* 0x000fe20003fa6070 */
[----:B------:R-:W-:Y:S01]  /*5f3e0*/  ISETP.GE.U32.AND P1, PT, R34, 0x7f000001, PT ;  /* 0x7f0000012200780c */ /* 0x000fe20003f26070 */
[----:B------:R-:W-:Y:S01]  /*5f3f0*/  ISETP.GE.U32.AND P3, PT, R20, 0x7f000001, PT ;  /* 0x7f0000011400780c */ /* 0x000fe20003f66070 */
[----:B------:R-:W-:Y:S01]  /*5f400*/  ISETP.GE.U32.AND P2, PT, R23, 0x7f000001, PT ;  /* 0x7f0000011700780c */ /* 0x000fe20003f46070 */
[----:B------:R-:W-:Y:S01]  /*5f410*/  IMAD R9, R14, 0x7effffff, RZ ;  /* 0x7effffff0e097824 */ /* 0x000fe200078e02ff */
[----:B------:R-:W-:-:S02]  /*5f420*/  @P0 IADD3 R43, PT, PT, R43, -0x7f000001, RZ ;  /* 0x80ffffff2b2b0810 */ /* 0x000fc40007ffe0ff */
[----:B------:R-:W-:Y:S01]  /*5f430*/  @P4 IADD3 R18, PT, PT, R18, -0x7f000001, RZ ;  /* 0x80ffffff12124810 */ /* 0x000fe20007ffe0ff */
[----:B------:R-:W-:-:S04]  /*5f440*/  IMAD.HI.U32 R22, R9, 0x7f000001, R14 ;  /* 0x7f00000109167827 */ /* 0x000fc800078e000e */
[----:B------:R-:W-:-:S04]  /*5f450*/  IMAD.WIDE.U32 R8, R6, 0x5fffffa, RZ ;  /* 0x05fffffa06087825 */ /* 0x000fc800078e00ff */
[----:B------:R-:W-:-:S04]  /*5f460*/  IMAD.WIDE.U32 R14, R43, 0x5fffffa, RZ ;  /* 0x05fffffa2b0e7825 */ /* 0x000fc800078e00ff */
[----:B------:R-:W-:Y:S01]  /*5f470*/  IMAD R35, R18, 0x6, RZ ;  /* 0x0000000612237824 */ /* 0x000fe200078e02ff */
[----:B------:R-:W-:Y:S01]  /*5f480*/  ISETP.GE.U32.AND P0, PT, R22, 0x7f000001, PT ;  /* 0x7f0000011600780c */ /* 0x000fe20003f06070 */
[----:B------:R-:W-:Y:S02]  /*5f490*/  @P5 IADD3 R39, PT, PT, R39, -0x7f000001, RZ ;  /* 0x80ffffff27275810 */ /* 0x000fe40007ffe0ff */
[----:B------:R-:W-:Y:S01]  /*5f4a0*/  @P1 IADD3 R34, PT, PT, R34, -0x7f000001, RZ ;  /* 0x80ffffff22221810 */ /* 0x000fe20007ffe0ff */
[----:B------:R-:W-:Y:S01]  /*5f4b0*/  IMAD R11, R6, 0x6, RZ ;  /* 0x00000006060b7824 */ /* 0x000fe200078e02ff */
[----:B------:R-:W-:Y:S02]  /*5f4c0*/  @P3 IADD3 R20, PT, PT, R20, -0x7f000001, RZ ;  /* 0x80ffffff14143810 */ /* 0x000fe40007ffe0ff */
[----:B------:R-:W-:Y:S01]  /*5f4d0*/  @P2 IADD3 R23, PT, PT, R23, -0x7f000001, RZ ;  /* 0x80ffffff17172810 */ /* 0x000fe20007ffe0ff */
[----:B------:R-:W-:-:S04]  /*5f4e0*/  IMAD.WIDE.U32 R18, R18, 0x5fffffa, RZ ;  /* 0x05fffffa12127825 */ /* 0x000fc800078e00ff */
[----:B------:R-:W-:Y:S02]  /*5f4f0*/  IMAD R21, R43, 0x6, RZ ;  /* 0x000000062b157824 */ /* 0x000fe400078e02ff */
[----:B------:R-:W-:Y:S01]  /*5f500*/  IMAD.HI.U32 R9, R11, 0x7f000001, R8 ;  /* 0x7f0000010b097827 */ /* 0x000fe200078e0008 */
[----:B------:R-:W-:Y:S02]  /*5f510*/  IADD3 R34, PT, PT, R34, R39, RZ ;  /* 0x0000002722227210 */ /* 0x000fe40007ffe0ff */
[----:B------:R-:W-:Y:S01]  /*5f520*/  IADD3 R23, PT, PT, R23, R20, RZ ;  /* 0x0000001417177210 */ /* 0x000fe20007ffe0ff */
[----:B------:R-:W-:Y:S01]  /*5f530*/  IMAD.HI.U32 R14, R21, 0x7f000001, R14 ;  /* 0x7f000001150e7827 */ /* 0x000fe200078e000e */
[----:B------:R-:W-:-:S03]  /*5f540*/  IADD3 R32, PT, PT, R32, R41, RZ ;  /* 0x0000002920207210 */ /* 0x000fc60007ffe0ff */
[----:B------:R-:W-:Y:S01]  /*5f550*/  IMAD.HI.U32 R19, R35, 0x7f000001, R18 ;  /* 0x7f00000123137827 */ /* 0x000fe200078e0012 */
[----:B------:R-:W-:Y:S01]  /*5f560*/  IADD3 R33, PT, PT, R33, R38, RZ ;  /* 0x0000002621217210 */ /* 0x000fe20007ffe0ff */
[----:B------:R-:W-:Y:S01]  /*5f570*/  ISETP.GE.U32.AND P4, PT, R9, 0x7f000001, PT ;  /* 0x7f0000010900780c */ /* 0x000fe20003f86070 */
[----:B------:R-:W-:Y:S01]  /*5f580*/  ISETP.GE.U32.AND P2, PT, R34, 0x7f000001, PT ;  /* 0x7f0000012200780c */ /* 0x000fe20003f46070 */
[----:B------:R-:W-:Y:S01]  /*5f590*/  @P0 IADD3 R22, PT, PT, R22, -0x7f000001, RZ ;  /* 0x80ffffff16160810 */ /* 0x000fe20007ffe0ff */
[----:B------:R-:W-:Y:S01]  /*5f5a0*/  ISETP.GE.U32.AND P5, PT, R14, 0x7f000001, PT ;  /* 0x7f0000010e00780c */ /* 0x000fe20003fa6070 */
[----:B------:R-:W-:Y:S01]  /*5f5b0*/  ISETP.GE.U32.AND P3, PT, R23, 0x7f000001, PT ;  /* 0x7f0000011700780c */ /* 0x000fe20003f66070 */
[----:B------:R-:W-:Y:S01]  /*5f5c0*/  ISETP.GE.U32.AND P6, PT, R19, 0x7f000001, PT ;  /* 0x7f0000011300780c */ /* 0x000fe20003fc6070 */
[----:B------:R-:W-:Y:S01]  /*5f5d0*/  ISETP.GE.U32.AND P0, PT, R32, 0x7f000001, PT ;  /* 0x7f0000012000780c */ /* 0x000fe20003f06070 */
[----:B------:R-:W-:-:S06]  /*5f5e0*/  ISETP.GE.U32.AND P1, PT, R33, 0x7f000001, PT ;  /* 0x7f0000012100780c */ /* 0x000fcc0003f26070 */
[----:B------:R-:W-:Y:S02]  /*5f5f0*/  @P4 IADD3 R9, PT, PT, R9, -0x7f000001, RZ ;  /* 0x80ffffff09094810 */ /* 0x000fe40007ffe0ff */
[----:B------:R-:W-:Y:S02]  /*5f600*/  @P2 IADD3 R34, PT, PT, R34, -0x7f000001, RZ ;  /* 0x80ffffff22222810 */ /* 0x000fe40007ffe0ff */
[----:B------:R-:W-:Y:S02]  /*5f610*/  @P5 IADD3 R14, PT, PT, R14, -0x7f000001, RZ ;  /* 0x80ffffff0e0e5810 */ /* 0x000fe40007ffe0ff */
        /* <DEDUP_REMOVED lines=26> */
[----:B------:R-:W-:Y:S04]  /*5f7c0*/  STL [R1+0x11c], R26 ;  /* 0x00011c1a01007387 */ /* 0x000fe80000100800 */
[----:B------:R2:W-:Y:S01]  /*5f7d0*/  STL [R1+0x110], R6 ;  /* 0x0001100601007387 */ /* 0x0005e20000100800 */
[----:B0-----:R-:W-:-:S02]  /*5f7e0*/  @P1 IADD3 R18, PT, PT, R18, -0x7f000001, RZ ;  /* 0x80ffffff12121810 */ /* 0x001fc40007ffe0ff */
[----:B-1----:R-:W-:Y:S02]  /*5f7f0*/  @P2 IADD3 R20, PT, PT, R20, -0x7f000001, RZ ;  /* 0x80ffffff14142810 */ /* 0x002fe40007ffe0ff */
[----:B--2---:R-:W-:Y:S02]  /*5f800*/  @P0 IADD3 R6, PT, PT, R6, -0x7f000001, RZ ;  /* 0x80ffffff06060810 */ /* 0x004fe40007ffe0ff */
[----:B------:R-:W-:-:S03]  /*5f810*/  @P3 IADD3 R26, PT, PT, R26, -0x7f000001, RZ ;  /* 0x80ffffff1a1a3810 */ /* 0x000fc60007ffe0ff */
[----:B------:R0:W-:Y:S04]  /*5f820*/  STL [R1+0x110], R6 ;  /* 0x0001100601007387 */ /* 0x0001e80000100800 */
[----:B------:R1:W-:Y:S04]  /*5f830*/  STL [R1+0x114], R18 ;  /* 0x0001141201007387 */ /* 0x0003e80000100800 */
[----:B------:R2:W-:Y:S04]  /*5f840*/  STL [R1+0x118], R20 ;  /* 0x0001181401007387 */ /* 0x0005e80000100800 */
[----:B------:R3:W-:Y:S04]  /*5f850*/  STL [R1+0x11c], R26 ;  /* 0x00011c1a01007387 */ /* 0x0007e80000100800 */
[----:B------:R-:W4:Y:S04]  /*5f860*/  LD.E R10, desc[UR8][R30.64+0x13a4] ;  /* 0x0013a4081e0a7980 */ /* 0x000f28000c101900 */
[----:B------:R-:W2:Y:S04]  /*5f870*/  LD.E R8, desc[UR8][R30.64+0x13a0] ;  /* 0x0013a0081e087980 */ /* 0x000ea8000c101900 */
[----:B------:R-:W2:Y:S04]  /*5f880*/  LD.E R11, desc[UR8][R30.64+0x13a8] ;  /* 0x0013a8081e0b7980 */ /* 0x000ea8000c101900 */
[----:B------:R-:W2:Y:S04]  /*5f890*/  LD.E R14, desc[UR8][R30.64+0x13ac] ;  /* 0x0013ac081e0e7980 */ /* 0x000ea8000c101900 */
[----:B------:R-:W3:Y:S01]  /*5f8a0*/  LDL R15, [R1+0x110] ;  /* 0x00011000010f7983 */ /* 0x000ee20000100800 */
[----:B------:R-:W-:-:S05]  /*5f8b0*/  IADD3 R9, PT, PT, R76, R37, RZ ;  /* 0x000000254c097210 */ /* 0x000fca0007ffe0ff */
[----:B------:R-:W-:Y:S01]  /*5f8c0*/  ISETP.GE.U32.AND P1, PT, R9, 0x7f000001, PT ;  /* 0x7f0000010900780c */ /* 0x000fe20003f26070 */
[----:B0-----:R-:W-:-:S05]  /*5f8d0*/  IADD3 R6, PT, PT, R85, R24, RZ ;  /* 0x0000001855067210 */ /* 0x001fca0007ffe0ff */
[----:B------:R-:W-:Y:S01]  /*5f8e0*/  ISETP.GE.U32.AND P0, PT, R6, 0x7f000001, PT ;  /* 0x7f0000010600780c */ /* 0x000fe20003f06070 */
[----:B------:R-:W-:-:S06]  /*5f8f0*/  IADD3 R80, PT, PT, R80, R49, RZ ;  /* 0x0000003150507210 */ /* 0x000fcc0007ffe0ff */
[----:B------:R-:W-:Y:S01]  /*5f900*/  @P1 IADD3 R9, PT, PT, R9, -0x7f000001, RZ ;  /* 0x80ffffff09091810 */ /* 0x000fe20007ffe0ff */
[----:B------:R-:W-:-:S04]  /*5f910*/  ISETP.GE.U32.AND P1, PT, R80, 0x7f000001, PT ;  /* 0x7f0000015000780c */ /* 0x000fc80003f26070 */
[-C--:B------:R-:W-:Y:S01]  /*5f920*/  ISETP.GE.U32.AND P3, PT, R36, R9.reuse, PT ;  /* 0x000000092400720c */ /* 0x080fe20003f66070 */
[----:B------:R-:W-:Y:S02]  /*5f930*/  @P0 IADD3 R6, PT, PT, R6, -0x7f000001, RZ ;  /* 0x80ffffff06060810 */ /* 0x000fe40007ffe0ff */
[----:B------:R-:W-:-:S03]  /*5f940*/  IADD3 R9, PT, PT, R36, -R9, RZ ;  /* 0x8000000924097210 */ /* 0x000fc60007ffe0ff */
[----:B------:R-:W-:Y:S01]  /*5f950*/  ISETP.GE.U32.AND P2, PT, R27, R6, PT ;  /* 0x000000061b00720c */ /* 0x000fe20003f46070 */
[----:B------:R-:W-:Y:S02]  /*5f960*/  IADD3 R21, PT, PT, R78, R7, RZ ;  /* 0x000000074e157210 */ /* 0x000fe40007ffe0ff */
[----:B------:R-:W-:-:S04]  /*5f970*/  @P1 IADD3 R80, PT, PT, R80, -0x7f000001, RZ ;  /* 0x80ffffff50501810 */ /* 0x000fc80007ffe0ff */
[----:B------:R-:W-:Y:S01]  /*5f980*/  @!P3 IADD3 R9, PT, PT, R9, 0x7f000001, RZ ;  /* 0x7f0000010909b810 */ /* 0x000fe20007ffe0ff */
[----:B------:R-:W-:-:S04]  /*5f990*/  ISETP.GE.U32.AND P3, PT, R29, R80, PT ;  /* 0x000000501d00720c */ /* 0x000fc80003f66070 */
[----:B-1----:R-:W-:Y:S01]  /*5f9a0*/  IMAD.WIDE.U32 R18, R9, R2, RZ ;  /* 0x0000000209127225 */ /* 0x002fe200078e00ff */
[----:B------:R-:W-:Y:S01]  /*5f9b0*/  IADD3 R9, PT, PT, R27, -R6, RZ ;  /* 0x800000061b097210 */ /* 0x000fe20007ffe0ff */
[----:B------:R-:W-:Y:S02]  /*5f9c0*/  ISETP.GE.U32.AND P0, PT, R21, 0x7f000001, PT ;  /* 0x7f0000011500780c */ /* 0x000fe40003f06070 */
[----:B------:R-:W-:Y:S01]  /*5f9d0*/  IMAD R23, R18, 0x7effffff, RZ ;  /* 0x7effffff12177824 */ /* 0x000fe200078e02ff */
[----:B------:R-:W-:-:S03]  /*5f9e0*/  @!P2 IADD3 R9, PT, PT, R9, 0x7f000001, RZ ;  /* 0x7f0000010909a810 */ /* 0x000fc60007ffe0ff */
[----:B------:R-:W-:-:S04]  /*5f9f0*/  IMAD.HI.U32 R47, R23, 0x7f000001, R18 ;  /* 0x7f000001172f7827 */ /* 0x000fc800078e0012 */
[----:B------:R-:W-:Y:S01]  /*5fa00*/  IMAD.WIDE.U32 R18, R9, R2, RZ ;  /* 0x0000000209127225 */ /* 0x000fe200078e00ff */
[----:B------:R-:W-:Y:S01]  /*5fa10*/  IADD3 R23, PT, PT, R29, -R80, RZ ;  /* 0x800000501d177210 */ /* 0x000fe20007ffe0ff */
[----:B------:R-:W-:Y:S02]  /*5fa20*/  ISETP.GE.U32.AND P1, PT, R47, 0x7f000001, PT ;  /* 0x7f0000012f00780c */ /* 0x000fe40003f26070 */
[----:B------:R-:W-:Y:S01]  /*5fa30*/  IMAD R9, R18, 0x7effffff, RZ ;  /* 0x7effffff12097824 */ /* 0x000fe200078e02ff */
[----:B------:R-:W-:Y:S02]  /*5fa40*/  @!P3 IADD3 R23, PT, PT, R23, 0x7f000001, RZ ;  /* 0x7f0000011717b810 */ /* 0x000fe40007ffe0ff */
[----:B------:R-:W-:Y:S01]  /*5fa50*/  @P0 IADD3 R21, PT, PT, R21, -0x7f000001, RZ ;  /* 0x80ffffff15150810 */ /* 0x000fe20007ffe0ff */
[----:B------:R-:W-:-:S04]  /*5fa60*/  IMAD.HI.U32 R41, R9, 0x7f000001, R18 ;  /* 0x7f00000109297827 */ /* 0x000fc800078e0012 */
[----:B------:R-:W-:Y:S01]  /*5fa70*/  IMAD.WIDE.U32 R18, R23, R2, RZ ;  /* 0x0000000217127225 */ /* 0x000fe200078e00ff */
[-C--:B------:R-:W-:Y:S01]  /*5fa80*/  ISETP.GE.U32.AND P2, PT, R28, R21.reuse, PT ;  /* 0x000000151c00720c */ /* 0x080fe20003f46070 */
[----:B------:R-:W-:Y:S02]  /*5fa90*/  ISETP.GE.U32.AND P0, PT, R41, 0x7f000001, PT ;  /* 0x7f0000012900780c */ /* 0x000fe40003f06070 */
[----:B------:R-:W-:Y:S01]  /*5faa0*/  IMAD R9, R18, 0x7effffff, RZ ;  /* 0x7effffff12097824 */ /* 0x000fe200078e02ff */
[----:B------:R-:W-:Y:S02]  /*5fab0*/  @P1 IADD3 R47, PT, PT, R47, -0x7f000001, RZ ;  /* 0x80ffffff2f2f1810 */ /* 0x000fe40007ffe0ff */
[----:B------:R-:W-:Y:S01]  /*5fac0*/  IADD3 R21, PT, PT, R28, -R21, RZ ;  /* 0x800000151c157210 */ /* 0x000fe20007ffe0ff */
[----:B------:R-:W-:-:S05]  /*5fad0*/  IMAD.HI.U32 R45, R9, 0x7f000001, R18 ;  /* 0x7f000001092d7827 */ /* 0x000fca00078e0012 */
[----:B------:R-:W-:Y:S01]  /*5fae0*/  ISETP.GE.U32.AND P1, PT, R45, 0x7f000001, PT ;  /* 0x7f0000012d00780c */ /* 0x000fe20003f26070 */
[----:B------:R-:W-:Y:S02]  /*5faf0*/  @!P2 IADD3 R21, PT, PT, R21, 0x7f000001, RZ ;  /* 0x7f0000011515a810 */ /* 0x000fe40007ffe0ff */
[----:B------:R-:W-:-:S10]  /*5fb00*/  @P0 IADD3 R41, PT, PT, R41, -0x7f000001, RZ ;  /* 0x80ffffff29290810 */ /* 0x000fd40007ffe0ff */
[----:B------:R-:W-:Y:S01]  /*5fb10*/  @P1 IADD3 R45, PT, PT, R45, -0x7f000001, RZ ;  /* 0x80ffffff2d2d1810 */ /* 0x000fe20007ffe0ff */
[----:B----4-:R-:W-:-:S04]  /*5fb20*/  IMAD.WIDE.U32 R18, R10, R47, RZ ;  /* 0x0000002f0a127225 */ /* 0x010fc800078e00ff */
[----:B------:R-:W-:-:S04]  /*5fb30*/  IMAD R9, R18, 0x7effffff, RZ ;  /* 0x7effffff12097824 */ /* 0x000fc800078e02ff */
[----:B------:R-:W-:-:S04]  /*5fb40*/  IMAD.HI.U32 R6, R9, 0x7f000001, R18 ;  /* 0x7f00000109067827 */ /* 0x000fc800078e0012 */
[----:B------:R-:W-:-:S04]  /*5fb50*/  IMAD.WIDE.U32 R18, R21, R2, RZ ;  /* 0x0000000215127225 */ /* 0x000fc800078e00ff */
[----:B--2---:R-:W-:Y:S01]  /*5fb60*/  IMAD.WIDE.U32 R20, R8, R41, RZ ;  /* 0x0000002908147225 */ /* 0x004fe200078e00ff */
[----:B------:R-:W-:-:S03]  /*5fb70*/  ISETP.GE.U32.AND P2, PT, R6, 0x7f000001, PT ;  /* 0x7f0000010600780c */ /* 0x000fc60003f46070 */
[----:B------:R-:W-:Y:S02]  /*5fb80*/  IMAD R23, R20, 0x7effffff, RZ ;  /* 0x7effffff14177824 */ /* 0x000fe400078e02ff */
[----:B------:R-:W-:Y:S02]  /*5fb90*/  IMAD R9, R18, 0x7effffff, RZ ;  /* 0x7effffff12097824 */ /* 0x000fe400078e02ff */
[----:B------:R-:W-:-:S04]  /*5fba0*/  IMAD.HI.U32 R2, R23, 0x7f000001, R20 ;  /* 0x7f00000117027827 */ /* 0x000fc800078e0014 */
[----:B------:R-:W-:-:S04]  /*5fbb0*/  IMAD.HI.U32 R43, R9, 0x7f000001, R18 ;  /* 0x7f000001092b7827 */ /* 0x000fc800078e0012 */
[----:B------:R-:W-:Y:S01]  /*5fbc0*/  IMAD.WIDE.U32 R18, R11, R45, RZ ;  /* 0x0000002d0b127225 */ /* 0x000fe200078e00ff */
[----:B------:R-:W-:-:S03]  /*5fbd0*/  ISETP.GE.U32.AND P1, PT, R2, 0x7f000001, PT ;  /* 0x7f0000010200780c */ /* 0x000fc60003f26070 */
[----:B------:R-:W-:Y:S01]  /*5fbe0*/  IMAD R9, R18, 0x7effffff, RZ ;  /* 0x7effffff12097824 */ /* 0x000fe200078e02ff */
[----:B------:R-:W-:Y:S01]  /*5fbf0*/  ISETP.GE.U32.AND P0, PT, R43, 0x7f000001, PT ;  /* 0x7f0000012b00780c */ /* 0x000fe20003f06070 */
[----:B------:R-:W-:Y:S02]  /*5fc00*/  @P2 IADD3 R6, PT, PT, R6, -0x7f000001, RZ ;  /* 0x80ffffff06062810 */ /* 0x000fe40007ffe0ff */
[----:B------:R-:W-:-:S04]  /*5fc10*/  IMAD.HI.U32 R20, R9, 0x7f000001, R18 ;  /* 0x7f00000109147827 */ /* 0x000fc800078e0012 */
[----:B------:R-:W-:-:S04]  /*5fc20*/  IMAD.WIDE.U32 R18, R6, 0x5fffffa, RZ ;  /* 0x05fffffa06127825 */ /* 0x000fc800078e00ff */
[----:B------:R-:W-:Y:S01]  /*5fc30*/  IMAD R9, R6, 0x6, RZ ;  /* 0x0000000606097824 */ /* 0x000fe200078e02ff */
[----:B------:R-:W-:-:S03]  /*5fc40*/  ISETP.GE.U32.AND P2, PT, R20, 0x7f000001, PT ;  /* 0x7f0000011400780c */ /* 0x000fc60003f46070 */
[----:B------:R-:W-:Y:S01]  /*5fc50*/  IMAD.HI.U32 R21, R9, 0x7f000001, R18 ;  /* 0x7f00000109157827 */ /* 0x000fe200078e0012 */
[----:B------:R-:W-:Y:S02]  /*5fc60*/  @P1 IADD3 R2, PT, PT, R2, -0x7f000001, RZ ;  /* 0x80ffffff02021810 */ /* 0x000fe40007ffe0ff */
[----:B------:R-:W-:Y:S02]  /*5fc70*/  @P0 IADD3 R43, PT, PT, R43, -0x7f000001, RZ ;  /* 0x80ffffff2b2b0810 */ /* 0x000fe40007ffe0ff */
[----:B------:R-:W-:Y:S01]  /*5fc80*/  ISETP.GE.U32.AND P1, PT, R21, 0x7f000001, PT ;  /* 0x7f0000011500780c */ /* 0x000fe20003f26070 */
[----:B------:R-:W-:Y:S02]  /*5fc90*/  ISETP.GE.U32.AND P0, PT, R2, 0x7f000001, PT ;  /* 0x7f0000010200780c */ /* 0x000fe40003f06070 */
[----:B------:R-:W-:Y:S02]  /*5fca0*/  IMAD.WIDE.U32 R18, R14, R43, RZ ;  /* 0x0000002b0e127225 */ /* 0x000fe400078e00ff */
[----:B------:R-:W-:-:S02]  /*5fcb0*/  @P2 IADD3 R20, PT, PT, R20, -0x7f000001, RZ ;  /* 0x80ffffff14142810 */ /* 0x000fc40007ffe0ff */
[----:B------:R-:W-:-:S04]  /*5fcc0*/  IMAD R9, R18, 0x7effffff, RZ ;  /* 0x7effffff12097824 */ /* 0x000fc800078e02ff */
[----:B------:R-:W-:-:S04]  /*5fcd0*/  IMAD.HI.U32 R6, R9, 0x7f000001, R18 ;  /* 0x7f00000109067827 */ /* 0x000fc800078e0012 */
[----:B------:R-:W-:Y:S01]  /*5fce0*/  IMAD.WIDE.U32 R18, R20, 0x5fffffa, RZ ;  /* 0x05fffffa14127825 */ /* 0x000fe200078e00ff */
[----:B------:R-:W-:Y:S02]  /*5fcf0*/  @P1 IADD3 R21, PT, PT, R21, -0x7f000001, RZ ;  /* 0x80ffffff15151810 */ /* 0x000fe40007ffe0ff */
[----:B------:R-:W-:Y:S01]  /*5fd00*/  @P0 IADD3 R2, PT, PT, R2, -0x7f000001, RZ ;  /* 0x80ffffff02020810 */ /* 0x000fe20007ffe0ff */
[----:B------:R-:W-:Y:S01]  /*5fd10*/  IMAD R9, R20, 0x6, RZ ;  /* 0x0000000614097824 */ /* 0x000fe200078e02ff */
[----:B------:R-:W-:-:S03]  /*5fd20*/  ISETP.GE.U32.AND P2, PT, R6, 0x7f000001, PT ;  /* 0x7f0000010600780c */ /* 0x000fc60003f46070 */
[----:B------:R-:W-:Y:S01]  /*5fd30*/  IMAD.HI.U32 R23, R9, 0x7f000001, R18 ;  /* 0x7f00000109177827 */ /* 0x000fe200078e0012 */
[----:B------:R-:W-:-:S04]  /*5fd40*/  IADD3 R2, PT, PT, R2, R21, RZ ;  /* 0x0000001502027210 */ /* 0x000fc80007ffe0ff */
[----:B------:R-:W-:Y:S01]  /*5fd50*/  ISETP.GE.U32.AND P1, PT, R23, 0x7f000001, PT ;  /* 0x7f0000011700780c */ /* 0x000fe20003f26070 */
[----:B------:R-:W-:-:S04]  /*5fd60*/  ISETP.GE.U32.AND P0, PT, R2, 0x7f000001, PT ;  /* 0x7f0000010200780c */ /* 0x000fc80003f06070 */
[----:B------:R-:W-:-:S05]  /*5fd70*/  @P2 IADD3 R6, PT, PT, R6, -0x7f000001, RZ ;  /* 0x80ffffff06062810 */ /* 0x000fca0007ffe0ff */
[----:B------:R-:W-:-:S04]  /*5fd80*/  IMAD.WIDE.U32 R18, R6, 0x5fffffa, RZ ;  /* 0x05fffffa06127825 */ /* 0x000fc800078e00ff */
[----:B------:R-:W-:Y:S01]  /*5fd90*/  IMAD R9, R6, 0x6, RZ ;  /* 0x0000000606097824 */ /* 0x000fe200078e02ff */
        /* <DEDUP_REMOVED lines=10> */
[----:B------:R-:W-:-:S04]  /*5fe40*/  @P0 IADD3 R2, PT, PT, R2, -0x7f000001, RZ ;  /* 0x80ffffff02020810 */ /* 0x000fc80007ffe0ff */
[----:B---3--:R-:W-:-:S05]  /*5fe50*/  IADD3 R26, PT, PT, R2, R15, RZ ;  /* 0x0000000f021a7210 */ /* 0x008fca0007ffe0ff */
[----:B------:R0:W-:Y:S04]  /*5fe60*/  STL [R1+0x110], R26 ;  /* 0x0001101a01007387 */ /* 0x0001e80000100800 */
[----:B------:R-:W2:Y:S04]  /*5fe70*/  LDL R15, [R1+0x114] ;  /* 0x00011400010f7983 */ /* 0x000ea80000100800 */
[----:B------:R-:W3:Y:S04]  /*5fe80*/  LDL R6, [R1+0x118] ;  /* 0x0001180001067983 */ /* 0x000ee80000100800 */
[----:B------:R-:W4:Y:S04]  /*5fe90*/  LDL R25, [R1+0x11c] ;  /* 0x00011c0001197983 */ /* 0x000f280000100800 */
[----:B------:R-:W4:Y:S01]  /*5fea0*/  LDL.64 R18, [R1+0x100] ;  /* 0x0001000001127983 */ /* 0x000f220000100a00 */
[----:B------:R-:W-:-:S04]  /*5feb0*/  IMAD.WIDE.U32 R20, R8, R45, RZ ;  /* 0x0000002d08147225 */ /* 0x000fc800078e00ff */
[----:B------:R-:W-:-:S04]  /*5fec0*/  IMAD R2, R20, 0x7effffff, RZ ;  /* 0x7effffff14027824 */ /* 0x000fc800078e02ff */
[----:B------:R-:W-:-:S05]  /*5fed0*/  IMAD.HI.U32 R9, R2, 0x7f000001, R20 ;  /* 0x7f00000102097827 */ /* 0x000fca00078e0014 */
[----:B------:R-:W-:Y:S01]  /*5fee0*/  ISETP.GE.U32.AND P0, PT, R9, 0x7f000001, PT ;  /* 0x7f0000010900780c */ /* 0x000fe20003f06070 */
[----:B------:R-:W-:-:S04]  /*5fef0*/  IMAD.WIDE.U32 R20, R10, R43, RZ ;  /* 0x0000002b0a147225 */ /* 0x000fc800078e00ff */
[----:B------:R-:W-:-:S04]  /*5ff00*/  IMAD R2, R20, 0x7effffff, RZ ;  /* 0x7effffff14027824 */ /* 0x000fc800078e02ff */
[----:B------:R-:W-:-:S04]  /*5ff10*/  IMAD.HI.U32 R2, R2, 0x7f000001, R20 ;  /* 0x7f00000102027827 */ /* 0x000fc800078e0014 */
[----:B------:R-:W-:Y:S01]  /*5ff20*/  @P0 IADD3 R9, PT, PT, R9, -0x7f000001, RZ ;  /* 0x80ffffff09090810 */ /* 0x000fe20007ffe0ff */
[----:B------:R-:W-:Y:S01]  /*5ff30*/  IMAD.WIDE.U32 R20, R8, R43, RZ ;  /* 0x0000002b08147225 */ /* 0x000fe200078e00ff */
[----:B------:R-:W-:-:S03]  /*5ff40*/  ISETP.GE.U32.AND P1, PT, R2, 0x7f000001, PT ;  /* 0x7f0000010200780c */ /* 0x000fc60003f26070 */
[----:B------:R-:W-:Y:S01]  /*5ff50*/  ISETP.GE.U32.AND P0, PT, R9, 0x7f000001, PT ;  /* 0x7f0000010900780c */ /* 0x000fe20003f06070 */
[----:B------:R-:W-:-:S04]  /*5ff60*/  IMAD.WIDE.U32 R22, R8, R47, RZ ;  /* 0x0000002f08167225 */ /* 0x000fc800078e00ff */
[----:B------:R-:W-:Y:S02]  /*5ff70*/  IMAD R33, R20, 0x7effffff, RZ ;  /* 0x7effffff14217824 */ /* 0x000fe400078e02ff */
[----:B------:R-:W-:-:S04]  /*5ff80*/  IMAD.WIDE.U32 R30, R10, R41, RZ ;  /* 0x000000290a1e7225 */ /* 0x000fc800078e00ff */
[----:B------:R-:W-:Y:S02]  /*5ff90*/  IMAD R35, R22, 0x7effffff, RZ ;  /* 0x7effffff16237824 */ /* 0x000fe400078e02ff */
[----:B------:R-:W-:-:S04]  /*5ffa0*/  IMAD.HI.U32 R34, R33, 0x7f000001, R20 ;  /* 0x7f00000121227827 */ /* 0x000fc800078e0014 */
[----:B------:R-:W-:-:S04]  /*5ffb0*/  IMAD.HI.U32 R38, R35, 0x7f000001, R22 ;  /* 0x7f00000123267827 */ /* 0x000fc800078e0016 */
[----:B------:R-:W-:Y:S02]  /*5ffc0*/  IMAD R39, R30, 0x7effffff, RZ ;  /* 0x7effffff1e277824 */ /* 0x000fe400078e02ff */
[----:B------:R-:W-:Y:S01]  /*5ffd0*/  IMAD.WIDE.U32 R32, R11, R47, RZ ;  /* 0x0000002f0b207225 */ /* 0x000fe200078e00ff */
[----:B------:R-:W-:Y:S02]  /*5ffe0*/  @P1 IADD3 R2, PT, PT, R2, -0x7f000001, RZ ;  /* 0x80ffffff02021810 */ /* 0x000fe40007ffe0ff */
[----:B------:R-:W-:Y:S01]  /*5fff0*/  @P0 IADD3 R9, PT, PT, R9, -0x7f000001, RZ ;  /* 0x80ffffff09090810 */ /* 0x000fe20007ffe0ff */
[----:B------:R-:W-:Y:S01]  /*60000*/  ISETP.GE.U32.AND P0, PT, R34, 0x7f000001, PT ;  /* 0x7f0000012200780c */ /* 0x000fe20003f06070 */
[----:B------:R-:W-:Y:S01]  /*60010*/  IMAD.HI.U32 R51, R39, 0x7f000001, R30 ;  /* 0x7f00000127337827 */ /* 0x000fe200078e001e */
[----:B------:R-:W-:-:S03]  /*60020*/  ISETP.GE.U32.AND P1, PT, R38, 0x7f000001, PT ;  /* 0x7f0000012600780c */ /* 0x000fc60003f26070 */
[----:B------:R-:W-:Y:S02]  /*60030*/  IMAD R39, R32, 0x7effffff, RZ ;  /* 0x7effffff20277824 */ /* 0x000fe400078e02ff */
[----:B------:R-:W-:-:S04]  /*60040*/  IMAD.WIDE.U32 R20, R10, R45, RZ ;  /* 0x0000002d0a147225 */ /* 0x000fc800078e00ff */
[----:B------:R-:W-:-:S04]  /*60050*/  IMAD.HI.U32 R32, R39, 0x7f000001, R32 ;  /* 0x7f00000127207827 */ /* 0x000fc800078e0020 */
[----:B------:R-:W-:Y:S02]  /*60060*/  IMAD R31, R20, 0x7effffff, RZ ;  /* 0x7effffff141f7824 */ /* 0x000fe400078e02ff */
[----:B------:R-:W-:Y:S01]  /*60070*/  IMAD.WIDE.U32 R22, R11, R41, RZ ;  /* 0x000000290b167225 */ /* 0x000fe200078e00ff */
[----:B------:R-:W-:-:S03]  /*60080*/  ISETP.GE.U32.AND P6, PT, R32, 0x7f000001, PT ;  /* 0x7f0000012000780c */ /* 0x000fc60003fc6070 */
[----:B------:R-:W-:Y:S01]  /*60090*/  IMAD.HI.U32 R53, R31, 0x7f000001, R20 ;  /* 0x7f0000011f357827 */ /* 0x000fe200078e0014 */
[----:B------:R-:W-:Y:S01]  /*600a0*/  @P0 IADD3 R34, PT, PT, R34, -0x7f000001, RZ ;  /* 0x80ffffff22220810 */ /* 0x000fe20007ffe0ff */
[----:B------:R-:W-:Y:S01]  /*600b0*/  ISETP.GE.U32.AND P2, PT, R51, 0x7f000001, PT ;  /* 0x7f0000013300780c */ /* 0x000fe20003f46070 */
[----:B------:R-:W-:Y:S02]  /*600c0*/  @P1 IADD3 R38, PT, PT, R38, -0x7f000001, RZ ;  /* 0x80ffffff26261810 */ /* 0x000fe40007ffe0ff */
[----:B------:R-:W-:Y:S01]  /*600d0*/  IADD3 R30, PT, PT, R9, R2, RZ ;  /* 0x00000002091e7210 */ /* 0x000fe20007ffe0ff */
[----:B------:R-:W-:-:S04]  /*600e0*/  IMAD.WIDE.U32 R8, R11, R43, RZ ;  /* 0x0000002b0b087225 */ /* 0x000fc800078e00ff */
[----:B------:R-:W-:Y:S02]  /*600f0*/  IMAD R35, R22, 0x7effffff, RZ ;  /* 0x7effffff16237824 */ /* 0x000fe400078e02ff */
[----:B------:R-:W-:Y:S01]  /*60100*/  IMAD.WIDE.U32 R10, R14, R45, RZ ;  /* 0x0000002d0e0a7225 */ /* 0x000fe200078e00ff */
[----:B------:R-:W-:Y:S01]  /*60110*/  ISETP.GE.U32.AND P4, PT, R34, 0x7f000001, PT ;  /* 0x7f0000012200780c */ /* 0x000fe20003f86070 */
[----:B------:R-:W-:Y:S01]  /*60120*/  ISETP.GE.U32.AND P3, PT, R53, 0x7f000001, PT ;  /* 0x7f0000013500780c */ /* 0x000fe20003f66070 */
[----:B------:R-:W-:Y:S01]  /*60130*/  ISETP.GE.U32.AND P5, PT, R38, 0x7f000001, PT ;  /* 0x7f0000012600780c */ /* 0x000fe20003fa6070 */
[----:B------:R-:W-:-:S04]  /*60140*/  IMAD.HI.U32 R35, R35, 0x7f000001, R22 ;  /* 0x7f00000123237827 */ /* 0x000fc800078e0016 */
[----:B------:R-:W-:-:S04]  /*60150*/  IMAD.WIDE.U32 R20, R14, R47, RZ ;  /* 0x0000002f0e147225 */ /* 0x000fc800078e00ff */
[----:B------:R-:W-:Y:S02]  /*60160*/  IMAD R31, R10, 0x7effffff, RZ ;  /* 0x7effffff0a1f7824 */ /* 0x000fe400078e02ff */
[----:B------:R-:W-:Y:S01]  /*60170*/  IMAD R23, R8, 0x7effffff, RZ ;  /* 0x7effffff08177824 */ /* 0x000fe200078e02ff */
[----:B------:R-:W-:Y:S01]  /*60180*/  @P6 IADD3 R32, PT, PT, R32, -0x7f000001, RZ ;  /* 0x80ffffff20206810 */ /* 0x000fe20007ffe0ff */
[----:B------:R-:W-:Y:S02]  /*60190*/  IMAD R33, R20, 0x7effffff, RZ ;  /* 0x7effffff14217824 */ /* 0x000fe400078e02ff */
[----:B------:R-:W-:Y:S01]  /*601a0*/  IMAD.HI.U32 R10, R31, 0x7f000001, R10 ;  /* 0x7f0000011f0a7827 */ /* 0x000fe200078e000a */
[----:B------:R-:W-:Y:S01]  /*601b0*/  ISETP.GE.U32.AND P1, PT, R35, 0x7f000001, PT ;  /* 0x7f0000012300780c */ /* 0x000fe20003f26070 */
[----:B------:R-:W-:Y:S02]  /*601c0*/  @P2 IADD3 R51, PT, PT, R51, -0x7f000001, RZ ;  /* 0x80ffffff33332810 */ /* 0x000fe40007ffe0ff */
[----:B------:R-:W-:Y:S01]  /*601d0*/  IMAD.HI.U32 R39, R23, 0x7f000001, R8 ;  /* 0x7f00000117277827 */ /* 0x000fe200078e0008 */
[----:B------:R-:W-:-:S03]  /*601e0*/  ISETP.GE.U32.AND P2, PT, R30, 0x7f000001, PT ;  /* 0x7f0000011e00780c */ /* 0x000fc60003f46070 */
[----:B------:R-:W-:-:S04]  /*601f0*/  IMAD.HI.U32 R20, R33, 0x7f000001, R20 ;  /* 0x7f00000121147827 */ /* 0x000fc800078e0014 */
[----:B------:R-:W-:Y:S01]  /*60200*/  IMAD.WIDE.U32 R8, R32, 0x5fffffa, RZ ;  /* 0x05fffffa20087825 */ /* 0x000fe200078e00ff */
[----:B------:R-:W-:Y:S01]  /*60210*/  ISETP.GE.U32.AND P0, PT, R10, 0x7f000001, PT ;  /* 0x7f0000010a00780c */ /* 0x000fe20003f06070 */
[----:B------:R-:W-:Y:S02]  /*60220*/  @P4 IADD3 R34, PT, PT, R34, -0x7f000001, RZ ;  /* 0x80ffffff22224810 */ /* 0x000fe40007ffe0ff */
[----:B------:R-:W-:Y:S01]  /*60230*/  IMAD R11, R32, 0x6, RZ ;  /* 0x00000006200b7824 */ /* 0x000fe200078e02ff */
[----:B------:R-:W-:Y:S02]  /*60240*/  @P3 IADD3 R53, PT, PT, R53, -0x7f000001, RZ ;  /* 0x80ffffff35353810 */ /* 0x000fe40007ffe0ff */
[----:B------:R-:W-:Y:S01]  /*60250*/  @P5 IADD3 R38, PT, PT, R38, -0x7f000001, RZ ;  /* 0x80ffffff26265810 */ /* 0x000fe20007ffe0ff */
[----:B------:R-:W-:Y:S01]  /*60260*/  ISETP.GE.U32.AND P3, PT, R20, 0x7f000001, PT ;  /* 0x7f0000011400780c */ /* 0x000fe20003f66070 */
[----:B------:R-:W-:Y:S01]  /*60270*/  IMAD.HI.U32 R33, R11, 0x7f000001, R8 ;  /* 0x7f0000010b217827 */ /* 0x000fe200078e0008 */
[----:B------:R-:W-:-:S02]  /*60280*/  IADD3 R2, PT, PT, R34, R51, RZ ;  /* 0x0000003322027210 */ /* 0x000fc40007ffe0ff */
[----:B------:R-:W-:Y:S02]  /*60290*/  IADD3 R22, PT, PT, R38, R53, RZ ;  /* 0x0000003526167210 */ /* 0x000fe40007ffe0ff */
[----:B------:R-:W-:Y:S01]  /*602a0*/  @P1 IADD3 R35, PT, PT, R35, -0x7f000001, RZ ;  /* 0x80ffffff23231810 */ /* 0x000fe20007ffe0ff */
[----:B------:R-:W-:Y:S01]  /*602b0*/  ISETP.GE.U32.AND P5, PT, R33, 0x7f000001, PT ;  /* 0x7f0000012100780c */ /* 0x000fe20003fa6070 */
[----:B------:R-:W-:Y:S01]  /*602c0*/  ISETP.GE.U32.AND P1, PT, R2, 0x7f000001, PT ;  /* 0x7f0000010200780c */ /* 0x000fe20003f26070 */
[----:B------:R-:W-:Y:S01]  /*602d0*/  @P2 IADD3 R30, PT, PT, R30, -0x7f000001, RZ ;  /* 0x80ffffff1e1e2810 */ /* 0x000fe20007ffe0ff */
[----:B------:R-:W-:Y:S01]  /*602e0*/  ISETP.GE.U32.AND P4, PT, R39, 0x7f000001, PT ;  /* 0x7f0000012700780c */ /* 0x000fe20003f86070 */
[----:B------:R-:W-:Y:S01]  /*602f0*/  ISETP.GE.U32.AND P2, PT, R22, 0x7f000001, PT ;  /* 0x7f0000011600780c */ /* 0x000fe20003f46070 */
[----:B------:R-:W-:Y:S02]  /*60300*/  @P0 IADD3 R10, PT, PT, R10, -0x7f000001, RZ ;  /* 0x80ffffff0a0a0810 */ /* 0x000fe40007ffe0ff */
[----:B------:R-:W-:-:S03]  /*60310*/  @P3 IADD3 R20, PT, PT, R20, -0x7f000001, RZ ;  /* 0x80ffffff14143810 */ /* 0x000fc60007ffe0ff */
[C---:B------:R-:W-:Y:S02]  /*60320*/  IMAD R23, R10.reuse, 0x6, RZ ;  /* 0x000000060a177824 */ /* 0x040fe400078e02ff */
[----:B------:R-:W-:-:S04]  /*60330*/  IMAD.WIDE.U32 R10, R10, 0x5fffffa, RZ ;  /* 0x05fffffa0a0a7825 */ /* 0x000fc800078e00ff */
[----:B------:R-:W-:-:S04]  /*60340*/  IMAD.WIDE.U32 R8, R14, R41, RZ ;  /* 0x000000290e087225 */ /* 0x000fc800078e00ff */
[C---:B------:R-:W-:Y:S02]  /*60350*/  IMAD R31, R20.reuse, 0x6, RZ ;  /* 0x00000006141f7824 */ /* 0x040fe400078e02ff */
[----:B------:R-:W-:Y:S01]  /*60360*/  IMAD.WIDE.U32 R20, R20, 0x5fffffa, RZ ;  /* 0x05fffffa14147825 */ /* 0x000fe200078e00ff */
[----:B------:R-:W-:Y:S02]  /*60370*/  @P5 IADD3 R33, PT, PT, R33, -0x7f000001, RZ ;  /* 0x80ffffff21215810 */ /* 0x000fe40007ffe0ff */
[----:B------:R-:W-:Y:S02]  /*60380*/  @P1 IADD3 R2, PT, PT, R2, -0x7f000001, RZ ;  /* 0x80ffffff02021810 */ /* 0x000fe40007ffe0ff */
[----:B------:R-:W-:Y:S02]  /*60390*/  @P4 IADD3 R39, PT, PT, R39, -0x7f000001, RZ ;  /* 0x80ffffff27274810 */ /* 0x000fe40007ffe0ff */
[----:B------:R-:W-:Y:S01]  /*603a0*/  @P2 IADD3 R22, PT, PT, R22, -0x7f000001, RZ ;  /* 0x80ffffff16162810 */ /* 0x000fe20007ffe0ff */
[----:B------:R-:W-:-:S04]  /*603b0*/  IMAD.HI.U32 R23, R23, 0x7f000001, R10 ;  /* 0x7f00000117177827 */ /* 0x000fc800078e000a */
[----:B------:R-:W-:Y:S01]  /*603c0*/  IMAD R11, R8, 0x7effffff, RZ ;  /* 0x7effffff080b7824 */ /* 0x000fe200078e02ff */
[----:B------:R-:W-:Y:S02]  /*603d0*/  IADD3 R2, PT, PT, R2, R33, RZ ;  /* 0x0000002102027210 */ /* 0x000fe40007ffe0ff */
[----:B------:R-:W-:Y:S01]  /*603e0*/  IADD3 R30, PT, PT, R30, R35, RZ ;  /* 0x000000231e1e7210 */ /* 0x000fe20007ffe0ff */
[----:B------:R-:W-:Y:S01]  /*603f0*/  IMAD.HI.U32 R21, R31, 0x7f000001, R20 ;  /* 0x7f0000011f157827 */ /* 0x000fe200078e0014 */
[----:B------:R-:W-:-:S03]  /*60400*/  IADD3 R22, PT, PT, R22, R39, RZ ;  /* 0x0000002716167210 */ /* 0x000fc60007ffe0ff */
[----:B------:R-:W-:Y:S01]  /*60410*/  IMAD.HI.U32 R11, R11, 0x7f000001, R8 ;  /* 0x7f0000010b0b7827 */ /* 0x000fe200078e0008 */
[----:B------:R-:W-:Y:S01]  /*60420*/  ISETP.GE.U32.AND P4, PT, R23, 0x7f000001, PT ;  /* 0x7f0000011700780c */ /* 0x000fe20003f86070 */
[----:B------:R-:W-:Y:S01]  /*60430*/  ISETP.GE.U32.AND P2, PT, R2, 0x7f000001, PT ;  /* 0x7f0000010200780c */ /* 0x000fe20003f46070 */
[----:B------:R-:W-:Y:S01]  /*60440*/  ISETP.GE.U32.AND P5, PT, R21, 0x7f000001, PT ;  /* 0x7f0000011500780c */ /* 0x000fe20003fa6070 */
[----:B------:R-:W-:Y:S01]  /*60450*/  ISETP.GE.U32.AND P0, PT, R30, 0x7f000001, PT ;  /* 0x7f0000011e00780c */ /* 0x000fe20003f06070 */
[----:B------:R-:W-:Y:S01]  /*60460*/  ISETP.GE.U32.AND P3, PT, R11, 0x7f000001, PT ;  /* 0x7f0000010b00780c */ /* 0x000fe20003f66070 */
[----:B------:R-:W-:-:S08]  /*60470*/  ISETP.GE.U32.AND P1, PT, R22, 0x7f000001, PT ;  /* 0x7f0000011600780c */ /* 0x000fd00003f26070 */
        /* <DEDUP_REMOVED lines=8> */
[----:B------:R-:W-:Y:S01]  /*60500*/  IADD3 R10, PT, PT, R22, R11, RZ ;  /* 0x0000000b160a7210 */ /* 0x000fe20007ffe0ff */
[----:B------:R-:W-:Y:S02]  /*60510*/  ISETP.GE.U32.AND P1, PT, R2, 0x7f000001, PT ;  /* 0x7f0000010200780c */ /* 0x000fe40003f26070 */
[----:B------:R-:W-:Y:S02]  /*60520*/  ISETP.GE.U32.AND P2, PT, R9, 0x7f000001, PT ;  /* 0x7f0000010900780c */ /* 0x000fe40003f46070 */
[----:B------:R-:W-:-:S09]  /*60530*/  ISETP.GE.U32.AND P0, PT, R10, 0x7f000001, PT ;  /* 0x7f0000010a00780c */ /* 0x000fd20003f06070 */
[----:B------:R-:W-:Y:S02]  /*60540*/  @P1 IADD3 R2, PT, PT, R2, -0x7f000001, RZ ;  /* 0x80ffffff02021810 */ /* 0x000fe40007ffe0ff */
[----:B------:R-:W-:Y:S02]  /*60550*/  @P2 IADD3 R9, PT, PT, R9, -0x7f000001, RZ ;  /* 0x80ffffff09092810 */ /* 0x000fe40007ffe0ff */
[----:B------:R-:W-:Y:S01]  /*60560*/  @P0 IADD3 R10, PT, PT, R10, -0x7f000001, RZ ;  /* 0x80ffffff0a0a0810 */ /* 0x000fe20007ffe0ff */
[----:B------:R-:W-:-:S13]  /*60570*/  ISETP.GE.U32.AND P0, PT, R26, 0x7f000001, PT ;  /* 0x7f0000011a00780c */ /* 0x000fda0003f06070 */
[----:B0-----:R-:W-:Y:S02]  /*60580*/  @P0 IADD3 R26, PT, PT, R26, -0x7f000001, RZ ;  /* 0x80ffffff1a1a0810 */ /* 0x001fe40007ffe0ff */
        /* <DEDUP_REMOVED lines=15> */
[----:B------:R1:W-:Y:S04]  /*60680*/  STL [R1+0x11c], R10 ;  /* 0x00011c0a01007387 */ /* 0x0003e80000100800 */
        /* <DEDUP_REMOVED lines=9> */
[----:B------:R-:W-:Y:S01]  /*60720*/  IADD3 R7, PT, PT, R104, R7, RZ ;  /* 0x0000000768077210 */ /* 0x000fe20007ffe0ff */
[----:B------:R-:W-:-:S04]  /*60730*/  ISETP.GE.U32.AND P5, PT, R124, R28, PT ;  /* 0x0000001c7c00720c */ /* 0x000fc80003fa6070 */
[----:B------:R-:W-:Y:S01]  /*60740*/  ISETP.GE.U32.AND P0, PT, R7, 0x7f000001, PT ;  /* 0x7f0000010700780c */ /* 0x000fe20003f06070 */
[----:B------:R-:W-:Y:S02]  /*60750*/  IADD3 R24, PT, PT, R118, R24, RZ ;  /* 0x0000001876187210 */ /* 0x000fe40007ffe0ff */
[----:B0-----:R-:W-:Y:S02]  /*60760*/  IADD3 R6, PT, PT, R122, R37, RZ ;  /* 0x000000257a067210 */ /* 0x001fe40007ffe0ff */
[----:B-1----:R-:W-:Y:S01]  /*60770*/  IADD3 R10, PT, PT, -R28, R124, RZ ;  /* 0x0000007c1c0a7210 */ /* 0x002fe20007ffe1ff */
[----:B------:R-:W-:Y:S01]  /*60780*/  ISETP.GE.U32.AND P6, PT, R126, R27, PT ;  /* 0x0000001b7e00720c */ /* 0x000fe20003fc6070 */
[----:B------:R-:W-:Y:S01]  /*60790*/  ISETP.GE.U32.AND P1, PT, R210, R36, PT ;  /* 0x00000024d200720c */ /* 0x000fe20003f26070 */
[----:B------:R-:W-:Y:S01]  /*607a0*/  ISETP.GE.U32.AND P2, PT, R24, 0x7f000001, PT ;  /* 0x7f0000011800780c */ /* 0x000fe20003f46070 */
[----:B------:R-:W-:Y:S02]  /*607b0*/  IADD3 R2, PT, PT, R120, R49, RZ ;  /* 0x0000003178027210 */ /* 0x000fe40007ffe0ff */
[----:B------:R-:W-:-:S02]  /*607c0*/  @!P5 IADD3 R10, PT, PT, R10, 0x7f000001, RZ ;  /* 0x7f0000010a0ad810 */ /* 0x000fc40007ffe0ff */
[----:B------:R-:W-:Y:S01]  /*607d0*/  @P0 IADD3 R7, PT, PT, R7, -0x7f000001, RZ ;  /* 0x80ffffff07070810 */ /* 0x000fe20007ffe0ff */
[----:B------:R-:W-:Y:S01]  /*607e0*/  ISETP.GE.U32.AND P0, PT, R6, 0x7f000001, PT ;  /* 0x7f0000010600780c */ /* 0x000fe20003f06070 */
[----:B------:R-:W-:Y:S01]  /*607f0*/  ISETP.GE.U32.AND P4, PT, R138, R29, PT ;  /* 0x0000001d8a00720c */ /* 0x000fe20003f86070 */
[----:B------:R-:W-:Y:S01]  /*60800*/  ISETP.GE.U32.AND P3, PT, R2, 0x7f000001, PT ;  /* 0x7f0000010200780c */ /* 0x000fe20003f66070 */
[----:B------:R-:W-:Y:S02]  /*60810*/  IADD3 R19, PT, PT, -R27, R126, RZ ;  /* 0x0000007e1b137210 */ /* 0x000fe40007ffe1ff */
[----:B------:R-:W-:Y:S01]  /*60820*/  IADD3 R33, PT, PT, -R36, R210, RZ ;  /* 0x000000d224217210 */ /* 0x000fe20007ffe1ff */
[----:B------:R-:W-:Y:S01]  /*60830*/  ISETP.GE.U32.AND P5, PT, R10, R7, PT ;  /* 0x000000070a00720c */ /* 0x000fe20003fa6070 */
[----:B------:R-:W-:Y:S02]  /*60840*/  @P2 IADD3 R24, PT, PT, R24, -0x7f000001, RZ ;  /* 0x80ffffff18182810 */ /* 0x000fe40007ffe0ff */
[----:B------:R-:W-:-:S02]  /*60850*/  @!P6 IADD3 R19, PT, PT, R19, 0x7f000001, RZ ;  /* 0x7f0000011313e810 */ /* 0x000fc40007ffe0ff */
[----:B------:R-:W-:Y:S02]  /*60860*/  @!P1 IADD3 R33, PT, PT, R33, 0x7f000001, RZ ;  /* 0x7f00000121219810 */ /* 0x000fe40007ffe0ff */
[----:B------:R-:W-:Y:S02]  /*60870*/  IADD3 R31, PT, PT, -R29, R138, RZ ;  /* 0x0000008a1d1f7210 */ /* 0x000fe40007ffe1ff */
[----:B------:R-:W-:Y:S02]  /*60880*/  @P0 IADD3 R6, PT, PT, R6, -0x7f000001, RZ ;  /* 0x80ffffff06060810 */ /* 0x000fe40007ffe0ff */
[----:B------:R-:W-:Y:S01]  /*60890*/  IADD3 R7, PT, PT, -R7, R10, RZ ;  /* 0x0000000a07077210 */ /* 0x000fe20007ffe1ff */
[----:B------:R-:W-:Y:S01]  /*608a0*/  ISETP.GE.U32.AND P0, PT, R19, R24, PT ;  /* 0x000000181300720c */ /* 0x000fe20003f06070 */
[----:B------:R-:W-:Y:S02]  /*608b0*/  @!P4 IADD3 R31, PT, PT, R31, 0x7f000001, RZ ;  /* 0x7f0000011f1fc810 */ /* 0x000fe40007ffe0ff */
[----:B------:R-:W-:Y:S01]  /*608c0*/  @P3 IADD3 R2, PT, PT, R2, -0x7f000001, RZ ;  /* 0x80ffffff02023810 */ /* 0x000fe20007ffe0ff */
[----:B------:R-:W-:Y:S01]  /*608d0*/  ISETP.GE.U32.AND P2, PT, R33, R6, PT ;  /* 0x000000062100720c */ /* 0x000fe20003f46070 */
[----:B------:R-:W-:-:S02]  /*608e0*/  @!P5 IADD3 R7, PT, PT, R7, 0x7f000001, RZ ;  /* 0x7f0000010707d810 */ /* 0x000fc40007ffe0ff */
[----:B------:R-:W-:Y:S01]  /*608f0*/  IADD3 R33, PT, PT, -R6, R33, RZ ;  /* 0x0000002106217210 */ /* 0x000fe20007ffe1ff */
[----:B------:R-:W-:Y:S01]  /*60900*/  ISETP.GE.U32.AND P1, PT, R31, R2, PT ;  /* 0x000000021f00720c */ /* 0x000fe20003f26070 */
[----:B------:R-:W-:Y:S02]  /*60910*/  IADD3 R35, PT, PT, -R2, R31, RZ ;  /* 0x0000001f02237210 */ /* 0x000fe40007ffe1ff */
[----:B------:R-:W-:Y:S01]  /*60920*/  IADD3 R31, PT, PT, -R24, R19, RZ ;  /* 0x00000013181f7210 */ /* 0x000fe20007ffe1ff */
[----:B------:R-:W-:-:S03]  /*60930*/  IMAD.WIDE.U32 R6, R7, R0, RZ ;  /* 0x0000000007067225 */ /* 0x000fc600078e00ff */
[----:B------:R-:W-:Y:S01]  /*60940*/  @!P0 IADD3 R31, PT, PT, R31, 0x7f000001, RZ ;  /* 0x7f0000011f1f8810 */ /* 0x000fe20007ffe0ff */
[----:B------:R-:W-:Y:S01]  /*60950*/  IMAD R37, R6, 0x7effffff, RZ ;  /* 0x7effffff06257824 */ /* 0x000fe200078e02ff */
[----:B------:R-:W-:-:S03]  /*60960*/  @!P2 IADD3 R33, PT, PT, R33, 0x7f000001, RZ ;  /* 0x7f0000012121a810 */ /* 0x000fc60007ffe0ff */
[----:B------:R-:W-:-:S04]  /*60970*/  IMAD.HI.U32 R38, R37, 0x7f000001, R6 ;  /* 0x7f00000125267827 */ /* 0x000fc800078e0006 */
[----:B------:R-:W-:-:S04]  /*60980*/  IMAD.WIDE.U32 R6, R31, R0, RZ ;  /* 0x000000001f067225 */ /* 0x000fc800078e00ff */
[----:B------:R-:W-:Y:S01]  /*60990*/  IMAD.WIDE.U32 R30, R33, R0, RZ ;  /* 0x00000000211e7225 */ /* 0x000fe200078e00ff */
[----:B------:R-:W-:-:S03]  /*609a0*/  @!P1 IADD3 R35, PT, PT, R35, 0x7f000001, RZ ;  /* 0x7f00000123239810 */ /* 0x000fc60007ffe0ff */
[----:B------:R-:W-:Y:S02]  /*609b0*/  IMAD R37, R30, 0x7effffff, RZ ;  /* 0x7effffff1e257824 */ /* 0x000fe400078e02ff */
[----:B------:R-:W-:-:S04]  /*609c0*/  IMAD.WIDE.U32 R18, R35, R0, RZ ;  /* 0x0000000023127225 */ /* 0x000fc800078e00ff */
[----:B------:R-:W-:Y:S01]  /*609d0*/  IMAD.HI.U32 R40, R37, 0x7f000001, R30 ;  /* 0x7f00000125287827 */ /* 0x000fe200078e001e */
[----:B------:R-:W-:-:S03]  /*609e0*/  ISETP.GE.U32.AND P1, PT, R38, 0x7f000001, PT ;  /* 0x7f0000012600780c */ /* 0x000fc60003f26070 */
[----:B------:R-:W-:Y:S02]  /*609f0*/  IMAD R35, R18, 0x7effffff, RZ ;  /* 0x7effffff12237824 */ /* 0x000fe400078e02ff */
[----:B------:R-:W-:Y:S01]  /*60a00*/  IMAD R33, R6, 0x7effffff, RZ ;  /* 0x7effffff06217824 */ /* 0x000fe200078e02ff */
[----:B------:R-:W-:Y:S01]  /*60a10*/  ISETP.GE.U32.AND P3, PT, R40, 0x7f000001, PT ;  /* 0x7f0000012800780c */ /* 0x000fe20003f66070 */
[----:B------:R-:W-:-:S04]  /*60a20*/  IMAD.HI.U32 R39, R35, 0x7f000001, R18 ;  /* 0x7f00000123277827 */ /* 0x000fc800078e0012 */
[----:B------:R-:W-:Y:S01]  /*60a30*/  IMAD.HI.U32 R34, R33, 0x7f000001, R6 ;  /* 0x7f00000121227827 */ /* 0x000fe200078e0006 */
[----:B------:R-:W-:-:S04]  /*60a40*/  ISETP.GE.U32.AND P2, PT, R39, 0x7f000001, PT ;  /* 0x7f0000012700780c */ /* 0x000fc80003f46070 */
[----:B------:R-:W-:Y:S01]  /*60a50*/  ISETP.GE.U32.AND P0, PT, R34, 0x7f000001, PT ;  /* 0x7f0000012200780c */ /* 0x000fe20003f06070 */
[----:B------:R-:W-:Y:S02]  /*60a60*/  @P1 IADD3 R38, PT, PT, R38, -0x7f000001, RZ ;  /* 0x80ffffff26261810 */ /* 0x000fe40007ffe0ff */
[----:B------:R-:W-:-:S06]  /*60a70*/  @P3 IADD3 R40, PT, PT, R40, -0x7f000001, RZ ;  /* 0x80ffffff28283810 */ /* 0x000fcc0007ffe0ff */
[----:B------:R-:W-:-:S04]  /*60a80*/  @P2 IADD3 R39, PT, PT, R39, -0x7f000001, RZ ;  /* 0x80ffffff27272810 */ /* 0x000fc80007ffe0ff */
[----:B------:R-:W-:Y:S01]  /*60a90*/  @P0 IADD3 R34, PT, PT, R34, -0x7f000001, RZ ;  /* 0x80ffffff22220810 */ /* 0x000fe20007ffe0ff */
[----:B--2---:R-:W-:-:S04]  /*60aa0*/  IMAD.WIDE.U32 R18, R11, R38, RZ ;  /* 0x000000260b127225 */ /* 0x004fc800078e00ff */
[----:B---3--:R-:W-:-:S04]  /*60ab0*/  IMAD.WIDE.U32 R32, R14, R40, RZ ;  /* 0x000000280e207225 */ /* 0x008fc800078e00ff */
[----:B------:R-:W-:Y:S02]  /*60ac0*/  IMAD R35, R18, 0x7effffff, RZ ;  /* 0x7effffff12237824 */ /* 0x000fe400078e02ff */
[----:B------:R-:W-:Y:S02]  /*60ad0*/  IMAD R37, R32, 0x7effffff, RZ ;  /* 0x7effffff20257824 */ /* 0x000fe400078e02ff */
[----:B------:R-:W-:-:S04]  /*60ae0*/  IMAD.HI.U32 R0, R35, 0x7f000001, R18 ;  /* 0x7f00000123007827 */ /* 0x000fc800078e0012 */
[----:B------:R-:W-:-:S04]  /*60af0*/  IMAD.WIDE.U32 R30, R11, R39, RZ ;  /* 0x000000270b1e7225 */ /* 0x000fc800078e00ff */
[----:B------:R-:W-:-:S04]  /*60b00*/  IMAD.WIDE.U32 R6, R11, R34, RZ ;  /* 0x000000220b067225 */ /* 0x000fc800078e00ff */
[----:B------:R-:W-:-:S04]  /*60b10*/  IMAD.HI.U32 R32, R37, 0x7f000001, R32 ;  /* 0x7f00000125207827 */ /* 0x000fc800078e0020 */
[----:B------:R-:W-:Y:S01]  /*60b20*/  IMAD R35, R30, 0x7effffff, RZ ;  /* 0x7effffff1e237824 */ /* 0x000fe200078e02ff */
[----:B------:R-:W-:Y:S01]  /*60b30*/  ISETP.GE.U32.AND P0, PT, R0, 0x7f000001, PT ;  /* 0x7f0000010000780c */ /* 0x000fe20003f06070 */
        /* <DEDUP_REMOVED lines=8> */
[----:B------:R-:W-:Y:S02]  /*60bc0*/  IMAD R31, R6, 0x7effffff, RZ ;  /* 0x7effffff061f7824 */ /* 0x000fe400078e02ff */
[----:B------:R-:W-:-:S04]  /*60bd0*/  IMAD.WIDE.U32 R10, R14, R39, RZ ;  /* 0x000000270e0a7225 */ /* 0x000fc800078e00ff */
[----:B------:R-:W-:Y:S01]  /*60be0*/  IMAD.WIDE.U32 R18, R14, R38, RZ ;  /* 0x000000260e127225 */ /* 0x000fe200078e00ff */
[----:B------:R-:W-:Y:S01]  /*60bf0*/  ISETP.GE.U32.AND P4, PT, R26, 0x7f000001, PT ;  /* 0x7f0000011a00780c */ /* 0x000fe20003f86070 */
[----:B------:R-:W-:Y:S02]  /*60c00*/  @P0 IADD3 R0, PT, PT, R0, -0x7f000001, RZ ;  /* 0x80ffffff00000810 */ /* 0x000fe40007ffe0ff */
[----:B------:R-:W-:-:S04]  /*60c10*/  IMAD.HI.U32 R35, R31, 0x7f000001, R6 ;  /* 0x7f0000011f237827 */ /* 0x000fc800078e0006 */
[----:B------:R-:W-:Y:S01]  /*60c20*/  IMAD R7, R10, 0x7effffff, RZ ;  /* 0x7effffff0a077824 */ /* 0x000fe200078e02ff */
[----:B------:R-:W-:Y:S01]  /*60c30*/  @P1 IADD3 R32, PT, PT, R32, -0x7f000001, RZ ;  /* 0x80ffffff20201810 */ /* 0x000fe20007ffe0ff */
[----:B------:R-:W-:Y:S01]  /*60c40*/  IMAD R33, R18, 0x7effffff, RZ ;  /* 0x7effffff12217824 */ /* 0x000fe200078e02ff */
[----:B------:R-:W-:Y:S01]  /*60c50*/  ISETP.GE.U32.AND P2, PT, R2, 0x7f000001, PT ;  /* 0x7f0000010200780c */ /* 0x000fe20003f46070 */
[----:B------:R-:W-:Y:S01]  /*60c60*/  ISETP.GE.U32.AND P3, PT, R24, 0x7f000001, PT ;  /* 0x7f0000011800780c */ /* 0x000fe20003f66070 */
[----:B------:R-:W-:Y:S01]  /*60c70*/  ISETP.GE.U32.AND P1, PT, R0, 0x7f000001, PT ;  /* 0x7f0000010000780c */ /* 0x000fe20003f26070 */
[----:B------:R-:W-:-:S04]  /*60c80*/  IMAD.HI.U32 R37, R7, 0x7f000001, R10 ;  /* 0x7f00000107257827 */ /* 0x000fc800078e000a */
[----:B------:R-:W-:Y:S01]  /*60c90*/  IMAD.HI.U32 R33, R33, 0x7f000001, R18 ;  /* 0x7f00000121217827 */ /* 0x000fe200078e0012 */
[----:B------:R-:W-:-:S03]  /*60ca0*/  ISETP.GE.U32.AND P0, PT, R35, 0x7f000001, PT ;  /* 0x7f0000012300780c */ /* 0x000fc60003f06070 */
[----:B------:R-:W-:-:S04]  /*60cb0*/  IMAD.WIDE.U32 R6, R32, 0x5fffffa, RZ ;  /* 0x05fffffa20067825 */ /* 0x000fc800078e00ff */
[----:B----4-:R-:W-:-:S04]  /*60cc0*/  IMAD.WIDE.U32 R18, R15, R40, RZ ;  /* 0x000000280f127225 */ /* 0x010fc800078e00ff */
[----:B------:R-:W-:Y:S01]  /*60cd0*/  IMAD R11, R32, 0x6, RZ ;  /* 0x00000006200b7824 */ /* 0x000fe200078e02ff */
[----:B------:R-:W-:Y:S01]  /*60ce0*/  @P4 IADD3 R26, PT, PT, R26, -0x7f000001, RZ ;  /* 0x80ffffff1a1a4810 */ /* 0x000fe20007ffe0ff */
[----:B------:R-:W-:Y:S02]  /*60cf0*/  IMAD R31, R18, 0x7effffff, RZ ;  /* 0x7effffff121f7824 */ /* 0x000fe400078e02ff */
[----:B------:R-:W-:-:S04]  /*60d00*/  IMAD.HI.U32 R11, R11, 0x7f000001, R6 ;  /* 0x7f0000010b0b7827 */ /* 0x000fc800078e0006 */
[----:B------:R-:W-:Y:S01]  /*60d10*/  IMAD.HI.U32 R30, R31, 0x7f000001, R18 ;  /* 0x7f0000011f1e7827 */ /* 0x000fe200078e0012 */
[----:B------:R-:W-:Y:S02]  /*60d20*/  @P2 IADD3 R2, PT, PT, R2, -0x7f000001, RZ ;  /* 0x80ffffff02022810 */ /* 0x000fe40007ffe0ff */
[----:B------:R-:W-:Y:S02]  /*60d30*/  @P3 IADD3 R24, PT, PT, R24, -0x7f000001, RZ ;  /* 0x80ffffff18183810 */ /* 0x000fe40007ffe0ff */
[----:B------:R-:W-:Y:S01]  /*60d40*/  @P1 IADD3 R0, PT, PT, R0, -0x7f000001, RZ ;  /* 0x80ffffff00001810 */ /* 0x000fe20007ffe0ff */
[----:B------:R-:W-:Y:S01]  /*60d50*/  ISETP.GE.U32.AND P3, PT, R26, 0x7f000001, PT ;  /* 0x7f0000011a00780c */ /* 0x000fe20003f66070 */
[----:B------:R-:W-:Y:S01]  /*60d60*/  ISETP.GE.U32.AND P1, PT, R11, 0x7f000001, PT ;  /* 0x7f0000010b00780c */ /* 0x000fe20003f26070 */
[----:B------:R-:W-:Y:S01]  /*60d70*/  @P0 IADD3 R35, PT, PT, R35, -0x7f000001, RZ ;  /* 0x80ffffff23230810 */ /* 0x000fe20007ffe0ff */
[----:B------:R-:W-:Y:S01]  /*60d80*/  ISETP.GE.U32.AND P0, PT, R30, 0x7f000001, PT ;  /* 0x7f0000011e00780c */ /* 0x000fe20003f06070 */
[----:B------:R-:W-:Y:S01]  /*60d90*/  ISETP.GE.U32.AND P2, PT, R33, 0x7f000001, PT ;  /* 0x7f0000012100780c */ /* 0x000fe20003f46070 */
[----:B------:R-:W-:Y:S01]  /*60da0*/  ISETP.GE.U32.AND P6, PT, R2, 0x7f000001, PT ;  /* 0x7f0000010200780c */ /* 0x000fe20003fc6070 */
[----:B------:R-:W-:Y:S01]  /*60db0*/  ISETP.GE.U32.AND P5, PT, R37, 0x7f000001, PT ;  /* 0x7f0000012500780c */ /* 0x000fe20003fa6070 */
[----:B------:R-:W-:Y:S01]  /*60dc0*/  ISETP.GE.U32.AND P4, PT, R24, 0x7f000001, PT ;  /* 0x7f0000011800780c */ /* 0x000fe20003f86070 */
[----:B------:R-:W-:Y:S01]  /*60dd0*/  IMAD.WIDE.U32 R18, R15, R39, RZ ;  /* 0x000000270f127225 */ /* 0x000fe200078e00ff */
[----:B------:R-:W-:-:S03]  /*60de0*/  IADD3 R0, PT, PT, R0, R35, RZ ;  /* 0x0000002300007210 */ /* 0x000fc60007ffe0ff */
[----:B------:R-:W-:-:S04]  /*60df0*/  IMAD.WIDE.U32 R6, R15, R34, RZ ;  /* 0x000000220f067225 */ /* 0x000fc800078e00ff */
[----:B------:R-:W-:Y:S01]  /*60e00*/  IMAD R35, R18, 0x7effffff, RZ ;  /* 0x7effffff12237824 */ /* 0x000fe200078e02ff */
[----:B------:R-:W-:Y:S02]  /*60e10*/  @P3 IADD3 R26, PT, PT, R26, -0x7f000001, RZ ;  /* 0x80ffffff1a1a3810 */ /* 0x000fe40007ffe0ff */
[----:B------:R-:W-:Y:S01]  /*60e20*/  @P1 IADD3 R11, PT, PT, R11, -0x7f000001, RZ ;  /* 0x80ffffff0b0b1810 */ /* 0x000fe20007ffe0ff */
[----:B------:R-:W-:-:S04]  /*60e30*/  IMAD.HI.U32 R18, R35, 0x7f000001, R18 ;  /* 0x7f00000123127827 */ /* 0x000fc800078e0012 */
[----:B------:R-:W-:Y:S01]  /*60e40*/  IMAD R31, R6, 0x7effffff, RZ ;  /* 0x7effffff061f7824 */ /* 0x000fe200078e02ff */
[----:B------:R-:W-:Y:S02]  /*60e50*/  @P0 IADD3 R30, PT, PT, R30, -0x7f000001, RZ ;  /* 0x80ffffff1e1e0810 */ /* 0x000fe40007ffe0ff */
[----:B------:R-:W-:Y:S02]  /*60e60*/  @P2 IADD3 R33, PT, PT, R33, -0x7f000001, RZ ;  /* 0x80ffffff21212810 */ /* 0x000fe40007ffe0ff */
[----:B------:R-:W-:Y:S02]  /*60e70*/  @P6 IADD3 R2, PT, PT, R2, -0x7f000001, RZ ;  /* 0x80ffffff02026810 */ /* 0x000fe40007ffe0ff */
[----:B------:R-:W-:Y:S02]  /*60e80*/  @P5 IADD3 R37, PT, PT, R37, -0x7f000001, RZ ;  /* 0x80ffffff25255810 */ /* 0x000fe40007ffe0ff */
[----:B------:R-:W-:Y:S01]  /*60e90*/  @P4 IADD3 R24, PT, PT, R24, -0x7f000001, RZ ;  /* 0x80ffffff18184810 */ /* 0x000fe20007ffe0ff */
[----:B------:R-:W-:Y:S01]  /*60ea0*/  ISETP.GE.U32.AND P0, PT, R18, 0x7f000001, PT ;  /* 0x7f0000011200780c */ /* 0x000fe20003f06070 */
[----:B------:R-:W-:Y:S01]  /*60eb0*/  IADD3 R26, PT, PT, R26, R11, RZ ;  /* 0x0000000b1a1a7210 */ /* 0x000fe20007ffe0ff */
[----:B------:R-:W-:-:S04]  /*60ec0*/  IMAD.HI.U32 R35, R31, 0x7f000001, R6 ;  /* 0x7f0000011f237827 */ /* 0x000fc800078e0006 */
[----:B------:R-:W-:-:S04]  /*60ed0*/  IMAD.WIDE.U32 R10, R15, R38, RZ ;  /* 0x000000260f0a7225 */ /* 0x000fc800078e00ff */
[----:B------:R-:W-:-:S04]  /*60ee0*/  IMAD.WIDE.U32 R6, R20, R38, RZ ;  /* 0x0000002614067225 */ /* 0x000fc800078e00ff */
[----:B------:R-:W-:Y:S01]  /*60ef0*/  IMAD.WIDE.U32 R14, R30, 0x5fffffa, RZ ;  /* 0x05fffffa1e0e7825 */ /* 0x000fe200078e00ff */
[----:B------:R-:W-:Y:S02]  /*60f00*/  IADD3 R2, PT, PT, R2, R33, RZ ;  /* 0x0000002102027210 */ /* 0x000fe40007ffe0ff */
[----:B------:R-:W-:Y:S01]  /*60f10*/  IADD3 R24, PT, PT, R24, R37, RZ ;  /* 0x0000002518187210 */ /* 0x000fe20007ffe0ff */
[----:B------:R-:W-:Y:S02]  /*60f20*/  IMAD R33, R10, 0x7effffff, RZ ;  /* 0x7effffff0a217824 */ /* 0x000fe400078e02ff */
[----:B------:R-:W-:Y:S02]  /*60f30*/  IMAD R37, R30, 0x6, RZ ;  /* 0x000000061e257824 */ /* 0x000fe400078e02ff */
[----:B------:R-:W-:Y:S01]  /*60f40*/  IMAD R19, R6, 0x7effffff, RZ ;  /* 0x7effffff06137824 */ /* 0x000fe200078e02ff */
[----:B------:R-:W-:Y:S01]  /*60f50*/  ISETP.GE.U32.AND P4, PT, R35, 0x7f000001, PT ;  /* 0x7f0000012300780c */ /* 0x000fe20003f86070 */
[----:B------:R-:W-:-:S04]  /*60f60*/  IMAD.HI.U32 R41, R33, 0x7f000001, R10 ;  /* 0x7f00000121297827 */ /* 0x000fc800078e000a */
[----:B------:R-:W-:-:S04]  /*60f70*/  IMAD.HI.U32 R43, R37, 0x7f000001, R14 ;  /* 0x7f000001252b7827 */ /* 0x000fc800078e000e */
[----:B------:R-:W-:-:S04]  /*60f80*/  IMAD.HI.U32 R30, R19, 0x7f000001, R6 ;  /* 0x7f000001131e7827 */ /* 0x000fc800078e0006 */
[----:B------:R-:W-:-:S04]  /*60f90*/  IMAD.WIDE.U32 R10, R20, R39, RZ ;  /* 0x00000027140a7225 */ /* 0x000fc800078e00ff */
[----:B------:R-:W-:Y:S01]  /*60fa0*/  IMAD.WIDE.U32 R14, R20, R40, RZ ;  /* 0x00000028140e7225 */ /* 0x000fe200078e00ff */
[----:B------:R-:W-:-:S03]  /*60fb0*/  @P0 IADD3 R18, PT, PT, R18, -0x7f000001, RZ ;  /* 0x80ffffff12120810 */ /* 0x000fc60007ffe0ff */
[----:B------:R-:W-:Y:S01]  /*60fc0*/  IMAD R31, R10, 0x7effffff, RZ ;  /* 0x7effffff0a1f7824 */ /* 0x000fe200078e02ff */
[----:B------:R-:W-:Y:S01]  /*60fd0*/  ISETP.GE.U32.AND P5, PT, R41, 0x7f000001, PT ;  /* 0x7f0000012900780c */ /* 0x000fe20003fa6070 */
[----:B------:R-:W-:Y:S01]  /*60fe0*/  IMAD R33, R14, 0x7effffff, RZ ;  /* 0x7effffff0e217824 */ /* 0x000fe200078e02ff */
        /* <DEDUP_REMOVED lines=21> */
[----:B------:R-:W-:-:S02]  /*61140*/  IADD3 R2, PT, PT, R2, R35, RZ ;  /* 0x0000002302027210 */ /* 0x000fc40007ffe0ff */
[----:B------:R-:W-:Y:S01]  /*61150*/  @P0 IADD3 R32, PT, PT, R32, -0x7f000001, RZ ;  /* 0x80ffffff20200810 */ /* 0x000fe20007ffe0ff */
[----:B------:R-:W-:Y:S01]  /*61160*/  IMAD.HI.U32 R35, R7, 0x7f000001, R10 ;  /* 0x7f00000107237827 */ /* 0x000fe200078e000a */
[----:B------:R-:W-:-:S03]  /*61170*/  @P4 IADD3 R14, PT, PT, R14, -0x7f000001, RZ ;  /* 0x80ffffff0e0e4810 */ /* 0x000fc60007ffe0ff */
[----:B------:R-:W-:-:S04]  /*61180*/  IMAD.WIDE.U32 R6, R30, 0x5fffffa, RZ ;  /* 0x05fffffa1e067825 */ /* 0x000fc800078e00ff */
[----:B------:R-:W-:Y:S01]  /*61190*/  IMAD.WIDE.U32 R10, R32, 0x5fffffa, RZ ;  /* 0x05fffffa200a7825 */ /* 0x000fe200078e00ff */
[----:B------:R-:W-:-:S03]  /*611a0*/  ISETP.GE.U32.AND P0, PT, R35, 0x7f000001, PT ;  /* 0x7f0000012300780c */ /* 0x000fc60003f06070 */
[----:B------:R-:W-:Y:S01]  /*611b0*/  IMAD R33, R14, 0x6, RZ ;  /* 0x000000060e217824 */ /* 0x000fe200078e02ff */
        /* <DEDUP_REMOVED lines=10> */
[----:B------:R-:W-:-:S04]  /*61260*/  IMAD.HI.U32 R11, R31, 0x7f000001, R10 ;  /* 0x7f0000011f0b7827 */ /* 0x000fc800078e000a */
        /* <DEDUP_REMOVED lines=45> */
[----:B------:R-:W-:Y:S04]  /*61540*/  STL [R1+0x110], R18 ;  /* 0x0001101201007387 */ /* 0x000fe80000100800 */
[----:B------:R-:W-:Y:S04]  /*61550*/  STL [R1+0x114], R20 ;  /* 0x0001141401007387 */ /* 0x000fe80000100800 */
[----:B------:R-:W-:Y:S04]  /*61560*/  STL [R1+0x118], R22 ;  /* 0x0001181601007387 */ /* 0x000fe80000100800 */
[----:B------:R0:W-:Y:S04]  /*61570*/  STL [R1+0x11c], R24 ;  /* 0x00011c1801007387 */ /* 0x0001e80000100800 */
[----:B------:R-:W2:Y:S04]  /*61580*/  LD.E R2, desc[UR8][R8.64+0x13c4] ;  /* 0x0013c40808027980 */ /* 0x000ea8000c101900 */
[----:B------:R-:W3:Y:S04]  /*61590*/  LD.E R0, desc[UR8][R8.64+0x13c0] ;  /* 0x0013c00808007980 */ /* 0x000ee8000c101900 */
[----:B------:R-:W4:Y:S04]  /*615a0*/  LD.E R6, desc[UR8][R8.64+0x13c8] ;  /* 0x0013c80808067980 */ /* 0x000f28000c101900 */
[----:B------:R1:W4:Y:S04]  /*615b0*/  LD.E R7, desc[UR8][R8.64+0x13cc] ;  /* 0x0013cc0808077980 */ /* 0x000328000c101900 */
[----:B------:R-:W4:Y:S04]  /*615c0*/  LDL R10, [R1+0x110] ;  /* 0x00011000010a7983 */ /* 0x000f280000100800 */
[----:B------:R-:W4:Y:S04]  /*615d0*/  LDL R11, [R1+0x114] ;  /* 0x00011400010b7983 */ /* 0x000f280000100800 */
[----:B------:R-:W4:Y:S01]  /*615e0*/  LDL R14, [R1+0x118] ;  /* 0x00011800010e7983 */ /* 0x000f220000100800 */
[----:B------:R-:W-:Y:S01]  /*615f0*/  ISETP.GE.U32.AND P2, PT, R36, R5, PT ;  /* 0x000000052400720c */ /* 0x000fe20003f46070 */
[----:B------:R-:W-:Y:S01]  /*61600*/  ISETP.GE.U32.AND P1, PT, R28, R17, PT ;  /* 0x000000111c00720c */ /* 0x000fe20003f26070 */
[----:B------:R-:W-:-:S02]  /*61610*/  IADD3 R36, PT, PT, R36, -R5, RZ ;  /* 0x8000000524247210 */ /* 0x000fc40007ffe0ff */
[----:B------:R-:W-:Y:S01]  /*61620*/  IADD3 R28, PT, PT, R28, -R17, RZ ;  /* 0x800000111c1c7210 */ /* 0x000fe20007ffe0ff */
[CC--:B------:R-:W-:Y:S01]  /*61630*/  ISETP.GE.U32.AND P0, PT, R27.reuse, R16.reuse, PT ;  /* 0x000000101b00720c */ /* 0x0c0fe20003f06070 */
[----:B------:R-:W-:-:S07]  /*61640*/  IADD3 R16, PT, PT, R27, -R16, RZ ;  /* 0x800000101b107210 */ /* 0x000fce0007ffe0ff */
[----:B------:R-:W-:Y:S02]  /*61650*/  @!P2 IADD3 R36, PT, PT, R36, 0x7f000001, RZ ;  /* 0x7f0000012424a810 */ /* 0x000fe40007ffe0ff */
[----:B------:R-:W-:Y:S01]  /*61660*/  @!P1 IADD3 R28, PT, PT, R28, 0x7f000001, RZ ;  /* 0x7f0000011c1c9810 */ /* 0x000fe20007ffe0ff */
[----:B------:R-:W-:Y:S02]  /*61670*/  ISETP.GE.U32.AND P1, PT, R29, R4, PT ;  /* 0x000000041d00720c */ /* 0x000fe40003f26070 */
[----:B------:R-:W-:-:S04]  /*61680*/  IMAD.WIDE.U32 R36, R36, R3, RZ ;  /* 0x0000000324247225 */ /* 0x000fc800078e00ff */
[----:B-1----:R-:W-:-:S04]  /*61690*/  IMAD.WIDE.U32 R8, R28, R3, RZ ;  /* 0x000000031c087225 */ /* 0x002fc800078e00ff */
[----:B------:R-:W-:Y:S01]  /*616a0*/  IMAD R15, R36, 0x7effffff, RZ ;  /* 0x7effffff240f7824 */ /* 0x000fe200078e02ff */
[----:B------:R-:W-:Y:S01]  /*616b0*/  @!P0 IADD3 R16, PT, PT, R16, 0x7f000001, RZ ;  /* 0x7f00000110108810 */ /* 0x000fe20007ffe0ff */
[----:B------:R-:W-:Y:S02]  /*616c0*/  IMAD R5, R8, 0x7effffff, RZ ;  /* 0x7effffff08057824 */ /* 0x000fe400078e02ff */
[----:B------:R-:W-:Y:S01]  /*616d0*/  IMAD.HI.U32 R37, R15, 0x7f000001, R36 ;  /* 0x7f0000010f257827 */ /* 0x000fe200078e0024 */
[----:B------:R-:W-:-:S03]  /*616e0*/  IADD3 R4, PT, PT, R29, -R4, RZ ;  /* 0x800000041d047210 */ /* 0x000fc60007ffe0ff */
[----:B------:R-:W-:-:S04]  /*616f0*/  IMAD.HI.U32 R25, R5, 0x7f000001, R8 ;  /* 0x7f00000105197827 */ /* 0x000fc800078e0008 */
[----:B------:R-:W-:Y:S01]  /*61700*/  IMAD.WIDE.U32 R16, R16, R3, RZ ;  /* 0x0000000310107225 */ /* 0x000fe200078e00ff */
[----:B------:R-:W-:Y:S01]  /*61710*/  ISETP.GE.U32.AND P2, PT, R37, 0x7f000001, PT ;  /* 0x7f0000012500780c */ /* 0x000fe20003f46070 */
[----:B------:R-:W-:Y:S02]  /*61720*/  @!P1 IADD3 R4, PT, PT, R4, 0x7f000001, RZ ;  /* 0x7f00000104049810 */ /* 0x000fe40007ffe0ff */
[----:B------:R-:W-:Y:S01]  /*61730*/  IMAD R5, R16, 0x7effffff, RZ ;  /* 0x7effffff10057824 */ /* 0x000fe200078e02ff */
[----:B------:R-:W-:-:S03]  /*61740*/  ISETP.GE.U32.AND P1, PT, R25, 0x7f000001, PT ;  /* 0x7f0000011900780c */ /* 0x000fc60003f26070 */
[----:B------:R-:W-:-:S04]  /*61750*/  IMAD.HI.U32 R23, R5, 0x7f000001, R16 ;  /* 0x7f00000105177827 */ /* 0x000fc800078e0010 */
[----:B------:R-:W-:Y:S01]  /*61760*/  IMAD.WIDE.U32 R4, R4, R3, RZ ;  /* 0x0000000304047225 */ /* 0x000fe200078e00ff */
[----:B------:R-:W-:-:S03]  /*61770*/  ISETP.GE.U32.AND P0, PT, R23, 0x7f000001, PT ;  /* 0x7f0000011700780c */ /* 0x000fc60003f06070 */
[----:B------:R-:W-:Y:S01]  /*61780*/  IMAD R3, R4, 0x7effffff, RZ ;  /* 0x7effffff04037824 */ /* 0x000fe200078e02ff */
[----:B------:R-:W-:Y:S02]  /*61790*/  @P2 IADD3 R37, PT, PT, R37, -0x7f000001, RZ ;  /* 0x80ffffff25252810 */ /* 0x000fe40007ffe0ff */
[----:B------:R-:W-:Y:S01]  /*617a0*/  @P1 IADD3 R25, PT, PT, R25, -0x7f000001, RZ ;  /* 0x80ffffff19191810 */ /* 0x000fe20007ffe0ff */
[----:B------:R-:W-:-:S05]  /*617b0*/  IMAD.HI.U32 R27, R3, 0x7f000001, R4 ;  /* 0x7f000001031b7827 */ /* 0x000fca00078e0004 */
[----:B------:R-:W-:Y:S01]  /*617c0*/  ISETP.GE.U32.AND P1, PT, R27, 0x7f000001, PT ;  /* 0x7f0000011b00780c */ /* 0x000fe20003f26070 */
[----:B------:R-:W-:-:S12]  /*617d0*/  @P0 IADD3 R23, PT, PT, R23, -0x7f000001, RZ ;  /* 0x80ffffff17170810 */ /* 0x000fd80007ffe0ff */
[----:B------:R-:W-:Y:S01]  /*617e0*/  @P1 IADD3 R27, PT, PT, R27, -0x7f000001, RZ ;  /* 0x80ffffff1b1b1810 */ /* 0x000fe20007ffe0ff */
[----:B--2---:R-:W-:-:S04]  /*617f0*/  IMAD.WIDE.U32 R8, R2, R37, RZ ;  /* 0x0000002502087225 */ /* 0x004fc800078e00ff */
[----:B---3--:R-:W-:-:S04]  /*61800*/  IMAD.WIDE.U32 R4, R0, R25, RZ ;  /* 0x0000001900047225 */ /* 0x008fc800078e00ff */
[----:B------:R-:W-:Y:S02]  /*61810*/  IMAD R15, R8, 0x7effffff, RZ ;  /* 0x7effffff080f7824 */ /* 0x000fe400078e02ff */
[----:B------:R-:W-:Y:S02]  /*61820*/  IMAD R3, R4, 0x7effffff, RZ ;  /* 0x7effffff04037824 */ /* 0x000fe400078e02ff */
[----:B0-----:R-:W-:-:S04]  /*61830*/  IMAD.HI.U32 R24, R15, 0x7f000001, R8 ;  /* 0x7f0000010f187827 */ /* 0x001fc800078e0008 */
[----:B------:R-:W-:-:S04]  /*61840*/  IMAD.HI.U32 R22, R3, 0x7f000001, R4 ;  /* 0x7f00000103167827 */ /* 0x000fc800078e0004 */
[----:B------:R-:W-:-:S04]  /*61850*/  IMAD.WIDE.U32 R4, R0, R23, RZ ;  /* 0x0000001700047225 */ /* 0x000fc800078e00ff */
[----:B----4-:R-:W-:Y:S01]  /*61860*/  IMAD.WIDE.U32 R18, R6, R37, RZ ;  /* 0x0000002506127225 */ /* 0x010fe200078e00ff */
[----:B------:R-:W-:-:S03]  /*61870*/  ISETP.GE.U32.AND P3, PT, R24, 0x7f000001, PT ;  /* 0x7f0000011800780c */ /* 0x000fc60003f66070 */
[----:B------:R-:W-:-:S04]  /*61880*/  IMAD.WIDE.U32 R8, R2, R23, RZ ;  /* 0x0000001702087225 */ /* 0x000fc800078e00ff */
[----:B------:R-:W-:Y:S01]  /*61890*/  IMAD R3, R4, 0x7effffff, RZ ;  /* 0x7effffff04037824 */ /* 0x000fe200078e02ff */
[----:B------:R-:W-:Y:S01]  /*618a0*/  ISETP.GE.U32.AND P1, PT, R22, 0x7f000001, PT ;  /* 0x7f0000011600780c */ /* 0x000fe20003f26070 */
[----:B------:R-:W-:Y:S02]  /*618b0*/  IMAD R21, R18, 0x7effffff, RZ ;  /* 0x7effffff12157824 */ /* 0x000fe400078e02ff */
[----:B------:R-:W-:Y:S02]  /*618c0*/  IMAD R15, R8, 0x7effffff, RZ ;  /* 0x7effffff080f7824 */ /* 0x000fe400078e02ff */
[----:B------:R-:W-:-:S04]  /*618d0*/  IMAD.HI.U32 R20, R3, 0x7f000001, R4 ;  /* 0x7f00000103147827 */ /* 0x000fc800078e0004 */
[----:B------:R-:W-:-:S04]  /*618e0*/  IMAD.HI.U32 R19, R21, 0x7f000001, R18 ;  /* 0x7f00000115137827 */ /* 0x000fc800078e0012 */
[----:B------:R-:W-:-:S04]  /*618f0*/  IMAD.WIDE.U32 R16, R6, R27, RZ ;  /* 0x0000001b06107225 */ /* 0x000fc800078e00ff */
[----:B------:R-:W-:-:S04]  /*61900*/  IMAD.HI.U32 R21, R15, 0x7f000001, R8 ;  /* 0x7f0000010f157827 */ /* 0x000fc800078e0008 */
[----:B------:R-:W-:Y:S01]  /*61910*/  IMAD.WIDE.U32 R4, R0, R27, RZ ;  /* 0x0000001b00047225 */ /* 0x000fe200078e00ff */
[----:B------:R-:W-:-:S03]  /*61920*/  ISETP.GE.U32.AND P0, PT, R20, 0x7f000001, PT ;  /* 0x7f0000011400780c */ /* 0x000fc60003f06070 */
[----:B------:R-:W-:Y:S01]  /*61930*/  IMAD R9, R16, 0x7effffff, RZ ;  /* 0x7effffff10097824 */ /* 0x000fe200078e02ff */
[----:B------:R-:W-:Y:S01]  /*61940*/  ISETP.GE.U32.AND P4, PT, R19, 0x7f000001, PT ;  /* 0x7f0000011300780c */ /* 0x000fe20003f86070 */
[----:B------:R-:W-:Y:S01]  /*61950*/  @P3 IADD3 R24, PT, PT, R24, -0x7f000001, RZ ;  /* 0x80ffffff18183810 */ /* 0x000fe20007ffe0ff */
[----:B------:R-:W-:Y:S01]  /*61960*/  ISETP.GE.U32.AND P2, PT, R21, 0x7f000001, PT ;  /* 0x7f0000011500780c */ /* 0x000fe20003f46070 */
[----:B------:R-:W-:Y:S01]  /*61970*/  IMAD R3, R4, 0x7effffff, RZ ;  /* 0x7effffff04037824 */ /* 0x000fe200078e02ff */
[----:B------:R-:W-:Y:S01]  /*61980*/  @P1 IADD3 R22, PT, PT, R22, -0x7f000001, RZ ;  /* 0x80ffffff16161810 */ /* 0x000fe20007ffe0ff */
[----:B------:R-:W-:-:S04]  /*61990*/  IMAD.HI.U32 R26, R9, 0x7f000001, R16 ;  /* 0x7f000001091a7827 */ /* 0x000fc800078e0010 */
[----:B------:R-:W-:-:S04]  /*619a0*/  IMAD.WIDE.U32 R8, R24, 0x5fffffa, RZ ;  /* 0x05fffffa18087825 */ /* 0x000fc800078e00ff */
[----:B------:R-:W-:-:S04]  /*619b0*/  IMAD.HI.U32 R18, R3, 0x7f000001, R4 ;  /* 0x7f00000103127827 */ /* 0x000fc800078e0004 */
[----:B------:R-:W-:Y:S01]  /*619c0*/  IMAD R3, R24, 0x6, RZ ;  /* 0x0000000618037824 */ /* 0x000fe200078e02ff */
[----:B------:R-:W-:Y:S01]  /*619d0*/  ISETP.GE.U32.AND P1, PT, R22, 0x7f000001, PT ;  /* 0x7f0000011600780c */ /* 0x000fe20003f26070 */
[----:B------:R-:W-:Y:S01]  /*619e0*/  ISETP.GE.U32.AND P3, PT, R26, 0x7f000001, PT ;  /* 0x7f0000011a00780c */ /* 0x000fe20003f66070 */
[----:B------:R-:W-:Y:S01]  /*619f0*/  @P0 IADD3 R20, PT, PT, R20, -0x7f000001, RZ ;  /* 0x80ffffff14140810 */ /* 0x000fe20007ffe0ff */
[----:B------:R-:W-:Y:S01]  /*61a00*/  IMAD.HI.U32 R29, R3, 0x7f000001, R8 ;  /* 0x7f000001031d7827 */ /* 0x000fe200078e0008 */
[----:B------:R-:W-:Y:S02]  /*61a10*/  @P4 IADD3 R19, PT, PT, R19, -0x7f000001, RZ ;  /* 0x80ffffff13134810 */ /* 0x000fe40007ffe0ff */
[----:B------:R-:W-:Y:S01]  /*61a20*/  @P2 IADD3 R21, PT, PT, R21, -0x7f000001, RZ ;  /* 0x80ffffff15152810 */ /* 0x000fe20007ffe0ff */
[----:B------:R-:W-:Y:S01]  /*61a30*/  ISETP.GE.U32.AND P0, PT, R20, 0x7f000001, PT ;  /* 0x7f0000011400780c */ /* 0x000fe20003f06070 */
[----:B------:R-:W-:Y:S01]  /*61a40*/  ISETP.GE.U32.AND P2, PT, R29, 0x7f000001, PT ;  /* 0x7f0000011d00780c */ /* 0x000fe20003f46070 */
[----:B------:R-:W-:-:S04]  /*61a50*/  IMAD.WIDE.U32 R4, R19, 0x5fffffa, RZ ;  /* 0x05fffffa13047825 */ /* 0x000fc800078e00ff */
[----:B------:R-:W-:-:S04]  /*61a60*/  IMAD.WIDE.U32 R8, R7, R25, RZ ;  /* 0x0000001907087225 */ /* 0x000fc800078e00ff */
[----:B------:R-:W-:Y:S02]  /*61a70*/  IMAD R15, R19, 0x6, RZ ;  /* 0x00000006130f7824 */ /* 0x000fe400078e02ff */
[----:B------:R-:W-:Y:S01]  /*61a80*/  IMAD.WIDE.U32 R16, R7, R27, RZ ;  /* 0x0000001b07107225 */ /* 0x000fe200078e00ff */
[----:B------:R-:W-:Y:S02]  /*61a90*/  @P1 IADD3 R22, PT, PT, R22, -0x7f000001, RZ ;  /* 0x80ffffff16161810 */ /* 0x000fe40007ffe0ff */
[----:B------:R-:W-:Y:S01]  /*61aa0*/  @P3 IADD3 R26, PT, PT, R26, -0x7f000001, RZ ;  /* 0x80ffffff1a1a3810 */ /* 0x000fe20007ffe0ff */
[----:B------:R-:W-:Y:S02]  /*61ab0*/  IMAD R19, R8, 0x7effffff, RZ ;  /* 0x7effffff08137824 */ /* 0x000fe400078e02ff */
[----:B------:R-:W-:-:S04]  /*61ac0*/  IMAD.HI.U32 R24, R15, 0x7f000001, R4 ;  /* 0x7f0000010f187827 */ /* 0x000fc800078e0004 */
[----:B------:R-:W-:Y:S01]  /*61ad0*/  IMAD R15, R16, 0x7effffff, RZ ;  /* 0x7effffff100f7824 */ /* 0x000fe200078e02ff */
[----:B------:R-:W-:Y:S01]  /*61ae0*/  IADD3 R3, PT, PT, R22, R21, RZ ;  /* 0x0000001516037210 */ /* 0x000fe20007ffe0ff */
[----:B------:R-:W-:-:S04]  /*61af0*/  IMAD.HI.U32 R21, R19, 0x7f000001, R8 ;  /* 0x7f00000113157827 */ /* 0x000fc800078e0008 */
[----:B------:R-:W-:Y:S01]  /*61b00*/  IMAD.WIDE.U32 R4, R26, 0x5fffffa, RZ ;  /* 0x05fffffa1a047825 */ /* 0x000fe200078e00ff */
[----:B------:R-:W-:Y:S02]  /*61b10*/  @P0 IADD3 R20, PT, PT, R20, -0x7f000001, RZ ;  /* 0x80ffffff14140810 */ /* 0x000fe40007ffe0ff */
[----:B------:R-:W-:Y:S01]  /*61b20*/  @P2 IADD3 R29, PT, PT, R29, -0x7f000001, RZ ;  /* 0x80ffffff1d1d2810 */ /* 0x000fe20007ffe0ff */
[----:B------:R-:W-:-:S04]  /*61b30*/  IMAD.HI.U32 R17, R15, 0x7f000001, R16 ;  /* 0x7f0000010f117827 */ /* 0x000fc800078e0010 */
[----:B------:R-:W-:Y:S01]  /*61b40*/  IMAD R9, R26, 0x6, RZ ;  /* 0x000000061a097824 */ /* 0x000fe200078e02ff */
[----:B------:R-:W-:Y:S01]  /*61b50*/  ISETP.GE.U32.AND P5, PT, R21, 0x7f000001, PT ;  /* 0x7f0000011500780c */ /* 0x000fe20003fa6070 */
[----:B------:R-:W-:Y:S01]  /*61b60*/  ISETP.GE.U32.AND P4, PT, R24, 0x7f000001, PT ;  /* 0x7f0000011800780c */ /* 0x000fe20003f86070 */
[----:B------:R-:W-:Y:S01]  /*61b70*/  ISETP.GE.U32.AND P1, PT, R3, 0x7f000001, PT ;  /* 0x7f0000010300780c */ /* 0x000fe20003f26070 */
[----:B------:R-:W-:Y:S01]  /*61b80*/  IMAD.HI.U32 R22, R9, 0x7f000001, R4 ;  /* 0x7f00000109167827 */ /* 0x000fe200078e0004 */
[----:B------:R-:W-:Y:S01]  /*61b90*/  IADD3 R15, PT, PT, R20, R29, RZ ;  /* 0x0000001d140f7210 */ /* 0x000fe20007ffe0ff */
[----:B------:R-:W-:-:S03]  /*61ba0*/  ISETP.GE.U32.AND P6, PT, R17, 0x7f000001, PT ;  /* 0x7f0000011100780c */ /* 0x000fc60003fc6070 */
[----:B------:R-:W-:Y:S01]  /*61bb0*/  ISETP.GE.U32.AND P3, PT, R22, 0x7f000001, PT ;  /* 0x7f0000011600780c */ /* 0x000fe20003f66070 */
[----:B------:R-:W-:Y:S01]  /*61bc0*/  ISETP.GE.U32.AND P2, PT, R15, 0x7f000001, PT ;  /* 0x7f0000010f00780c */ /* 0x000fe20003f46070 */
[----:B------:R-:W-:Y:S01]  /*61bd0*/  IMAD.WIDE.U32 R4, R2, R25, RZ ;  /* 0x0000001902047225 */ /* 0x000fe200078e00ff */
[----:B------:R-:W-:Y:S02]  /*61be0*/  ISETP.GE.U32.AND P0, PT, R18, 0x7f000001, PT ;  /* 0x7f0000011200780c */ /* 0x000fe40003f06070 */
[----:B------:R-:W-:Y:S01]  /*61bf0*/  @P5 IADD3 R21, PT, PT, R21, -0x7f000001, RZ ;  /* 0x80ffffff15155810 */ /* 0x000fe20007ffe0ff */
[----:B------:R-:W-:Y:S01]  /*61c00*/  IMAD R9, R4, 0x7effffff, RZ ;  /* 0x7effffff04097824 */ /* 0x000fe200078e02ff */
[----:B------:R-:W-:Y:S02]  /*61c10*/  @P4 IADD3 R24, PT, PT, R24, -0x7f000001, RZ ;  /* 0x80ffffff18184810 */ /* 0x000fe40007ffe0ff */
[----:B------:R-:W-:Y:S02]  /*61c20*/  @P1 IADD3 R3, PT, PT, R3, -0x7f000001, RZ ;  /* 0x80ffffff03031810 */ /* 0x000fe40007ffe0ff */
[----:B------:R-:W-:Y:S01]  /*61c30*/  @P6 IADD3 R17, PT, PT, R17, -0x7f000001, RZ ;  /* 0x80ffffff11116810 */ /* 0x000fe20007ffe0ff */
[----:B------:R-:W-:-:S04]  /*61c40*/  IMAD.HI.U32 R19, R9, 0x7f000001, R4 ;  /* 0x7f00000109137827 */ /* 0x000fc800078e0004 */
[----:B------:R-:W-:Y:S01]  /*61c50*/  IMAD.WIDE.U32 R4, R21, 0x5fffffa, RZ ;  /* 0x05fffffa15047825 */ /* 0x000fe200078e00ff */
[----:B------:R-:W-:Y:S02]  /*61c60*/  IADD3 R16, PT, PT, R3, R24, RZ ;  /* 0x0000001803107210 */ /* 0x000fe40007ffe0ff */
[----:B------:R-:W-:Y:S02]  /*61c70*/  @P3 IADD3 R22, PT, PT, R22, -0x7f000001, RZ ;  /* 0x80ffffff16163810 */ /* 0x000fe40007ffe0ff */
[----:B------:R-:W-:Y:S01]  /*61c80*/  @P2 IADD3 R15, PT, PT, R15, -0x7f000001, RZ ;  /* 0x80ffffff0f0f2810 */ /* 0x000fe20007ffe0ff */
[----:B------:R-:W-:-:S04]  /*61c90*/  IMAD.WIDE.U32 R8, R17, 0x5fffffa, RZ ;  /* 0x05fffffa11087825 */ /* 0x000fc800078e00ff */
[----:B------:R-:W-:Y:S02]  /*61ca0*/  IMAD R3, R21, 0x6, RZ ;  /* 0x0000000615037824 */ /* 0x000fe400078e02ff */
[----:B------:R-:W-:Y:S01]  /*61cb0*/  IMAD R17, R17, 0x6, RZ ;  /* 0x0000000611117824 */ /* 0x000fe200078e02ff */
[----:B------:R-:W-:Y:S02]  /*61cc0*/  @P0 IADD3 R18, PT, PT, R18, -0x7f000001, RZ ;  /* 0x80ffffff12120810 */ /* 0x000fe40007ffe0ff */
[----:B------:R-:W-:Y:S01]  /*61cd0*/  IADD3 R15, PT, PT, R15, R22, RZ ;  /* 0x000000160f0f7210 */ /* 0x000fe20007ffe0ff */
        /* <DEDUP_REMOVED lines=9> */
[----:B------:R-:W-:-:S04]  /*61d70*/  IMAD.WIDE.U32 R4, R6, R23, RZ ;  /* 0x0000001706047225 */ /* 0x000fc800078e00ff */
[----:B------:R-:W-:-:S04]  /*61d80*/  IMAD R3, R8, 0x7effffff, RZ ;  /* 0x7effffff08037824 */ /* 0x000fc800078e02ff */
[----:B------:R-:W-:-:S04]  /*61d90*/  IMAD.HI.U32 R9, R3, 0x7f000001, R8 ;  /* 0x7f00000103097827 */ /* 0x000fc800078e0008 */
[----:B------:R-:W-:Y:S01]  /*61da0*/  IMAD R3, R4, 0x7effffff, RZ ;  /* 0x7effffff04037824 */ /* 0x000fe200078e02ff */
[----:B------:R-:W-:Y:S02]  /*61db0*/  @P1 IADD3 R19, PT, PT, R19, -0x7f000001, RZ ;  /* 0x80ffffff13131810 */ /* 0x000fe40007ffe0ff */
[----:B------:R-:W-:Y:S02]  /*61dc0*/  @P2 IADD3 R15, PT, PT, R15, -0x7f000001, RZ ;  /* 0x80ffffff0f0f2810 */ /* 0x000fe40007ffe0ff */
[----:B------:R-:W-:Y:S02]  /*61dd0*/  @P4 IADD3 R20, PT, PT, R20, -0x7f000001, RZ ;  /* 0x80ffffff14144810 */ /* 0x000fe40007ffe0ff */
[----:B------:R-:W-:Y:S02]  /*61de0*/  @P0 IADD3 R18, PT, PT, R18, -0x7f000001, RZ ;  /* 0x80ffffff12120810 */ /* 0x000fe40007ffe0ff */
[----:B------:R-:W-:Y:S02]  /*61df0*/  @P5 IADD3 R17, PT, PT, R17, -0x7f000001, RZ ;  /* 0x80ffffff11115810 */ /* 0x000fe40007ffe0ff */
[----:B------:R-:W-:Y:S01]  /*61e00*/  @P3 IADD3 R16, PT, PT, R16, -0x7f000001, RZ ;  /* 0x80ffffff10103810 */ /* 0x000fe20007ffe0ff */
[----:B------:R-:W-:Y:S01]  /*61e10*/  IMAD.HI.U32 R8, R3, 0x7f000001, R4 ;  /* 0x7f00000103087827 */ /* 0x000fe200078e0004 */
[----:B------:R-:W-:Y:S01]  /*61e20*/  ISETP.GE.U32.AND P4, PT, R9, 0x7f000001, PT ;  /* 0x7f0000010900780c */ /* 0x000fe20003f86070 */
[----:B------:R-:W-:-:S02]  /*61e30*/  IADD3 R15, PT, PT, R15, R20, RZ ;  /* 0x000000140f0f7210 */ /* 0x000fc40007ffe0ff */
[----:B------:R-:W-:Y:S02]  /*61e40*/  IADD3 R3, PT, PT, R18, R19, RZ ;  /* 0x0000001312037210 */ /* 0x000fe40007ffe0ff */
[----:B------:R-:W-:Y:S01]  /*61e50*/  IADD3 R16, PT, PT, R16, R17, RZ ;  /* 0x0000001110107210 */ /* 0x000fe20007ffe0ff */
[----:B------:R-:W-:Y:S01]  /*61e60*/  ISETP.GE.U32.AND P1, PT, R8, 0x7f000001, PT ;  /* 0x7f0000010800780c */ /* 0x000fe20003f26070 */
[----:B------:R-:W-:Y:S01]  /*61e70*/  ISETP.GE.U32.AND P2, PT, R15, 0x7f000001, PT ;  /* 0x7f0000010f00780c */ /* 0x000fe20003f46070 */
[----:B------:R-:W-:Y:S02]  /*61e80*/  ISETP.GE.U32.AND P0, PT, R3, 0x7f000001, PT ;  /* 0x7f0000010300780c */ /* 0x000fe40003f06070 */
[----:B------:R-:W-:-:S03]  /*61e90*/  ISETP.GE.U32.AND P3, PT, R16, 0x7f000001, PT ;  /* 0x7f0000011000780c */ /* 0x000fc60003f66070 */
[----:B------:R-:W-:-:S06]  /*61ea0*/  @P4 IADD3 R9, PT, PT, R9, -0x7f000001, RZ ;  /* 0x80ffffff09094810 */ /* 0x000fcc0007ffe0ff */
[----:B------:R-:W-:Y:S01]  /*61eb0*/  @P1 IADD3 R8, PT, PT, R8, -0x7f000001, RZ ;  /* 0x80ffffff08081810 */ /* 0x000fe20007ffe0ff */
[----:B------:R-:W-:Y:S01]  /*61ec0*/  IMAD.WIDE.U32 R4, R9, 0x5fffffa, RZ ;  /* 0x05fffffa09047825 */ /* 0x000fe200078e00ff */
[----:B------:R-:W-:Y:S02]  /*61ed0*/  @P2 IADD3 R15, PT, PT, R15, -0x7f000001, RZ ;  /* 0x80ffffff0f0f2810 */ /* 0x000fe40007ffe0ff */
[----:B------:R-:W-:Y:S02]  /*61ee0*/  @P0 IADD3 R3, PT, PT, R3, -0x7f000001, RZ ;  /* 0x80ffffff03030810 */ /* 0x000fe40007ffe0ff */
[----:B------:R-:W-:Y:S01]  /*61ef0*/  @P3 IADD3 R16, PT, PT, R16, -0x7f000001, RZ ;  /* 0x80ffffff10103810 */ /* 0x000fe20007ffe0ff */
[----:B------:R-:W-:Y:S01]  /*61f00*/  IMAD R9, R9, 0x6, RZ ;  /* 0x0000000609097824 */ /* 0x000fe200078e02ff */
[----:B------:R-:W-:Y:S02]  /*61f10*/  IADD3 R10, PT, PT, R15, R10, RZ ;  /* 0x0000000a0f0a7210 */ /* 0x000fe40007ffe0ff */
[----:B------:R-:W-:Y:S01]  /*61f20*/  IADD3 R3, PT, PT, R3, R8, RZ ;  /* 0x0000000803037210 */ /* 0x000fe20007ffe0ff */
[----:B------:R-:W-:Y:S01]  /*61f30*/  IMAD.HI.U32 R4, R9, 0x7f000001, R4 ;  /* 0x7f00000109047827 */ /* 0x000fe200078e0004 */
[----:B------:R-:W-:Y:S01]  /*61f40*/  IADD3 R16, PT, PT, R16, R11, RZ ;  /* 0x0000000b10107210 */ /* 0x000fe20007ffe0ff */
[----:B------:R-:W-:-:S02]  /*61f50*/  ISETP.GE.U32.AND P2, PT, R10, 0x7f000001, PT ;  /* 0x7f0000010a00780c */ /* 0x000fc40003f46070 */
[----:B------:R-:W-:Y:S01]  /*61f60*/  ISETP.GE.U32.AND P0, PT, R3, 0x7f000001, PT ;  /* 0x7f0000010300780c */ /* 0x000fe20003f06070 */
[----:B------:R-:W-:Y:S01]  /*61f70*/  ISETP.GE.U32.AND P1, PT, R4, 0x7f000001, PT ;  /* 0x7f0000010400780c */ /* 0x000fe20003f26070 */
[----:B------:R-:W-:Y:S01]  /*61f80*/  ISETP.GE.U32.AND P3, PT, R16, 0x7f000001, PT ;  /* 0x7f0000011000780c */ /* 0x000fe20003f66070 */
[----:B------:R-:W-:Y:S02]  /*61f90*/  IADD.64 R8, R12, UR6 ;  /* 0x000000060c087c35 */ /* 0x000fe4000f8e0200 */
[----:B------:R-:W0:Y:S04]  /*61fa0*/  LDCU.64 UR6, c[0x0][0x490] ;  /* 0x00009200ff0677ac */ /* 0x000e280008000a00 */
[----:B------:R1:W2:Y:S02]  /*61fb0*/  LDG.E R18, desc[UR8][R8.64] ;  /* 0x0000000808127981 */ /* 0x0002a4000c1e1900 */
[----:B------:R-:W-:-:S02]  /*61fc0*/  @P2 IADD3 R10, PT, PT, R10, -0x7f000001, RZ ;  /* 0x80ffffff0a0a2810 */ /* 0x000fc40007ffe0ff */
[----:B------:R-:W-:Y:S02]  /*61fd0*/  @P0 IADD3 R3, PT, PT, R3, -0x7f000001, RZ ;  /* 0x80ffffff03030810 */ /* 0x000fe40007ffe0ff */
[----:B------:R-:W-:Y:S02]  /*61fe0*/  @P1 IADD3 R4, PT, PT, R4, -0x7f000001, RZ ;  /* 0x80ffffff04041810 */ /* 0x000fe40007ffe0ff */
[----:B------:R-:W-:Y:S01]  /*61ff0*/  @P3 IADD3 R16, PT, PT, R16, -0x7f000001, RZ ;  /* 0x80ffffff10103810 */ /* 0x000fe20007ffe0ff */
[----:B------:R-:W-:Y:S04]  /*62000*/  STL [R1+0x110], R10 ;  /* 0x0001100a01007387 */ /* 0x000fe80000100800 */
[----:B------:R3:W-:Y:S01]  /*62010*/  STL [R1+0x114], R16 ;  /* 0x0001141001007387 */ /* 0x0007e20000100800 */
[----:B------:R-:W-:-:S03]  /*62020*/  IADD3 R3, PT, PT, R3, R4, RZ ;  /* 0x0000000403037210 */ /* 0x000fc60007ffe0ff */
[----:B------:R-:W4:Y:S04]  /*62030*/  LDL R11, [R1+0x11c] ;  /* 0x00011c00010b7983 */ /* 0x000f280000100800 */
[----:B------:R-:W2:Y:S01]  /*62040*/  LDL.64 R4, [R1+0x110] ;  /* 0x0001100001047983 */ /* 0x000ea20000100a00 */
[----:B------:R-:W-:-:S13]  /*62050*/  ISETP.GE.U32.AND P0, PT, R3, 0x7f000001, PT ;  /* 0x7f0000010300780c */ /* 0x000fda0003f06070 */
[----:B------:R-:W-:-:S04]  /*62060*/  @P0 IADD3 R3, PT, PT, R3, -0x7f000001, RZ ;  /* 0x80ffffff03030810 */ /* 0x000fc80007ffe0ff */
[----:B------:R-:W-:-:S05]  /*62070*/  IADD3 R14, PT, PT, R3, R14, RZ ;  /* 0x0000000e030e7210 */ /* 0x000fca0007ffe0ff */
[----:B------:R-:W-:-:S13]  /*62080*/  ISETP.GE.U32.AND P0, PT, R14, 0x7f000001, PT ;  /* 0x7f0000010e00780c */ /* 0x000fda0003f06070 */
[----:B------:R-:W-:-:S05]  /*62090*/  @P0 IADD3 R14, PT, PT, R14, -0x7f000001, RZ ;  /* 0x80ffffff0e0e0810 */ /* 0x000fca0007ffe0ff */
[----:B------:R-:W-:Y:S04]  /*620a0*/  STL [R1+0x118], R14 ;  /* 0x0001180e01007387 */ /* 0x000fe80000100800 */
[----:B------:R-:W4:Y:S01]  /*620b0*/  LDL R15, [R1+0x118] ;  /* 0x00011800010f7983 */ /* 0x000f220000100800 */
[----:B-1----:R-:W-:-:S04]  /*620c0*/  IMAD.WIDE.U32 R8, R0, R37, RZ ;  /* 0x0000002500087225 */ /* 0x002fc800078e00ff */
[----:B------:R-:W-:-:S04]  /*620d0*/  IMAD R0, R8, 0x7effffff, RZ ;  /* 0x7effffff08007824 */ /* 0x000fc800078e02ff */
[----:B------:R-:W-:-:S05]  /*620e0*/  IMAD.HI.U32 R8, R0, 0x7f000001, R8 ;  /* 0x7f00000100087827 */ /* 0x000fca00078e0008 */
[----:B------:R-:W-:Y:S01]  /*620f0*/  ISETP.GE.U32.AND P0, PT, R8, 0x7f000001, PT ;  /* 0x7f0000010800780c */ /* 0x000fe20003f06070 */
[----:B------:R-:W-:-:S04]  /*62100*/  IMAD.WIDE.U32 R2, R2, R27, RZ ;  /* 0x0000001b02027225 */ /* 0x000fc800078e00ff */
[----:B------:R-:W-:-:S04]  /*62110*/  IMAD R0, R2, 0x7effffff, RZ ;  /* 0x7effffff02007824 */ /* 0x000fc800078e02ff */
[----:B------:R-:W-:-:S04]  /*62120*/  IMAD.HI.U32 R3, R0, 0x7f000001, R2 ;  /* 0x7f00000100037827 */ /* 0x000fc800078e0002 */
[----:B------:R-:W-:Y:S01]  /*62130*/  @P0 IADD3 R8, PT, PT, R8, -0x7f000001, RZ ;  /* 0x80ffffff08080810 */ /* 0x000fe20007ffe0ff */
[----:B------:R-:W-:-:S04]  /*62140*/  ISETP.GE.U32.AND P1, PT, R3, 0x7f000001, PT ;  /* 0x7f0000010300780c */ /* 0x000fc80003f26070 */
[----:B------:R-:W-:Y:S01]  /*62150*/  ISETP.GE.U32.AND P0, PT, R8, 0x7f000001, PT ;  /* 0x7f0000010800780c */ /* 0x000fe20003f06070 */
[----:B---3--:R-:W-:-:S04]  /*62160*/  IMAD.WIDE.U32 R16, R6, R25, RZ ;  /* 0x0000001906107225 */ /* 0x008fc800078e00ff */
        /* <DEDUP_REMOVED lines=9> */
[----:B------:R-:W-:Y:S01]  /*62200*/  @P1 IADD3 R9, PT, PT, R9, -0x7f000001, RZ ;  /* 0x80ffffff09091810 */ /* 0x000fe20007ffe0ff */
[----:B------:R-:W-:Y:S02]  /*62210*/  IMAD.HI.U32 R17, R7, 0x7f000001, R2 ;  /* 0x7f00000107117827 */ /* 0x000fe400078e0002 */
[----:B------:R-:W-:-:S03]  /*62220*/  @P0 IADD3 R8, PT, PT, R8, -0x7f000001, RZ ;  /* 0x80ffffff08080810 */ /* 0x000fc60007ffe0ff */
[----:B------:R-:W-:Y:S01]  /*62230*/  ISETP.GE.U32.AND P1, PT, R17, 0x7f000001, PT ;  /* 0x7f0000011100780c */ /* 0x000fe20003f26070 */
[----:B------:R-:W-:-:S05]  /*62240*/  IADD3 R8, PT, PT, R8, R9, RZ ;  /* 0x0000000908087210 */ /* 0x000fca0007ffe0ff */
[----:B------:R-:W-:-:S07]  /*62250*/  ISETP.GE.U32.AND P0, PT, R8, 0x7f000001, PT ;  /* 0x7f0000010800780c */ /* 0x000fce0003f06070 */
[----:B------:R-:W-:-:S06]  /*62260*/  @P1 IADD3 R17, PT, PT, R17, -0x7f000001, RZ ;  /* 0x80ffffff11111810 */ /* 0x000fcc0007ffe0ff */
[----:B------:R-:W-:-:S04]  /*62270*/  @P0 IADD3 R8, PT, PT, R8, -0x7f000001, RZ ;  /* 0x80ffffff08080810 */ /* 0x000fc80007ffe0ff */
[----:B------:R-:W-:Y:S02]  /*62280*/  IADD3 R0, PT, PT, R8, R17, RZ ;  /* 0x0000001108007210 */ /* 0x000fe40007ffe0ff */
[----:B------:R-:W1:Y:S03]  /*62290*/  LDC R8, c[0x0][0x4a0] ;  /* 0x00012800ff087b82 */ /* 0x000e660000000800 */
[----:B------:R-:W-:-:S13]  /*622a0*/  ISETP.GE.U32.AND P0, PT, R0, 0x7f000001, PT ;  /* 0x7f0000010000780c */ /* 0x000fda0003f06070 */
[----:B------:R-:W-:Y:S01]  /*622b0*/  @P0 IADD3 R0, PT, PT, R0, -0x7f000001, RZ ;  /* 0x80ffffff00000810 */ /* 0x000fe20007ffe0ff */
[----:B0-----:R-:W-:Y:S02]  /*622c0*/  IADD.64 R12, R12, UR6 ;  /* 0x000000060c0c7c35 */ /* 0x001fe4000f8e0200 */
[----:B--2---:R-:W-:-:S04]  /*622d0*/  IMAD.WIDE.U32 R2, R4, R18, RZ ;  /* 0x0000001204027225 */ /* 0x004fc800078e00ff */
[----:B------:R-:W-:-:S04]  /*622e0*/  IMAD R7, R2, 0x7effffff, RZ ;  /* 0x7effffff02077824 */ /* 0x000fc800078e02ff */
[----:B------:R-:W-:Y:S01]  /*622f0*/  IMAD.HI.U32 R9, R7, 0x7f000001, R2 ;  /* 0x7f00000107097827 */ /* 0x000fe200078e0002 */
[----:B----4-:R-:W-:Y:S01]  /*62300*/  IADD3 R0, PT, PT, R0, R11, RZ ;  /* 0x0000000b00007210 */ /* 0x010fe20007ffe0ff */
[----:B------:R-:W0:Y:S03]  /*62310*/  LDC R7, c[0x0][0x4a0] ;  /* 0x00012800ff077b82 */ /* 0x000e260000000800 */
[----:B------:R-:W-:Y:S01]  /*62320*/  ISETP.GE.U32.AND P1, PT, R9, 0x7f000001, PT ;  /* 0x7f0000010900780c */ /* 0x000fe20003f26070 */
[----:B------:R-:W-:-:S04]  /*62330*/  IMAD.WIDE.U32 R2, R5, R18, RZ ;  /* 0x0000001205027225 */ /* 0x000fc800078e00ff */
[----:B------:R-:W-:-:S08]  /*62340*/  IMAD R5, R2, 0x7effffff, RZ ;  /* 0x7effffff02057824 */ /* 0x000fd000078e02ff */
[----:B------:R-:W-:Y:S01]  /*62350*/  @P1 IADD3 R9, PT, PT, R9, -0x7f000001, RZ ;  /* 0x80ffffff09091810 */ /* 0x000fe20007ffe0ff */
[----:B------:R-:W-:-:S04]  /*62360*/  IMAD.HI.U32 R17, R5, 0x7f000001, R2 ;  /* 0x7f00000105117827 */ /* 0x000fc800078e0002 */
[----:B------:R-:W-:Y:S01]  /*62370*/  ISETP.GE.U32.AND P1, PT, R9, 0x7f000001, PT ;  /* 0x7f0000010900780c */ /* 0x000fe20003f26070 */
[----:B------:R-:W-:Y:S01]  /*62380*/  ISETP.GE.U32.AND P2, PT, R17, 0x7f000001, PT ;  /* 0x7f0000011100780c */ /* 0x000fe20003f46070 */
[----:B------:R-:W-:-:S11]  /*62390*/  ISETP.GE.U32.AND P0, PT, R0, 0x7f000001, PT ;  /* 0x7f0000010000780c */ /* 0x000fd60003f06070 */
[----:B------:R-:W-:Y:S01]  /*623a0*/  @P1 IADD3 R9, PT, PT, R9, -0x7f000001, RZ ;  /* 0x80ffffff09091810 */ /* 0x000fe20007ffe0ff */
[----:B------:R-:W-:Y:S01]  /*623b0*/  IMAD.WIDE.U32 R2, R15, R18, RZ ;  /* 0x000000120f027225 */ /* 0x000fe200078e00ff */
[----:B------:R-:W-:-:S03]  /*623c0*/  @P2 IADD3 R17, PT, PT, R17, -0x7f000001, RZ ;  /* 0x80ffffff11112810 */ /* 0x000fc60007ffe0ff */
[----:B------:R-:W-:Y:S01]  /*623d0*/  ISETP.GE.U32.AND P3, PT, R9, 0x7f000001, PT ;  /* 0x7f0000010900780c */ /* 0x000fe20003f66070 */
[----:B------:R-:W-:Y:S01]  /*623e0*/  IMAD R5, R2, 0x7effffff, RZ ;  /* 0x7effffff02057824 */ /* 0x000fe200078e02ff */
[----:B------:R-:W-:-:S03]  /*623f0*/  ISETP.GE.U32.AND P1, PT, R17, 0x7f000001, PT ;  /* 0x7f0000011100780c */ /* 0x000fc60003f26070 */
[----:B------:R-:W-:Y:S01]  /*62400*/  IMAD.HI.U32 R11, R5, 0x7f000001, R2 ;  /* 0x7f000001050b7827 */ /* 0x000fe200078e0002 */
[----:B------:R-:W-:-:S04]  /*62410*/  @P0 IADD3 R0, PT, PT, R0, -0x7f000001, RZ ;  /* 0x80ffffff00000810 */ /* 0x000fc80007ffe0ff */
[----:B------:R-:W-:-:S03]  /*62420*/  ISETP.GE.U32.AND P2, PT, R11, 0x7f000001, PT ;  /* 0x7f0000010b00780c */ /* 0x000fc60003f46070 */
[----:B------:R-:W-:Y:S01]  /*62430*/  @P3 IADD3 R9, PT, PT, R9, -0x7f000001, RZ ;  /* 0x80ffffff09093810 */ /* 0x000fe20007ffe0ff */
[----:B------:R-:W-:Y:S01]  /*62440*/  IMAD.WIDE.U32 R2, R0, R18, RZ ;  /* 0x0000001200027225 */ /* 0x000fe200078e00ff */
[----:B------:R-:W-:Y:S01]  /*62450*/  @P1 IADD3 R17, PT, PT, R17, -0x7f000001, RZ ;  /* 0x80ffffff11111810 */ /* 0x000fe20007ffe0ff */
[----:B------:R-:W2:Y:S02]  /*62460*/  LDC.64 R18, c[0x0][0x4a0] ;  /* 0x00012800ff127b82 */ /* 0x000ea40000000a00 */
[----:B------:R-:W-:Y:S01]  /*62470*/  ISETP.GE.U32.AND P3, PT, R9, 0x7f000001, PT ;  /* 0x7f0000010900780c */ /* 0x000fe20003f66070 */
[----:B------:R-:W-:Y:S01]  /*62480*/  IMAD R5, R2, 0x7effffff, RZ ;  /* 0x7effffff02057824 */ /* 0x000fe200078e02ff */
[----:B------:R-:W-:-:S03]  /*62490*/  ISETP.GE.U32.AND P1, PT, R17, 0x7f000001, PT ;  /* 0x7f0000011100780c */ /* 0x000fc60003f26070 */
[----:B------:R-:W-:Y:S01]  /*624a0*/  @P2 IADD3 R11, PT, PT, R11, -0x7f000001, RZ ;  /* 0x80ffffff0b0b2810 */ /* 0x000fe20007ffe0ff */
[----:B------:R-:W-:Y:S02]  /*624b0*/  IMAD.HI.U32 R15, R5, 0x7f000001, R2 ;  /* 0x7f000001050f7827 */ /* 0x000fe400078e0002 */
[----:B------:R-:W3:Y:S08]  /*624c0*/  LDC.64 R2, c[0x0][0x4a0] ;  /* 0x00012800ff027b82 */ /* 0x000ef00000000a00 */
[----:B------:R-:W4:Y:S01]  /*624d0*/  LDC.64 R4, c[0x0][0x4a0] ;  /* 0x00012800ff047b82 */ /* 0x000f220000000a00 */
[----:B------:R-:W-:Y:S01]  /*624e0*/  ISETP.GE.U32.AND P0, PT, R11, 0x7f000001, PT ;  /* 0x7f0000010b00780c */ /* 0x000fe20003f06070 */
[----:B------:R-:W-:Y:S01]  /*624f0*/  ISETP.GE.U32.AND P2, PT, R15, 0x7f000001, PT ;  /* 0x7f0000010f00780c */ /* 0x000fe20003f46070 */
[----:B------:R-:W-:-:S02]  /*62500*/  @P3 IADD3 R9, PT, PT, R9, -0x7f000001, RZ ;  /* 0x80ffffff09093810 */ /* 0x000fc40007ffe0ff */
[----:B------:R-:W-:-:S03]  /*62510*/  @P1 IADD3 R17, PT, PT, R17, -0x7f000001, RZ ;  /* 0x80ffffff11111810 */ /* 0x000fc60007ffe0ff */
[----:B------:R-:W-:Y:S02]  /*62520*/  ISETP.GE.U32.AND P3, PT, R9, 0x7f000001, PT ;  /* 0x7f0000010900780c */ /* 0x000fe40003f66070 */
[----:B------:R-:W-:-:S04]  /*62530*/  ISETP.GE.U32.AND P1, PT, R17, 0x7f000001, PT ;  /* 0x7f0000011100780c */ /* 0x000fc80003f26070 */
[----:B------:R-:W-:Y:S02]  /*62540*/  @P0 IADD3 R11, PT, PT, R11, -0x7f000001, RZ ;  /* 0x80ffffff0b0b0810 */ /* 0x000fe40007ffe0ff */
[----:B------:R-:W-:-:S03]  /*62550*/  @P2 IADD3 R15, PT, PT, R15, -0x7f000001, RZ ;  /* 0x80ffffff0f0f2810 */ /* 0x000fc60007ffe0ff */
[----:B------:R-:W-:Y:S02]  /*62560*/  ISETP.GE.U32.AND P2, PT, R11, 0x7f000001, PT ;  /* 0x7f0000010b00780c */ /* 0x000fe40003f46070 */
[----:B------:R-:W-:Y:S01]  /*62570*/  ISETP.GE.U32.AND P0, PT, R15, 0x7f000001, PT ;  /* 0x7f0000010f00780c */ /* 0x000fe20003f06070 */
[----:B------:R-:W-:Y:S02]  /*62580*/  @P3 IADD3 R9, PT, PT, R9, -0x7f000001, RZ ;  /* 0x80ffffff09093810 */ /* 0x000fe40007ffe0ff */
[----:B---3--:R-:W-:Y:S02]  /*62590*/  LEA R2, P3, R2, R12, 0x2 ;  /* 0x0000000c02027211 */ /* 0x008fe400078610ff */
[----:B------:R-:W-:Y:S01]  /*625a0*/  @P1 IADD3 R17, PT, PT, R17, -0x7f000001, RZ ;  /* 0x80ffffff11111810 */ /* 0x000fe20007ffe0ff */
[----:B--2---:R-:W-:Y:S02]  /*625b0*/  IMAD R19, R19, 0xc, RZ ;  /* 0x0000000c13137824 */ /* 0x004fe400078e02ff */
[----:B0-----:R-:W-:Y:S01]  /*625c0*/  IMAD.WIDE.U32 R6, R7, 0xc, R12 ;  /* 0x0000000c07067825 */ /* 0x001fe200078e000c */
[----:B----4-:R-:W-:-:S02]  /*625d0*/  LEA.HI.X R3, R4, R13, R3, 0x2, P3 ;  /* 0x0000000d04037211 */ /* 0x010fc400018f1403 */
[----:B------:R-:W-:Y:S01]  /*625e0*/  LEA R4, P1, R18, R12, 0x3 ;  /* 0x0000000c12047211 */ /* 0x000fe200078218ff */
[----:B------:R-:W-:Y:S01]  /*625f0*/  STG.E desc[UR8][R12.64], R9 ;  /* 0x000000090c007986 */ /* 0x000fe2000c101908 */
[----:B------:R-:W-:Y:S02]  /*62600*/  IADD3 R7, PT, PT, R7, R19, RZ ;  /* 0x0000001307077210 */ /* 0x000fe40007ffe0ff */
[----:B-1----:R-:W-:Y:S02]  /*62610*/  LEA.HI.X R5, R8, R13, R5, 0x3, P1 ;  /* 0x0000000d08057211 */ /* 0x002fe400008f1c05 */
[----:B------:R-:W-:Y:S02]  /*62620*/  @P2 IADD3 R11, PT, PT, R11, -0x7f000001, RZ ;  /* 0x80ffffff0b0b2810 */ /* 0x000fe40007ffe0ff */
[----:B------:R-:W-:Y:S01]  /*62630*/  @P0 IADD3 R15, PT, PT, R15, -0x7f000001, RZ ;  /* 0x80ffffff0f0f0810 */ /* 0x000fe20007ffe0ff */
[----:B------:R-:W-:Y:S04]  /*62640*/  STG.E desc[UR8][R2.64], R17 ;  /* 0x0000001102007986 */ /* 0x000fe8000c101908 */
[----:B------:R-:W-:Y:S04]  /*62650*/  STL [R1+0x11c], R0 ;  /* 0x00011c0001007387 */ /* 0x000fe80000100800 */
[----:B------:R-:W-:Y:S04]  /*62660*/  STG.E desc[UR8][R4.64], R11 ;  /* 0x0000000b04007986 */ /* 0x000fe8000c101908 */
[----:B------:R-:W-:Y:S01]  /*62670*/  STG.E desc[UR8][R6.64], R15 ;  /* 0x0000000f06007986 */ /* 0x000fe2000c101908 */
[----:B------:R-:W-:Y:S05]  /*62680*/  EXIT ;  /* 0x000000000000794d */ /* 0x000fea0003800000 */
        .type           $jit_computeValues$_ZN19kb31_septic_curve_tC1Ev,@function
        .size           $jit_computeValues$_ZN19kb31_septic_curve_tC1Ev,($jit_computeValues$_ZN20kb31_septic_digest_tC1Ev - $jit_computeValues$_ZN19kb31_septic_curve_tC1Ev)
$jit_computeValues$_ZN19kb31_septic_curve_tC1Ev:
[----:B------:R-:W0:Y:S01]  /*62690*/  LDC R8, c[0x0][0x2f8] ;  /* 0x0000be00ff087b82 */ /* 0x000e220000000800 */
[----:B------:R-:W-:Y:S01]  /*626a0*/  IADD3 R4, PT, PT, R1, 0x170, RZ ;  /* 0x0000017001047810 */ /* 0x000fe20007ffe0ff */
[----:B------:R-:W-:Y:S01]  /*626b0*/  HFMA2 R5, -RZ, RZ, 0, 0 ;  /* 0x00000000ff057431 */ /* 0x000fe200000001ff */
[----:B------:R-:W-:Y:S01]  /*626c0*/  MOV R0, R10 ;  /* 0x0000000a00007202 */ /* 0x000fe20000000f00 */
[----:B------:R-:W-:-:S04]  /*626d0*/  MOV R16, 0x62720 ;  /* 0x0006272000107802 */ /* 0x000fc80000000f00 */
[----:B------:R-:W0:Y:S02]  /*626e0*/  LDC R9, c[0x0][0x2fc] ;  /* 0x0000bf00ff097b82 */ /* 0x000e240000000800 */
[----:B0-----:R-:W-:Y:S02]  /*626f0*/  IADD.64 R8, R4, R8 ;  /* 0x0000000804087235 */ /* 0x001fe400078e0200 */
[----:B------:R-:W-:-:S07]  /*62700*/  MOV R5, R11 ;  /* 0x0000000b00057202 */ /* 0x000fce0000000f00 */
[----:B------:R-:W-:Y:S05]  /*62710*/  CALL.REL.NOINC `($jit_computeValues$_ZN23kb31_septic_extension_tC1Ev) ;  /* 0x0000000400087944 */ /* 0x000fea0003c00000 */
[----:B------:R-:W-:Y:S01]  /*62720*/  MOV R4, R10 ;  /* 0x0000000a00047202 */ /* 0x000fe20000000f00 */
[----:B------:R-:W-:Y:S01]  /*62730*/  MOV R5, R11 ;  /* 0x0000000b00057202 */ /* 0x000fe20000000f00 */
[----:B------:R-:W-:-:S04]  /*62740*/  MOV R16, 0x62790 ;  /* 0x0006279000107802 */ /* 0x000fc80000000f00 */
[----:B------:R-:W-:-:S06]  /*62750*/  IADD.64 R14, R4, 0x1c ;  /* 0x0000001c040e7835 */ /* 0x000fcc00078e0200 */
[----:B------:R-:W-:Y:S01]  /*62760*/  MOV R0, R14 ;  /* 0x0000000e00007202 */ /* 0x000fe20000000f00 */
[----:B------:R-:W-:-:S07]  /*62770*/  MOV R5, R15 ;  /* 0x0000000f00057202 */ /* 0x000fce0000000f00 */
[----:B------:R-:W-:Y:S05]  /*62780*/  CALL.REL.NOINC `($jit_computeValues$_ZN23kb31_septic_extension_tC1Ev) ;  /* 0x0000000000ec7944 */ /* 0x000fea0003c00000 */
[----:B------:R-:W-:Y:S01]  /*62790*/  MOV R0, R8 ;  /* 0x0000000800007202 */ /* 0x000fe20000000f00 */
[----:B------:R-:W-:Y:S01]  /*627a0*/  MOV R5, R9 ;  /* 0x0000000900057202 */ /* 0x000fe20000000f00 */
[----:B------:R-:W-:-:S07]  /*627b0*/  MOV R17, 0x627d0 ;  /* 0x000627d000117802 */ /* 0x000fce0000000f00 */
[----:B------:R-:W-:Y:S05]  /*627c0*/  CALL.REL.NOINC `($jit_computeValues$_ZN23kb31_septic_extension_t4zeroEv) ;  /* 0x0000000000c87944 */ /* 0x000fea0003c00000 */
[----:B------:R-:W-:Y:S01]  /*627d0*/  MOV R5, R11 ;  /* 0x0000000b00057202 */ /* 0x000fe20000000f00 */
[----:B------:R-:W-:Y:S01]  /*627e0*/  MOV R0, R10 ;  /* 0x0000000a00007202 */ /* 0x000fe20000000f00 */
[----:B------:R-:W-:Y:S01]  /*627f0*/  MOV R4, R8 ;  /* 0x0000000800047202 */ /* 0x000fe20000000f00 */
[----:B------:R-:W-:Y:S01]  /*62800*/  MOV R11, R9 ;  /* 0x00000009000b7202 */ /* 0x000fe20000000f00 */
[----:B------:R-:W-:-:S07]  /*62810*/  MOV R18, 0x62830 ;  /* 0x0006283000127802 */ /* 0x000fce0000000f00 */
[----:B------:R-:W-:Y:S05]  /*62820*/  CALL.REL.NOINC `($jit_computeValues$_ZN23kb31_septic_extension_taSERKS_) ;  /* 0x0000000400007944 */ /* 0x000fea0003c00000 */
[----:B------:R-:W-:Y:S02]  /*62830*/  IADD.64 R10, R8, 0x1c ;  /* 0x0000001c080a7835 */ /* 0x000fe400078e0200 */
[----:B------:R-:W-:-:S04]  /*62840*/  MOV R17, 0x62880 ;  /* 0x0006288000117802 */ /* 0x000fc80000000f00 */
[----:B------:R-:W-:Y:S01]  /*62850*/  MOV R0, R10 ;  /* 0x0000000a00007202 */ /* 0x000fe20000000f00 */
[----:B------:R-:W-:-:S07]  /*62860*/  MOV R5, R11 ;  /* 0x0000000b00057202 */ /* 0x000fce0000000f00 */
[----:B------:R-:W-:Y:S05]  /*62870*/  CALL.REL.NOINC `($jit_computeValues$_ZN23kb31_septic_extension_t4zeroEv) ;  /* 0x00000000009c7944 */ /* 0x000fea0003c00000 */
[----:B------:R-:W-:Y:S01]  /*62880*/  MOV R0, R14 ;  /* 0x0000000e00007202 */ /* 0x000fe20000000f00 */
[----:B------:R-:W-:Y:S01]  /*62890*/  MOV R5, R15 ;  /* 0x0000000f00057202 */ /* 0x000fe20000000f00 */
[----:B------:R-:W-:Y:S01]  /*628a0*/  MOV R4, R10 ;  /* 0x0000000a00047202 */ /* 0x000fe20000000f00 */
[----:B------:R-:W-:-:S07]  /*628b0*/  MOV R18, 0x628d0 ;  /* 0x000628d000127802 */ /* 0x000fce0000000f00 */
[----:B------:R-:W-:Y:S05]  /*628c0*/  CALL.REL.NOINC `($jit_computeValues$_ZN23kb31_septic_extension_taSERKS_) ;  /* 0x0000000000d87944 */ /* 0x000fea0003c00000 */
[----:B------:R-:W-:Y:S01]  /*628d0*/  MOV R4, R20 ;  /* 0x0000001400047202 */ /* 0x000fe20000000f00 */
[----:B------:R-:W-:-:S04]  /*628e0*/  HFMA2 R5, -RZ, RZ, 0, 0 ;  /* 0x00000000ff057431 */ /* 0x000fc800000001ff */
[----:B------:R-:W-:Y:S05]  /*628f0*/  RET.REL.NODEC R4 `(jit_computeValues) ;  /* 0xfffff9d404c07950 */ /* 0x000fea0003c3ffff */
        .type           $jit_computeValues$_ZN20kb31_septic_digest_tC1Ev,@function
        .size           $jit_computeValues$_ZN20kb31_septic_digest_tC1Ev,($jit_computeValues$_ZN23kb31_septic_extension_t4zeroEv - $jit_computeValues$_ZN20kb31_septic_digest_tC1Ev)
$jit_computeValues$_ZN20kb31_septic_digest_tC1Ev:
[----:B------:R-:W0:Y:S01]  /*62900*/  LDC R8, c[0x0][0x2f8] ;  /* 0x0000be00ff087b82 */ /* 0x000e220000000800 */
[----:B------:R-:W-:Y:S01]  /*62910*/  IADD3 R4, PT, PT, R1, 0x138, RZ ;  /* 0x0000013801047810 */ /* 0x000fe20007ffe0ff */
[----:B------:R-:W-:Y:S01]  /*62920*/  HFMA2 R5, -RZ, RZ, 0, 0 ;  /* 0x00000000ff057431 */ /* 0x000fe200000001ff */
[----:B------:R-:W-:Y:S01]  /*62930*/  MOV R10, R34 ;  /* 0x00000022000a7202 */ /* 0x000fe20000000f00 */
[----:B------:R-:W-:Y:S01]  /*62940*/  MOV R11, R35 ;  /* 0x00000023000b7202 */ /* 0x000fe20000000f00 */
[----:B------:R-:W-:-:S03]  /*62950*/  MOV R20, 0x62990 ;  /* 0x0006299000147802 */ /* 0x000fc60000000f00 */
[----:B------:R-:W0:Y:S02]  /*62960*/  LDC R9, c[0x0][0x2fc] ;  /* 0x0000bf00ff097b82 */ /* 0x000e240000000800 */
[----:B0-----:R-:W-:-:S08]  /*62970*/  IADD.64 R12, R4, R8 ;  /* 0x00000008040c7235 */ /* 0x001fd000078e0200 */
[----:B------:R-:W-:Y:S05]  /*62980*/  CALL.REL.NOINC `($jit_computeValues$_ZN19kb31_septic_curve_tC1Ev) ;  /* 0xfffffffc00407944 */ /* 0x000fea0003c3ffff */
[----:B------:R-:W-:Y:S01]  /*62990*/  MOV R10, R12 ;  /* 0x0000000c000a7202 */ /* 0x000fe20000000f00 */
[----:B------:R-:W-:Y:S01]  /*629a0*/  MOV R11, R13 ;  /* 0x0000000d000b7202 */ /* 0x000fe20000000f00 */
[----:B------:R-:W-:-:S07]  /*629b0*/  MOV R20, 0x629d0 ;  /* 0x000629d000147802 */ /* 0x000fce0000000f00 */
[----:B------:R-:W-:Y:S05]  /*629c0*/  CALL.REL.NOINC `($jit_computeValues$_ZN19kb31_septic_curve_tC1Ev) ;  /* 0xfffffffc00307944 */ /* 0x000fea0003c3ffff */
[----:B------:R-:W-:Y:S01]  /*629d0*/  MOV R0, R34 ;  /* 0x0000002200007202 */ /* 0x000fe20000000f00 */
[----:B------:R-:W-:Y:S01]  /*629e0*/  MOV R5, R35 ;  /* 0x0000002300057202 */ /* 0x000fe20000000f00 */
[----:B------:R-:W-:Y:S01]  /*629f0*/  MOV R4, R12 ;  /* 0x0000000c00047202 */ /* 0x000fe20000000f00 */
[----:B------:R-:W-:Y:S01]  /*62a00*/  MOV R11, R13 ;  /* 0x0000000d000b7202 */ /* 0x000fe20000000f00 */
[----:B------:R-:W-:-:S07]  /*62a10*/  MOV R18, 0x62a30 ;  /* 0x00062a3000127802 */ /* 0x000fce0000000f00 */
[----:B------:R-:W-:Y:S05]  /*62a20*/  CALL.REL.NOINC `($jit_computeValues$_ZN23kb31_septic_extension_taSERKS_) ;  /* 0x0000000000807944 */ /* 0x000fea0003c00000 */
[----:B------:R-:W-:Y:S01]  /*62a30*/  MOV R8, R34 ;  /* 0x0000002200087202 */ /* 0x000fe20000000f00 */
[----:B------:R-:W-:Y:S01]  /*62a40*/  MOV R9, R35 ;  /* 0x0000002300097202 */ /* 0x000fe20000000f00 */
[----:B------:R-:W-:Y:S02]  /*62a50*/  IADD.64 R4, R12, 0x1c ;  /* 0x0000001c0c047835 */ /* 0x000fe400078e0200 */
[----:B------:R-:W-:Y:S02]  /*62a60*/  MOV R18, 0x62ac0 ;  /* 0x00062ac000127802 */ /* 0x000fe40000000f00 */
[----:B------:R-:W-:Y:S02]  /*62a70*/  IADD.64 R8, R8, 0x1c ;  /* 0x0000001c08087835 */ /* 0x000fe400078e0200 */
[----:B------:R-:W-:-:S04]  /*62a80*/  MOV R11, R5 ;  /* 0x00000005000b7202 */ /* 0x000fc80000000f00 */
[----:B------:R-:W-:Y:S01]  /*62a90*/  MOV R0, R8 ;  /* 0x0000000800007202 */ /* 0x000fe20000000f00 */
[----:B------:R-:W-:-:S07]  /*62aa0*/  MOV R5, R9 ;  /* 0x0000000900057202 */ /* 0x000fce0000000f00 */
[----:B------:R-:W-:Y:S05]  /*62ab0*/  CALL.REL.NOINC `($jit_computeValues$_ZN23kb31_septic_extension_taSERKS_) ;  /* 0x00000000005c7944 */ /* 0x000fea0003c00000 */
[----:B------:R-:W-:Y:S01]  /*62ac0*/  MOV R4, R19 ;  /* 0x0000001300047202 */ /* 0x000fe20000000f00 */
[----:B------:R-:W-:-:S04]  /*62ad0*/  HFMA2 R5, -RZ, RZ, 0, 0 ;  /* 0x00000000ff057431 */ /* 0x000fc800000001ff */
[----:B------:R-:W-:Y:S05]  /*62ae0*/  RET.REL.NODEC R4 `(jit_computeValues) ;  /* 0xfffff9d404447950 */ /* 0x000fea0003c3ffff */
        .type           $jit_computeValues$_ZN23kb31_septic_extension_t4zeroEv,@function
        .size           $jit_computeValues$_ZN23kb31_septic_extension_t4zeroEv,($jit_computeValues$_ZN23kb31_septic_extension_tC1Ev - $jit_computeValues$_ZN23kb31_septic_extension_t4zeroEv)
$jit_computeValues$_ZN23kb31_septic_extension_t4zeroEv:
[----:B------:R-:W-:-:S07]  /*62af0*/  MOV R16, 0x62b10 ;  /* 0x00062b1000107802 */ /* 0x000fce0000000f00 */
[----:B------:R-:W-:Y:S05]  /*62b00*/  CALL.REL.NOINC `($jit_computeValues$_ZN23kb31_septic_extension_tC1Ev) ;  /* 0x00000000000c7944 */ /* 0x000fea0003c00000 */
[----:B------:R-:W-:Y:S01]  /*62b10*/  MOV R4, R17 ;  /* 0x0000001100047202 */ /* 0x000fe20000000f00 */
[----:B------:R-:W-:-:S04]  /*62b20*/  HFMA2 R5, -RZ, RZ, 0, 0 ;  /* 0x00000000ff057431 */ /* 0x000fc800000001ff */
[----:B------:R-:W-:Y:S05]  /*62b30*/  RET.REL.NODEC R4 `(jit_computeValues) ;  /* 0xfffff9d404307950 */ /* 0x000fea0003c3ffff */
        .type           $jit_computeValues$_ZN23kb31_septic_extension_tC1Ev,@function
        .size           $jit_computeValues$_ZN23kb31_septic_extension_tC1Ev,($jit_computeValues$_ZN23kb31_septic_extension_taSERKS_ - $jit_computeValues$_ZN23kb31_septic_extension_tC1Ev)
$jit_computeValues$_ZN23kb31_septic_extension_tC1Ev:
[----:B------:R-:W0:Y:S01]  /*62b40*/  LDCU UR4, c[0x0][0x2f8] ;  /* 0x00005f00ff0477ac */ /* 0x000e220008000800 */
[----:B------:R-:W-:Y:S01]  /*62b50*/  MOV R4, R0 ;  /* 0x0000000000047202 */ /* 0x000fe20000000f00 */
[----:B------:R-:W0:Y:S04]  /*62b60*/  LDCU UR5, c[0x0][0x2fc] ;  /* 0x00005f80ff0577ac */ /* 0x000e280008000800 */
[----:B0-----:R-:W-:Y:S02]  /*62b70*/  IADD.64 R4, R4, -UR4 ;  /* 0x8000000404047c35 */ /* 0x001fe4000f8e0200 */
[----:B------:R-:W-:-:S04]  /*62b80*/  HFMA2 R5, -RZ, RZ, 0, 0 ;  /* 0x00000000ff057431 */ /* 0x000fc800000001ff */
[----:B------:R-:W-:Y:S01]  /*62b90*/  MOV R0, R4 ;  /* 0x0000000400007202 */ /* 0x000fe20000000f00 */
[----:B------:R-:W-:-:S04]  /*62ba0*/  MOV R4, R16 ;  /* 0x0000001000047202 */ /* 0x000fc80000000f00 */
[----:B------:R-:W-:Y:S04]  /*62bb0*/  STL [R0], RZ ;  /* 0x000000ff00007387 */ /* 0x000fe80000100800 */
[----:B------:R-:W-:Y:S04]  /*62bc0*/  STL [R0+0x4], RZ ;  /* 0x000004ff00007387 */ /* 0x000fe80000100800 */
[----:B------:R-:W-:Y:S04]  /*62bd0*/  STL [R0+0x8], RZ ;  /* 0x000008ff00007387 */ /* 0x000fe80000100800 */
[----:B------:R-:W-:Y:S04]  /*62be0*/  STL [R0+0xc], RZ ;  /* 0x00000cff00007387 */ /* 0x000fe80000100800 */
[----:B------:R-:W-:Y:S04]  /*62bf0*/  STL [R0+0x10], RZ ;  /* 0x000010ff00007387 */ /* 0x000fe80000100800 */
[----:B------:R-:W-:Y:S04]  /*62c00*/  STL [R0+0x14], RZ ;  /* 0x000014ff00007387 */ /* 0x000fe80000100800 */
[----:B------:R0:W-:Y:S02]  /*62c10*/  STL [R0+0x18], RZ ;  /* 0x000018ff00007387 */ /* 0x0001e40000100800 */
[----:B0-----:R-:W-:Y:S05]  /*62c20*/  RET.REL.NODEC R4 `(jit_computeValues) ;  /* 0xfffff9d004f47950 */ /* 0x001fea0003c3ffff */
        .type           $jit_computeValues$_ZN23kb31_septic_extension_taSERKS_,@function
        .size           $jit_computeValues$_ZN23kb31_septic_extension_taSERKS_,($__internal_0_$__cuda_sm20_rem_u64 - $jit_computeValues$_ZN23kb31_septic_extension_taSERKS_)
$jit_computeValues$_ZN23kb31_septic_extension_taSERKS_:
[----:B------:R-:W0:Y:S01]  /*62c30*/  LDCU UR4, c[0x0][0x2f8] ;  /* 0x00005f00ff0477ac */ /* 0x000e220008000800 */
[----:B------:R-:W-:Y:S01]  /*62c40*/  MOV R10, R4 ;  /* 0x00000004000a7202 */ /* 0x000fe20000000f00 */
[----:B------:R-:W-:Y:S01]  /*62c50*/  MOV R4, R0 ;  /* 0x0000000000047202 */ /* 0x000fe20000000f00 */
[----:B------:R-:W1:Y:S01]  /*62c60*/  LDCU UR5, c[0x0][0x2fc] ;  /* 0x00005f80ff0577ac */ /* 0x000e620008000800 */
[----:B------:R-:W2:Y:S01]  /*62c70*/  LDCU UR7, c[0x0][0x2fc] ;  /* 0x00005f80ff0777ac */ /* 0x000ea20008000800 */
[----:B0-----:R-:W-:Y:S01]  /*62c80*/  UMOV UR6, UR4 ;  /* 0x0000000400067c82 */ /* 0x001fe20008000000 */
[----:B-1----:R-:W-:Y:S02]  /*62c90*/  IADD.64 R10, R10, -UR4 ;  /* 0x800000040a0a7c35 */ /* 0x002fe4000f8e0200 */
[----:B--2---:R-:W-:-:S04]  /*62ca0*/  IADD.64 R4, R4, -UR6 ;  /* 0x8000000604047c35 */ /* 0x004fc8000f8e0200 */
[-C--:B------:R-:W-:Y:S02]  /*62cb0*/  MOV R22, R10.reuse ;  /* 0x0000000a00167202 */ /* 0x080fe40000000f00 */
[----:B------:R-:W-:Y:S02]  /*62cc0*/  ISETP.NE.S64.AND P0, PT, R4, R10, PT ;  /* 0x0000000a0400720c */ /* 0x000fe40003f15270 */
[----:B------:R-:W-:Y:S01]  /*62cd0*/  MOV R10, R18 ;  /* 0x00000012000a7202 */ /* 0x000fe20000000f00 */
[----:B------:R-:W-:-:S11]  /*62ce0*/  HFMA2 R11, -RZ, RZ, 0, 0 ;  /* 0x00000000ff0b7431 */ /* 0x000fd600000001ff */
[----:B------:R-:W-:Y:S05]  /*62cf0*/  @!P0 RET.REL.NODEC R10 `(jit_computeValues) ;  /* 0xfffff9d00ac08950 */ /* 0x000fea0003c3ffff */
[----:B------:R-:W2:Y:S01]  /*62d00*/  LDL R0, [R22] ;  /* 0x0000000016007983 */ /* 0x000ea20000100800 */
[----:B------:R-:W-:-:S05]  /*62d10*/  MOV R21, R4 ;  /* 0x0000000400157202 */ /* 0x000fca0000000f00 */
[----:B--2---:R-:W-:Y:S04]  /*62d20*/  STL [R21], R0 ;  /* 0x0000000015007387 */ /* 0x004fe80000100800 */
[----:B------:R-:W2:Y:S04]  /*62d30*/  LDL R4, [R22+0x4] ;  /* 0x0000040016047983 */ /* 0x000ea80000100800 */
[----:B--2---:R0:W-:Y:S04]  /*62d40*/  STL [R21+0x4], R4 ;  /* 0x0000040415007387 */ /* 0x0041e80000100800 */
[----:B------:R-:W2:Y:S04]  /*62d50*/  LDL R10, [R22+0x8] ;  /* 0x00000800160a7983 */ /* 0x000ea80000100800 */
[----:B--2---:R-:W-:Y:S04]  /*62d60*/  STL [R21+0x8], R10 ;  /* 0x0000080a15007387 */ /* 0x004fe80000100800 */
[----:B------:R-:W2:Y:S04]  /*62d70*/  LDL R11, [R22+0xc] ;  /* 0x00000c00160b7983 */ /* 0x000ea80000100800 */
[----:B--2---:R-:W-:Y:S04]  /*62d80*/  STL [R21+0xc], R11 ;  /* 0x00000c0b15007387 */ /* 0x004fe80000100800 */
[----:B------:R-:W2:Y:S04]  /*62d90*/  LDL R16, [R22+0x10] ;  /* 0x0000100016107983 */ /* 0x000ea80000100800 */
[----:B--2---:R-:W-:Y:S04]  /*62da0*/  STL [R21+0x10], R16 ;  /* 0x0000101015007387 */ /* 0x004fe80000100800 */
[----:B------:R-:W2:Y:S01]  /*62db0*/  LDL R17, [R22+0x14] ;  /* 0x0000140016117983 */ /* 0x000ea20000100800 */
[----:B0-----:R-:W-:Y:S01]  /*62dc0*/  MOV R4, R18 ;  /* 0x0000001200047202 */ /* 0x001fe20000000f00 */
[----:B------:R-:W-:-:S02]  /*62dd0*/  MOV R5, 0x0 ;  /* 0x0000000000057802 */ /* 0x000fc40000000f00 */
[----:B--2---:R-:W-:Y:S04]  /*62de0*/  STL [R21+0x14], R17 ;  /* 0x0000141115007387 */ /* 0x004fe80000100800 */
[----:B------:R-:W2:Y:S04]  /*62df0*/  LDL R0, [R22+0x18] ;  /* 0x0000180016007983 */ /* 0x000ea80000100800 */
[----:B--2---:R0:W-:Y:S02]  /*62e00*/  STL [R21+0x18], R0 ;  /* 0x0000180015007387 */ /* 0x0041e40000100800 */
[----:B0-----:R-:W-:Y:S05]  /*62e10*/  RET.REL.NODEC R4 `(jit_computeValues) ;  /* 0xfffff9d004787950 */ /* 0x001fea0003c3ffff */
        .weak           $__internal_0_$__cuda_sm20_rem_u64
        .type           $__internal_0_$__cuda_sm20_rem_u64,@function
        .size           $__internal_0_$__cuda_sm20_rem_u64,(.L_x_9 - $__internal_0_$__cuda_sm20_rem_u64)
$__internal_0_$__cuda_sm20_rem_u64:
[----:B------:R-:W0:Y:S02]  /*62e20*/  I2F.U64.RP R14, UR4 ;  /* 0x00000004000e7d12 */ /* 0x000e240008309000 */
[----:B0-----:R-:W0:Y:S02]  /*62e30*/  MUFU.RCP R14, R14 ;  /* 0x0000000e000e7308 */ /* 0x001e240000001000 */
[----:B0-----:R-:W-:-:S15]  /*62e40*/  IADD3 R10, PT, PT, R14, 0x1ffffffe, RZ ;  /* 0x1ffffffe0e0a7810 */ /* 0x001fde0007ffe0ff */
[----:B------:R-:W-:-:S15]  /*62e50*/  NOP ;  /* 0x0000000000007918 */ /* 0x000fde0000000000 */
[----:B------:R-:W-:-:S15]  /*62e60*/  NOP ;  /* 0x0000000000007918 */ /* 0x000fde0000000000 */
[----:B------:R-:W-:-:S15]  /*62e70*/  NOP ;  /* 0x0000000000007918 */ /* 0x000fde0000000000 */
[----:B------:R-:W0:Y:S02]  /*62e80*/  F2I.U64.TRUNC R10, R10 ;  /* 0x0000000a000a7311 */ /* 0x000e24000020d800 */
[----:B0-----:R-:W-:-:S04]  /*62e90*/  IMAD.WIDE.U32 R12, R10, UR4, RZ ;  /* 0x000000040a0c7c25 */ /* 0x001fc8000f8e00ff */
[----:B------:R-:W-:Y:S01]  /*62ea0*/  IMAD R13, R10, UR5, R13 ;  /* 0x000000050a0d7c24 */ /* 0x000fe2000f8e020d */
[----:B------:R-:W-:-:S03]  /*62eb0*/  IADD3 R15, P0, PT, RZ, -R12, RZ ;  /* 0x8000000cff0f7210 */ /* 0x000fc60007f1e0ff */
[----:B------:R-:W-:Y:S02]  /*62ec0*/  IMAD R13, R11, UR4, R13 ;  /* 0x000000040b0d7c24 */ /* 0x000fe4000f8e020d */
[----:B------:R-:W-:-:S03]  /*62ed0*/  IMAD.HI.U32 R12, R10, R15, RZ ;  /* 0x0000000f0a0c7227 */ /* 0x000fc600078e00ff */
[----:B------:R-:W-:Y:S01]  /*62ee0*/  IADD3.X R17, PT, PT, RZ, ~R13, RZ, P0, !PT ;  /* 0x8000000dff117210 */ /* 0x000fe200007fe4ff */
[----:B------:R-:W-:-:S04]  /*62ef0*/  MOV R13, R10 ;  /* 0x0000000a000d7202 */ /* 0x000fc80000000f00 */
[-C--:B------:R-:W-:Y:S02]  /*62f00*/  IMAD R19, R11, R17.reuse, RZ ;  /* 0x000000110b137224 */ /* 0x080fe400078e02ff */
[----:B------:R-:W-:-:S04]  /*62f10*/  IMAD.WIDE.U32 R12, P0, R10, R17, R12 ;  /* 0x000000110a0c7225 */ /* 0x000fc8000780000c */
[----:B------:R-:W-:-:S04]  /*62f20*/  IMAD.HI.U32 R17, R11, R17, RZ ;  /* 0x000000110b117227 */ /* 0x000fc800078e00ff */
[----:B------:R-:W-:-:S05]  /*62f30*/  IMAD.HI.U32 R12, P1, R11, R15, R12 ;  /* 0x0000000f0b0c7227 */ /* 0x000fca000782000c */
[----:B------:R-:W-:Y:S02]  /*62f40*/  IADD3 R13, P2, PT, R19, R12, RZ ;  /* 0x0000000c130d7210 */ /* 0x000fe40007f5e0ff */
[----:B------:R-:W-:-:S03]  /*62f50*/  IADD3.X R12, PT, PT, R17, R11, RZ, P0, !PT ;  /* 0x0000000b110c7210 */ /* 0x000fc600007fe4ff */
[----:B------:R-:W-:Y:S01]  /*62f60*/  IMAD.WIDE.U32 R10, R13, UR4, RZ ;  /* 0x000000040d0a7c25 */ /* 0x000fe2000f8e00ff */
[----:B------:R-:W-:-:S03]  /*62f70*/  IADD3.X R15, PT, PT, RZ, RZ, R12, P2, P1 ;  /* 0x000000ffff0f7210 */ /* 0x000fc600017e240c */
[----:B------:R-:W-:Y:S01]  /*62f80*/  IMAD R12, R13, UR5, R11 ;  /* 0x000000050d0c7c24 */ /* 0x000fe2000f8e020b */
[----:B------:R-:W-:-:S03]  /*62f90*/  IADD3 R11, P0, PT, RZ, -R10, RZ ;  /* 0x8000000aff0b7210 */ /* 0x000fc60007f1e0ff */
[----:B------:R-:W-:Y:S02]  /*62fa0*/  IMAD R10, R15, UR4, R12 ;  /* 0x000000040f0a7c24 */ /* 0x000fe4000f8e020c */
[----:B------:R-:W-:-:S03]  /*62fb0*/  IMAD.HI.U32 R12, R13, R11, RZ ;  /* 0x0000000b0d0c7227 */ /* 0x000fc600078e00ff */
[----:B------:R-:W-:-:S05]  /*62fc0*/  IADD3.X R10, PT, PT, RZ, ~R10, RZ, P0, !PT ;  /* 0x8000000aff0a7210 */ /* 0x000fca00007fe4ff */
[----:B------:R-:W-:-:S04]  /*62fd0*/  IMAD.WIDE.U32 R12, P0, R13, R10, R12 ;  /* 0x0000000a0d0c7225 */ /* 0x000fc8000780000c */
[C---:B------:R-:W-:Y:S02]  /*62fe0*/  IMAD R14, R15.reuse, R10, RZ ;  /* 0x0000000a0f0e7224 */ /* 0x040fe400078e02ff */
[----:B------:R-:W-:-:S04]  /*62ff0*/  IMAD.HI.U32 R13, P1, R15, R11, R12 ;  /* 0x0000000b0f0d7227 */ /* 0x000fc8000782000c */
[----:B------:R-:W-:Y:S02]  /*63000*/  HFMA2 R11, -RZ, RZ, 0, 0 ;  /* 0x00000000ff0b7431 */ /* 0x000fe400000001ff */
[----:B------:R-:W-:Y:S01]  /*63010*/  IMAD.HI.U32 R10, R15, R10, RZ ;  /* 0x0000000a0f0a7227 */ /* 0x000fe200078e00ff */
[----:B------:R-:W-:-:S04]  /*63020*/  IADD3 R13, P2, PT, R14, R13, RZ ;  /* 0x0000000d0e0d7210 */ /* 0x000fc80007f5e0ff */
[----:B------:R-:W-:Y:S01]  /*63030*/  IADD3.X R15, PT, PT, R10, R15, RZ, P0, !PT ;  /* 0x0000000f0a0f7210 */ /* 0x000fe200007fe4ff */
[----:B------:R-:W-:-:S03]  /*63040*/  IMAD.HI.U32 R10, R13, R8, RZ ;  /* 0x000000080d0a7227 */ /* 0x000fc600078e00ff */
[----:B------:R-:W-:Y:S01]  /*63050*/  IADD3.X R15, PT, PT, RZ, RZ, R15, P2, P1 ;  /* 0x000000ffff0f7210 */ /* 0x000fe200017e240f */
[----:B------:R-:W-:-:S04]  /*63060*/  IMAD.WIDE.U32 R10, R13, R9, R10 ;  /* 0x000000090d0a7225 */ /* 0x000fc800078e000a */
[C---:B------:R-:W-:Y:S02]  /*63070*/  IMAD R13, R15.reuse, R9, RZ ;  /* 0x000000090f0d7224 */ /* 0x040fe400078e02ff */
[----:B------:R-:W-:-:S04]  /*63080*/  IMAD.HI.U32 R10, P0, R15, R8, R10 ;  /* 0x000000080f0a7227 */ /* 0x000fc8000780000a */
[----:B------:R-:W-:Y:S01]  /*63090*/  IMAD.HI.U32 R12, R15, R9, RZ ;  /* 0x000000090f0c7227 */ /* 0x000fe200078e00ff */
[----:B------:R-:W-:-:S04]  /*630a0*/  IADD3 R13, P1, PT, R13, R10, RZ ;  /* 0x0000000a0d0d7210 */ /* 0x000fc80007f3e0ff */
[----:B------:R-:W-:Y:S01]  /*630b0*/  IADD3.X R12, PT, PT, R12, RZ, RZ, P0, !PT ;  /* 0x000000ff0c0c7210 */ /* 0x000fe200007fe4ff */
[----:B------:R-:W-:-:S03]  /*630c0*/  IMAD.WIDE.U32 R10, R13, UR4, RZ ;  /* 0x000000040d0a7c25 */ /* 0x000fc6000f8e00ff */
[----:B------:R-:W-:Y:S01]  /*630d0*/  IADD3.X R12, PT, PT, RZ, R12, RZ, P1, !PT ;  /* 0x0000000cff0c7210 */ /* 0x000fe20000ffe4ff */
[----:B------:R-:W-:Y:S01]  /*630e0*/  IMAD R11, R13, UR5, R11 ;  /* 0x000000050d0b7c24 */ /* 0x000fe2000f8e020b */
[----:B------:R-:W-:-:S03]  /*630f0*/  ISETP.NE.S64.AND P1, PT, RZ, UR4, PT ;  /* 0x00000004ff007c0c */ /* 0x000fc6000bf35270 */
[----:B------:R-:W-:-:S05]  /*63100*/  IMAD R11, R12, UR4, R11 ;  /* 0x000000040c0b7c24 */ /* 0x000fca000f8e020b */
[----:B------:R-:W-:Y:S02]  /*63110*/  IADD.64 R8, R8, -R10 ;  /* 0x8000000a08087235 */ /* 0x000fe400078e0200 */
[----:B------:R-:W-:Y:S01]  /*63120*/  MOV R10, R16 ;  /* 0x00000010000a7202 */ /* 0x000fe20000000f00 */
[----:B------:R-:W-:-:S03]  /*63130*/  HFMA2 R11, -RZ, RZ, 0, 0 ;  /* 0x00000000ff0b7431 */ /* 0x000fc600000001ff */
[----:B------:R-:W-:-:S14]  /*63140*/  ISETP.GE.U64.AND P0, PT, R8, UR4, PT ;  /* 0x0000000408007c0c */ /* 0x000fdc000bf16070 */
[----:B------:R-:W-:-:S06]  /*63150*/  @P0 IADD.64 R8, R8, -UR4 ;  /* 0x8000000408080c35 */ /* 0x000fcc000f8e0200 */
[----:B------:R-:W-:-:S14]  /*63160*/  ISETP.GE.U64.AND P0, PT, R8, UR4, PT ;  /* 0x0000000408007c0c */ /* 0x000fdc000bf16070 */
[----:B------:R-:W-:-:S04]  /*63170*/  @P0 IADD.64 R8, R8, -UR4 ;  /* 0x8000000408080c35 */ /* 0x000fc8000f8e0200 */
[----:B------:R-:W-:Y:S02]  /*63180*/  SEL.64 R8, R8, -0x1, P1 ;  /* 0xffffffff08087407 */ /* 0x000fe40000800001 */
[----:B------:R-:W-:Y:S06]  /*63190*/  RET.REL.NODEC R10 `(jit_computeValues) ;  /* 0xfffff9cc0a987950 */ /* 0x000fec0003c3ffff */
.L_x_3:
[----:B------:R-:W-:-:S00]  /*631a0*/  BRA `(.L_x_3) ;  /* 0xfffffffc00fc7947 */ /* 0x000fc0000383ffff */
[----:B------:R-:W-:-:S00]  /*631b0*/  NOP ;  /* 0x0000000000007918 */ /* 0x000fc00000000000 */
        /* <DEDUP_REMOVED lines=12> */
.L_x_9:


//--------------------- .nv.global.init           --------------------------
	.section	.nv.global.init,"aw",@progbits
	.align	8
	.align		8
.nv.global.init:
	.type		_ZN23kb31_septic_extension_t10A_EC_LOGUPE,@object
	.size		_ZN23kb31_septic_extension_t10A_EC_LOGUPE,(_ZN19kb31_septic_curve_t7start_xE - _ZN23kb31_septic_extension_t10A_EC_LOGUPE)
_ZN23kb31_septic_extension_t10A_EC_LOGUPE:
        /*0000*/ 	.dword	fun@R_CUDA_G64(_ZN44_INTERNAL_00000000_13_jit_kernel_cu_d23cb3989constants15KB31_A_EC_LOGUPE)
	.align		8
	.type		_ZN19kb31_septic_curve_t7start_xE,@object
	.size		_ZN19kb31_septic_curve_t7start_xE,(_ZN16kb31_extension_t1DE - _ZN19kb31_septic_curve_t7start_xE)
_ZN19kb31_septic_curve_t7start_xE:
        /*0008*/ 	.dword	fun@R_CUDA_G64(_ZN44_INTERNAL_00000000_13_jit_kernel_cu_d23cb3989constants12kb31_start_xE)
	.type		_ZN16kb31_extension_t1DE,@object
	.size		_ZN16kb31_extension_t1DE,(_ZN23kb31_septic_extension_t15frobenius_constE - _ZN16kb31_extension_t1DE)
_ZN16kb31_extension_t1DE:
        /*0010*/ 	.byte	0x04, 0x00, 0x00, 0x00, 0x00, 0x00, 0x00, 0x00
	.align		8
	.type		_ZN23kb31_septic_extension_t15frobenius_constE,@object
	.size		_ZN23kb31_septic_extension_t15frobenius_constE,(_ZN19kb31_septic_curve_t7dummy_xE - _ZN23kb31_septic_extension_t15frobenius_constE)
_ZN23kb31_septic_extension_t15frobenius_constE:
        /*0018*/ 	.dword	fun@R_CUDA_G64(_ZN44_INTERNAL_00000000_13_jit_kernel_cu_d23cb3989constants20kb31_frobenius_constE)
	.align		8
	.type		_ZN19kb31_septic_curve_t7dummy_xE,@object
	.size		_ZN19kb31_septic_curve_t7dummy_xE,(_ZN23kb31_septic_extension_t22double_frobenius_constE - _ZN19kb31_septic_curve_t7dummy_xE)
_ZN19kb31_septic_curve_t7dummy_xE:
        /*0020*/ 	.dword	fun@R_CUDA_G64(_ZN44_INTERNAL_00000000_13_jit_kernel_cu_d23cb3989constants12kb31_dummy_xE)
	.align		8
	.type		_ZN23kb31_septic_extension_t22double_frobenius_constE,@object
	.size		_ZN23kb31_septic_extension_t22double_frobenius_constE,(_ZN19kb31_septic_curve_t7dummy_yE - _ZN23kb31_septic_extension_t22double_frobenius_constE)
_ZN23kb31_septic_extension_t22double_frobenius_constE:
        /*0028*/ 	.dword	fun@R_CUDA_G64(_ZN44_INTERNAL_00000000_13_jit_kernel_cu_d23cb3989constants27kb31_double_frobenius_constE)
	.align		8
	.type		_ZN19kb31_septic_curve_t7dummy_yE,@object
	.size		_ZN19kb31_septic_curve_t7dummy_yE,(_ZN23kb31_septic_extension_t10B_EC_LOGUPE - _ZN19kb31_septic_curve_t7dummy_yE)
_ZN19kb31_septic_curve_t7dummy_yE:
        /*0030*/ 	.dword	fun@R_CUDA_G64(_ZN44_INTERNAL_00000000_13_jit_kernel_cu_d23cb3989constants12kb31_dummy_yE)
	.align		8
	.type		_ZN23kb31_septic_extension_t10B_EC_LOGUPE,@object
	.size		_ZN23kb31_septic_extension_t10B_EC_LOGUPE,(_ZN19kb31_septic_curve_t7start_yE - _ZN23kb31_septic_extension_t10B_EC_LOGUPE)
_ZN23kb31_septic_extension_t10B_EC_LOGUPE:
        /*0038*/ 	.dword	fun@R_CUDA_G64(_ZN44_INTERNAL_00000000_13_jit_kernel_cu_d23cb3989constants15KB31_B_EC_LOGUPE)
	.align		8
	.type		_ZN19kb31_septic_curve_t7start_yE,@object
	.size		_ZN19kb31_septic_curve_t7start_yE,(_ZN44_INTERNAL_00000000_13_jit_kernel_cu_d23cb39829poseidon2_constants_koalabear3t1620half_external_roundsE - _ZN19kb31_septic_curve_t7start_yE)
_ZN19kb31_septic_curve_t7start_yE:
        /*0040*/ 	.dword	fun@R_CUDA_G64(_ZN44_INTERNAL_00000000_13_jit_kernel_cu_d23cb3989constants12kb31_start_yE)
	.type		_ZN44_INTERNAL_00000000_13_jit_kernel_cu_d23cb39829poseidon2_constants_koalabear3t1620half_external_roundsE,@object
	.size		_ZN44_INTERNAL_00000000_13_jit_kernel_cu_d23cb39829poseidon2_constants_koalabear3t1620half_external_roundsE,(_ZN44_INTERNAL_00000000_13_jit_kernel_cu_d23cb3989poseidon223EXTERNAL_ROUNDS_DEFAULTE - _ZN44_INTERNAL_00000000_13_jit_kernel_cu_d23cb39829poseidon2_constants_koalabear3t1620half_external_roundsE)
_ZN44_INTERNAL_00000000_13_jit_kernel_cu_d23cb39829poseidon2_constants_koalabear3t1620half_external_roundsE:
        /*0048*/ 	.byte	0x04, 0x00, 0x00, 0x00
	.type		_ZN44_INTERNAL_00000000_13_jit_kernel_cu_d23cb3989poseidon223EXTERNAL_ROUNDS_DEFAULTE,@object
	.size		_ZN44_INTERNAL_00000000_13_jit_kernel_cu_d23cb3989poseidon223EXTERNAL_ROUNDS_DEFAULTE,(_ZN44_INTERNAL_00000000_13_jit_kernel_cu_d23cb39829poseidon2_constants_koalabear3t165alphaE - _ZN44_INTERNAL_00000000_13_jit_kernel_cu_d23cb3989poseidon223EXTERNAL_ROUNDS_DEFAULTE)
_ZN44_INTERNAL_00000000_13_jit_kernel_cu_d23cb3989poseidon223EXTERNAL_ROUNDS_DEFAULTE:
        /*004c*/ 	.byte	0x08, 0x00, 0x00, 0x00
	.type		_ZN44_INTERNAL_00000000_13_jit_kernel_cu_d23cb39829poseidon2_constants_koalabear3t165alphaE,@object
	.size		_ZN44_INTERNAL_00000000_13_jit_kernel_cu_d23cb39829poseidon2_constants_koalabear3t165alphaE,(_ZN16kb31_extension_t1WE - _ZN44_INTERNAL_00000000_13_jit_kernel_cu_d23cb39829poseidon2_constants_koalabear3t165alphaE)
_ZN44_INTERNAL_00000000_13_jit_kernel_cu_d23cb39829poseidon2_constants_koalabear3t165alphaE:
        /*0050*/ 	.byte	0x03, 0x00, 0x00, 0x00
	.type		_ZN16kb31_extension_t1WE,@object
	.size		_ZN16kb31_extension_t1WE,(_ZN44_INTERNAL_00000000_13_jit_kernel_cu_d23cb39829poseidon2_constants_koalabear3t1615internal_roundsE - _ZN16kb31_extension_t1WE)
_ZN16kb31_extension_t1WE:
        /*0054*/ 	.byte	0xfa, 0xff, 0xff, 0x05
	.type		_ZN44_INTERNAL_00000000_13_jit_kernel_cu_d23cb39829poseidon2_constants_koalabear3t1615internal_roundsE,@object
	.size		_ZN44_INTERNAL_00000000_13_jit_kernel_cu_d23cb39829poseidon2_constants_koalabear3t1615internal_roundsE,(_ZN44_INTERNAL_00000000_13_jit_kernel_cu_d23cb39829poseidon2_constants_koalabear3t1615round_constantsE - _ZN44_INTERNAL_00000000_13_jit_kernel_cu_d23cb39829poseidon2_constants_koalabear3t1615internal_roundsE)
_ZN44_INTERNAL_00000000_13_jit_kernel_cu_d23cb39829poseidon2_constants_koalabear3t1615internal_roundsE:
        /*0058*/ 	.byte	0x14, 0x00, 0x00, 0x00
	.type		_ZN44_INTERNAL_00000000_13_jit_kernel_cu_d23cb39829poseidon2_constants_koalabear3t1615round_constantsE,@object
	.size		_ZN44_INTERNAL_00000000_13_jit_kernel_cu_d23cb39829poseidon2_constants_koalabear3t1615round_constantsE,(.L_32 - _ZN44_INTERNAL_00000000_13_jit_kernel_cu_d23cb39829poseidon2_constants_koalabear3t1615round_constantsE)
_ZN44_INTERNAL_00000000_13_jit_kernel_cu_d23cb39829poseidon2_constants_koalabear3t1615round_constantsE:
        /* <DEDUP_REMOVED lines=120> */
.L_32:


//--------------------- .nv.shared.reserved.0     --------------------------
	.section	.nv.shared.reserved.0,"aw",@nobits
	.weak		__nv_reservedSMEM_offset_0_alias
	.size		__nv_reservedSMEM_offset_0_alias, 0, 64
	.other		__nv_reservedSMEM_offset_0_alias,@"STO_CUDA_RESERVED_SHARED STV_DEFAULT"
__nv_reservedSMEM_offset_0_alias:
	.zero		0
	.zero		64


//--------------------- .nv.global                --------------------------
	.section	.nv.global,"aw",@nobits
	.align	4
.nv.global:
	.type		_ZN6kb31_t3MODE,@object
	.size		_ZN6kb31_t3MODE,(_ZN6kb31_t10MONTY_BITSE - _ZN6kb31_t3MODE)
_ZN6kb31_t3MODE:
	.zero		4
	.type		_ZN6kb31_t10MONTY_BITSE,@object
	.size		_ZN6kb31_t10MONTY_BITSE,(_ZN6kb31_t10MONTY_MASKE - _ZN6kb31_t10MONTY_BITSE)
_ZN6kb31_t10MONTY_BITSE:
	.zero		4
	.type		_ZN6kb31_t10MONTY_MASKE,@object
	.size		_ZN6kb31_t10MONTY_MASKE,(_ZN6kb31_t6DEGREEE - _ZN6kb31_t10MONTY_MASKE)
_ZN6kb31_t10MONTY_MASKE:
	.zero		4
	.type		_ZN6kb31_t6DEGREEE,@object
	.size		_ZN6kb31_t6DEGREEE,(_ZN6kb31_t2RRE - _ZN6kb31_t6DEGREEE)
_ZN6kb31_t6DEGREEE:
	.zero		4
	.type		_ZN6kb31_t2RRE,@object
	.size		_ZN6kb31_t2RRE,(_ZN6kb31_t8TOP_BITSE - _ZN6kb31_t2RRE)
_ZN6kb31_t2RRE:
	.zero		4
	.type		_ZN6kb31_t8TOP_BITSE,@object
	.size		_ZN6kb31_t8TOP_BITSE,(_ZN6kb31_t5NBITSE - _ZN6kb31_t8TOP_BITSE)
_ZN6kb31_t8TOP_BITSE:
	.zero		4
	.type		_ZN6kb31_t5NBITSE,@object
	.size		_ZN6kb31_t5NBITSE,(_ZN6kb31_t3ONEE - _ZN6kb31_t5NBITSE)
_ZN6kb31_t5NBITSE:
	.zero		4
	.type		_ZN6kb31_t3ONEE,@object
	.size		_ZN6kb31_t3ONEE,(_ZN6kb31_t1ME - _ZN6kb31_t3ONEE)
_ZN6kb31_t3ONEE:
	.zero		4
	.type		_ZN6kb31_t1ME,@object
	.size		_ZN6kb31_t1ME,(_ZN6kb31_t8MONTY_MUE - _ZN6kb31_t1ME)
_ZN6kb31_t1ME:
	.zero		4
	.type		_ZN6kb31_t8MONTY_MUE,@object
	.size		_ZN6kb31_t8MONTY_MUE,(_ZN26__nv_atomic_triv_cp_helperIjE5__valE - _ZN6kb31_t8MONTY_MUE)
_ZN6kb31_t8MONTY_MUE:
	.zero		4
	.type		_ZN26__nv_atomic_triv_cp_helperIjE5__valE,@object
	.size		_ZN26__nv_atomic_triv_cp_helperIjE5__valE,(.L_28 - _ZN26__nv_atomic_triv_cp_helperIjE5__valE)
_ZN26__nv_atomic_triv_cp_helperIjE5__valE:
	.zero		1
.L_28:


//--------------------- .nv.constant0.jit_computeValues --------------------------
	.section	.nv.constant0.jit_computeValues,"a",@progbits
	.sectionflags	@""
	.align	4
.nv.constant0.jit_computeValues:
	.zero		1200


//--------------------- SYMBOLS --------------------------

	.type		.nv.reservedSmem.offset0,@object
	.size		.nv.reservedSmem.offset0,0x4
